	.target	sm_103a

	.elftype	@"ET_EXEC"


//--------------------- .note.nv.tkinfo           --------------------------
	.section	.note.nv.tkinfo,"",@"SHT_NOTE"
	.sectionflags	@"SHF_NOTE_NV_TKINFO"
	.tkinfo
        /*0018*/ 	.word	0x00000002
        /*0030*/ 	.string	""
        /*0030*/ 	.string	"ptxas"
        /*0030*/ 	.string	"Cuda compilation tools, release 13.0, V13.0.88"
        /*0030*/ 	.string	"Build cuda_13.0.r13.0/compiler.36424714_0"
        /*0030*/ 	.string	"-arch sm_103a -m 64 "



//--------------------- .note.nv.cuinfo           --------------------------
	.section	.note.nv.cuinfo,"",@"SHT_NOTE"
	.sectionflags	@"SHF_NOTE_NV_CUINFO"
        /*0018*/ 	.short	0x0002
        /*001a*/ 	.short	0x0067
        /*001c*/ 	.short	0x0082
	.zero		2


//--------------------- .nv.info                  --------------------------
	.section	.nv.info,"",@"SHT_CUDA_INFO"
	.align	4


	//----- nvinfo : EIATTR_REGCOUNT
	.align		4
        /*0000*/ 	.byte	0x04, 0x2f
        /*0002*/ 	.short	(.L_12 - .L_11)
	.align		4
.L_11:
        /*0004*/ 	.word	index@(_ZN7cutlass13device_kernelIN5flash22FlashAttnBwdPreprocessIN4cute5tupleIJNS3_1CILi64EEENS5_ILi192EEEEEENS_6half_tEfNS_4arch4Sm90ELb1ELb1EEEEEvNT_6ParamsE)
        /*0008*/ 	.word	0x0000005a


	//----- nvinfo : EIATTR_FRAME_SIZE
	.align		4
.L_12:
        /*000c*/ 	.byte	0x04, 0x11
        /*000e*/ 	.short	(.L_14 - .L_13)
	.align		4
.L_13:
        /*0010*/ 	.word	index@(_ZN7cutlass13device_kernelIN5flash22FlashAttnBwdPreprocessIN4cute5tupleIJNS3_1CILi64EEENS5_ILi192EEEEEENS_6half_tEfNS_4arch4Sm90ELb1ELb1EEEEEvNT_6ParamsE)
        /*0014*/ 	.word	0x00000000


	//----- nvinfo : EIATTR_REGCOUNT
	.align		4
.L_14:
        /*0018*/ 	.byte	0x04, 0x2f
        /*001a*/ 	.short	(.L_16 - .L_15)
	.align		4
.L_15:
        /*001c*/ 	.word	index@(_ZN7cutlass13device_kernelIN5flash11enable_sm90INS1_16FlashAttnBwdSm90INS1_25CollectiveMainloopBwdSm90ILi2ELi1ELi1EN4cute5tupleIJNS5_1CILi1EEES8_S8_EEENS6_IJNS7_ILi64EEENS7_ILi96EEENS7_ILi192EEEEEENS_6half_tEfNS_4arch4Sm90ELb1ELb0ELb0ELb1ELb1ELb0ELb1ELb0ELi3ELi1ELi1ELi1ELb0EEENS1_24CollectiveEpilogueBwdGQAISD_fSG_Li384ELb1ELb1EEENS1_25SingleTileBwdLPTSchedulerILb1ELi96ELb1EEEEEEEEEvNT_6ParamsE)
        /*0020*/ 	.word	0x00000004


	//----- nvinfo : EIATTR_FRAME_SIZE
	.align		4
.L_16:
        /*0024*/ 	.byte	0x04, 0x11
        /*0026*/ 	.short	(.L_18 - .L_17)
	.align		4
.L_17:
        /*0028*/ 	.word	index@(_ZN7cutlass13device_kernelIN5flash11enable_sm90INS1_16FlashAttnBwdSm90INS1_25CollectiveMainloopBwdSm90ILi2ELi1ELi1EN4cute5tupleIJNS5_1CILi1EEES8_S8_EEENS6_IJNS7_ILi64EEENS7_ILi96EEENS7_ILi192EEEEEENS_6half_tEfNS_4arch4Sm90ELb1ELb0ELb0ELb1ELb1ELb0ELb1ELb0ELi3ELi1ELi1ELi1ELb0EEENS1_24CollectiveEpilogueBwdGQAISD_fSG_Li384ELb1ELb1EEENS1_25SingleTileBwdLPTSchedulerILb1ELi96ELb1EEEEEEEEEvNT_6ParamsE)
        /*002c*/ 	.word	0x00000000


	//----- nvinfo : EIATTR_REGCOUNT
	.align		4
.L_18:
        /*0030*/ 	.byte	0x04, 0x2f
        /*0032*/ 	.short	(.L_20 - .L_19)
	.align		4
.L_19:
        /*0034*/ 	.word	index@(_ZN7cutlass13device_kernelIN5flash32FlashAttnBwdPostprocessConvertdQIN4cute5tupleIJNS3_1CILi64EEENS5_ILi192EEEEEENS_6half_tEfNS_4arch4Sm90ELi384ENS3_8TiledMMAINS3_8MMA_AtomIJNS3_4SM904GMMA25MMA_64x64x16_F32F16F16_SSILNSF_5MajorE0ELSH_1ELNSF_7ScaleInE1ELSI_1EEEEEENS3_6LayoutINS4_IJNS5_ILi1EEENS5_ILi3EEESM_EEENS4_IJNS5_ILi0EEESM_SP_EEEEENS4_IJNS3_10UnderscoreESS_SS_EEEEELb0EEEEEvNT_6ParamsE)
        /*0038*/ 	.word	0x00000035


	//----- nvinfo : EIATTR_FRAME_SIZE
	.align		4
.L_20:
        /*003c*/ 	.byte	0x04, 0x11
        /*003e*/ 	.short	(.L_22 - .L_21)
	.align		4
.L_21:
        /*0040*/ 	.word	index@(_ZN7cutlass13device_kernelIN5flash32FlashAttnBwdPostprocessConvertdQIN4cute5tupleIJNS3_1CILi64EEENS5_ILi192EEEEEENS_6half_tEfNS_4arch4Sm90ELi384ENS3_8TiledMMAINS3_8MMA_AtomIJNS3_4SM904GMMA25MMA_64x64x16_F32F16F16_SSILNSF_5MajorE0ELSH_1ELNSF_7ScaleInE1ELSI_1EEEEEENS3_6LayoutINS4_IJNS5_ILi1EEENS5_ILi3EEESM_EEENS4_IJNS5_ILi0EEESM_SP_EEEEENS4_IJNS3_10UnderscoreESS_SS_EEEEELb0EEEEEvNT_6ParamsE)
        /*0044*/ 	.word	0x00000000


	//----- nvinfo : EIATTR_REGCOUNT
	.align		4
.L_22:
        /*0048*/ 	.byte	0x04, 0x2f
        /*004a*/ 	.short	(.L_24 - .L_23)
	.align		4
.L_23:
        /*004c*/ 	.word	index@(_ZN7cutlass13device_kernelIN5flash32FlashAttnBwdPostprocessConvertdQIN4cute5tupleIJNS3_1CILi96EEENS5_ILi192EEEEEENS_6half_tEfNS_4arch4Sm90ELi384ENS3_8TiledMMAINS3_8MMA_AtomIJNS3_4SM904GMMA25MMA_64x96x16_F32F16F16_SSILNSF_5MajorE1ELSH_1ELNSF_7ScaleInE1ELSI_1EEEEEENS3_6LayoutINS4_IJNS5_ILi3EEENS5_ILi1EEESN_EEENS4_IJSN_NS5_ILi0EEESP_EEEEENS4_IJNS3_10UnderscoreESS_SS_EEEEELb1EEEEEvNT_6ParamsE)
        /*0050*/ 	.word	0x00000044


	//----- nvinfo : EIATTR_FRAME_SIZE
	.align		4
.L_24:
        /*0054*/ 	.byte	0x04, 0x11
        /*0056*/ 	.short	(.L_26 - .L_25)
	.align		4
.L_25:
        /*0058*/ 	.word	index@(_ZN7cutlass13device_kernelIN5flash32FlashAttnBwdPostprocessConvertdQIN4cute5tupleIJNS3_1CILi96EEENS5_ILi192EEEEEENS_6half_tEfNS_4arch4Sm90ELi384ENS3_8TiledMMAINS3_8MMA_AtomIJNS3_4SM904GMMA25MMA_64x96x16_F32F16F16_SSILNSF_5MajorE1ELSH_1ELNSF_7ScaleInE1ELSI_1EEEEEENS3_6LayoutINS4_IJNS5_ILi3EEENS5_ILi1EEESN_EEENS4_IJSN_NS5_ILi0EEESP_EEEEENS4_IJNS3_10UnderscoreESS_SS_EEEEELb1EEEEEvNT_6ParamsE)
        /*005c*/ 	.word	0x00000000


	//----- nvinfo : EIATTR_REGCOUNT
	.align		4
.L_26:
        /*0060*/ 	.byte	0x04, 0x2f
        /*0062*/ 	.short	(.L_28 - .L_27)
	.align		4
.L_27:
        /*0064*/ 	.word	index@(_ZN7cutlass13device_kernelIN5flash11enable_sm90INS1_16FlashAttnBwdSm90INS1_25CollectiveMainloopBwdSm90ILi2ELi1ELi1EN4cute5tupleIJNS5_1CILi1EEES8_S8_EEENS6_IJNS7_ILi64EEENS7_ILi96EEENS7_ILi192EEEEEENS_6half_tEfNS_4arch4Sm90ELb1ELb0ELb0ELb1ELb0ELb0ELb1ELb0ELi3ELi1ELi1ELi1ELb0EEENS1_24CollectiveEpilogueBwdGQAISD_fSG_Li384ELb1ELb0EEENS1_25SingleTileBwdLPTSchedulerILb1ELi96ELb0EEEEEEEEEvNT_6ParamsE)
        /*0068*/ 	.word	0x00000004


	//----- nvinfo : EIATTR_FRAME_SIZE
	.align		4
.L_28:
        /*006c*/ 	.byte	0x04, 0x11
        /*006e*/ 	.short	(.L_30 - .L_29)
	.align		4
.L_29:
        /*0070*/ 	.word	index@(_ZN7cutlass13device_kernelIN5flash11enable_sm90INS1_16FlashAttnBwdSm90INS1_25CollectiveMainloopBwdSm90ILi2ELi1ELi1EN4cute5tupleIJNS5_1CILi1EEES8_S8_EEENS6_IJNS7_ILi64EEENS7_ILi96EEENS7_ILi192EEEEEENS_6half_tEfNS_4arch4Sm90ELb1ELb0ELb0ELb1ELb0ELb0ELb1ELb0ELi3ELi1ELi1ELi1ELb0EEENS1_24CollectiveEpilogueBwdGQAISD_fSG_Li384ELb1ELb0EEENS1_25SingleTileBwdLPTSchedulerILb1ELi96ELb0EEEEEEEEEvNT_6ParamsE)
        /*0074*/ 	.word	0x00000000


	//----- nvinfo : EIATTR_REGCOUNT
	.align		4
.L_30:
        /*0078*/ 	.byte	0x04, 0x2f
        /*007a*/ 	.short	(.L_32 - .L_31)
	.align		4
.L_31:
        /*007c*/ 	.word	index@(_ZN7cutlass13device_kernelIN5flash11enable_sm90INS1_16FlashAttnBwdSm90INS1_25CollectiveMainloopBwdSm90ILi2ELi1ELi1EN4cute5tupleIJNS5_1CILi1EEES8_S8_EEENS6_IJNS7_ILi64EEENS7_ILi96EEENS7_ILi192EEEEEENS_6half_tEfNS_4arch4Sm90ELb1ELb0ELb0ELb1ELb1ELb0ELb1ELb0ELi3ELi1ELi1ELi1ELb0EEENS1_21CollectiveEpilogueBwdISD_SE_SG_Li384ELb1ELb1ELi3EEENS1_25SingleTileBwdLPTSchedulerILb1ELi96ELb1EEEEEEEEEvNT_6ParamsE)
        /*0080*/ 	.word	0x00000004


	//----- nvinfo : EIATTR_FRAME_SIZE
	.align		4
.L_32:
        /*0084*/ 	.byte	0x04, 0x11
        /*0086*/ 	.short	(.L_34 - .L_33)
	.align		4
.L_33:
        /*0088*/ 	.word	index@(_ZN7cutlass13device_kernelIN5flash11enable_sm90INS1_16FlashAttnBwdSm90INS1_25CollectiveMainloopBwdSm90ILi2ELi1ELi1EN4cute5tupleIJNS5_1CILi1EEES8_S8_EEENS6_IJNS7_ILi64EEENS7_ILi96EEENS7_ILi192EEEEEENS_6half_tEfNS_4arch4Sm90ELb1ELb0ELb0ELb1ELb1ELb0ELb1ELb0ELi3ELi1ELi1ELi1ELb0EEENS1_21CollectiveEpilogueBwdISD_SE_SG_Li384ELb1ELb1ELi3EEENS1_25SingleTileBwdLPTSchedulerILb1ELi96ELb1EEEEEEEEEvNT_6ParamsE)
        /*008c*/ 	.word	0x00000000


	//----- nvinfo : EIATTR_REGCOUNT
	.align		4
.L_34:
        /*0090*/ 	.byte	0x04, 0x2f
        /*0092*/ 	.short	(.L_36 - .L_35)
	.align		4
.L_35:
        /*0094*/ 	.word	index@(_ZN7cutlass13device_kernelIN5flash11enable_sm90INS1_16FlashAttnBwdSm90INS1_25CollectiveMainloopBwdSm90ILi2ELi1ELi1EN4cute5tupleIJNS5_1CILi1EEES8_S8_EEENS6_IJNS7_ILi64EEENS7_ILi96EEENS7_ILi192EEEEEENS_6half_tEfNS_4arch4Sm90ELb1ELb0ELb0ELb1ELb0ELb0ELb1ELb0ELi3ELi1ELi1ELi1ELb0EEENS1_21CollectiveEpilogueBwdISD_SE_SG_Li384ELb1ELb1ELi3EEENS1_25SingleTileBwdLPTSchedulerILb1ELi96ELb0EEEEEEEEEvNT_6ParamsE)
        /*0098*/ 	.word	0x00000004


	//----- nvinfo : EIATTR_FRAME_SIZE
	.align		4
.L_36:
        /*009c*/ 	.byte	0x04, 0x11
        /*009e*/ 	.short	(.L_38 - .L_37)
	.align		4
.L_37:
        /*00a0*/ 	.word	index@(_ZN7cutlass13device_kernelIN5flash11enable_sm90INS1_16FlashAttnBwdSm90INS1_25CollectiveMainloopBwdSm90ILi2ELi1ELi1EN4cute5tupleIJNS5_1CILi1EEES8_S8_EEENS6_IJNS7_ILi64EEENS7_ILi96EEENS7_ILi192EEEEEENS_6half_tEfNS_4arch4Sm90ELb1ELb0ELb0ELb1ELb0ELb0ELb1ELb0ELi3ELi1ELi1ELi1ELb0EEENS1_21CollectiveEpilogueBwdISD_SE_SG_Li384ELb1ELb1ELi3EEENS1_25SingleTileBwdLPTSchedulerILb1ELi96ELb0EEEEEEEEEvNT_6ParamsE)
        /*00a4*/ 	.word	0x00000000


	//----- nvinfo : EIATTR_REGCOUNT
	.align		4
.L_38:
        /*00a8*/ 	.byte	0x04, 0x2f
        /*00aa*/ 	.short	(.L_40 - .L_39)
	.align		4
.L_39:
        /*00ac*/ 	.word	index@(_ZN7cutlass13device_kernelIN5flash22FlashAttnBwdPreprocessIN4cute5tupleIJNS3_1CILi64EEENS5_ILi192EEEEEENS_6half_tEfNS_4arch4Sm90ELb1ELb0EEEEEvNT_6ParamsE)
        /*00b0*/ 	.word	0x0000005a


	//----- nvinfo : EIATTR_FRAME_SIZE
	.align		4
.L_40:
        /*00b4*/ 	.byte	0x04, 0x11
        /*00b6*/ 	.short	(.L_42 - .L_41)
	.align		4
.L_41:
        /*00b8*/ 	.word	index@(_ZN7cutlass13device_kernelIN5flash22FlashAttnBwdPreprocessIN4cute5tupleIJNS3_1CILi64EEENS5_ILi192EEEEEENS_6half_tEfNS_4arch4Sm90ELb1ELb0EEEEEvNT_6ParamsE)
        /*00bc*/ 	.word	0x00000000


	//----- nvinfo : EIATTR_REGCOUNT
	.align		4
.L_42:
        /*00c0*/ 	.byte	0x04, 0x2f
        /*00c2*/ 	.short	(.L_44 - .L_43)
	.align		4
.L_43:
        /*00c4*/ 	.word	index@(_ZN7cutlass13device_kernelIN5flash11enable_sm90INS1_16FlashAttnBwdSm90INS1_25CollectiveMainloopBwdSm90ILi2ELi1ELi1EN4cute5tupleIJNS5_1CILi1EEES8_S8_EEENS6_IJNS7_ILi64EEENS7_ILi96EEENS7_ILi192EEEEEENS_6half_tEfNS_4arch4Sm90ELb1ELb0ELb0ELb0ELb1ELb0ELb1ELb0ELi3ELi1ELi1ELi1ELb0EEENS1_24CollectiveEpilogueBwdGQAISD_fSG_Li384ELb0ELb1EEENS1_25SingleTileBwdLPTSchedulerILb0ELi96ELb1EEEEEEEEEvNT_6ParamsE)
        /*00c8*/ 	.word	0x00000004


	//----- nvinfo : EIATTR_FRAME_SIZE
	.align		4
.L_44:
        /*00cc*/ 	.byte	0x04, 0x11
        /*00ce*/ 	.short	(.L_46 - .L_45)
	.align		4
.L_45:
        /*00d0*/ 	.word	index@(_ZN7cutlass13device_kernelIN5flash11enable_sm90INS1_16FlashAttnBwdSm90INS1_25CollectiveMainloopBwdSm90ILi2ELi1ELi1EN4cute5tupleIJNS5_1CILi1EEES8_S8_EEENS6_IJNS7_ILi64EEENS7_ILi96EEENS7_ILi192EEEEEENS_6half_tEfNS_4arch4Sm90ELb1ELb0ELb0ELb0ELb1ELb0ELb1ELb0ELi3ELi1ELi1ELi1ELb0EEENS1_24CollectiveEpilogueBwdGQAISD_fSG_Li384ELb0ELb1EEENS1_25SingleTileBwdLPTSchedulerILb0ELi96ELb1EEEEEEEEEvNT_6ParamsE)
        /*00d4*/ 	.word	0x00000000


	//----- nvinfo : EIATTR_REGCOUNT
	.align		4
.L_46:
        /*00d8*/ 	.byte	0x04, 0x2f
        /*00da*/ 	.short	(.L_48 - .L_47)
	.align		4
.L_47:
        /*00dc*/ 	.word	index@(_ZN7cutlass13device_kernelIN5flash11enable_sm90INS1_16FlashAttnBwdSm90INS1_25CollectiveMainloopBwdSm90ILi2ELi1ELi1EN4cute5tupleIJNS5_1CILi1EEES8_S8_EEENS6_IJNS7_ILi64EEENS7_ILi96EEENS7_ILi192EEEEEENS_6half_tEfNS_4arch4Sm90ELb1ELb0ELb0ELb0ELb0ELb0ELb1ELb0ELi3ELi1ELi1ELi1ELb0EEENS1_24CollectiveEpilogueBwdGQAISD_fSG_Li384ELb0ELb0EEENS1_25SingleTileBwdLPTSchedulerILb0ELi96ELb0EEEEEEEEEvNT_6ParamsE)
        /*00e0*/ 	.word	0x00000004


	//----- nvinfo : EIATTR_FRAME_SIZE
	.align		4
.L_48:
        /*00e4*/ 	.byte	0x04, 0x11
        /*00e6*/ 	.short	(.L_50 - .L_49)
	.align		4
.L_49:
        /*00e8*/ 	.word	index@(_ZN7cutlass13device_kernelIN5flash11enable_sm90INS1_16FlashAttnBwdSm90INS1_25CollectiveMainloopBwdSm90ILi2ELi1ELi1EN4cute5tupleIJNS5_1CILi1EEES8_S8_EEENS6_IJNS7_ILi64EEENS7_ILi96EEENS7_ILi192EEEEEENS_6half_tEfNS_4arch4Sm90ELb1ELb0ELb0ELb0ELb0ELb0ELb1ELb0ELi3ELi1ELi1ELi1ELb0EEENS1_24CollectiveEpilogueBwdGQAISD_fSG_Li384ELb0ELb0EEENS1_25SingleTileBwdLPTSchedulerILb0ELi96ELb0EEEEEEEEEvNT_6ParamsE)
        /*00ec*/ 	.word	0x00000000


	//----- nvinfo : EIATTR_REGCOUNT
	.align		4
.L_50:
        /*00f0*/ 	.byte	0x04, 0x2f
        /*00f2*/ 	.short	(.L_52 - .L_51)
	.align		4
.L_51:
        /*00f4*/ 	.word	index@(_ZN7cutlass13device_kernelIN5flash11enable_sm90INS1_16FlashAttnBwdSm90INS1_25CollectiveMainloopBwdSm90ILi2ELi1ELi1EN4cute5tupleIJNS5_1CILi1EEES8_S8_EEENS6_IJNS7_ILi64EEENS7_ILi96EEENS7_ILi192EEEEEENS_6half_tEfNS_4arch4Sm90ELb1ELb0ELb0ELb0ELb1ELb0ELb1ELb0ELi3ELi1ELi1ELi1ELb0EEENS1_21CollectiveEpilogueBwdISD_SE_SG_Li384ELb0ELb1ELi3EEENS1_25SingleTileBwdLPTSchedulerILb0ELi96ELb1EEEEEEEEEvNT_6ParamsE)
        /*00f8*/ 	.word	0x00000004


	//----- nvinfo : EIATTR_FRAME_SIZE
	.align		4
.L_52:
        /*00fc*/ 	.byte	0x04, 0x11
        /*00fe*/ 	.short	(.L_54 - .L_53)
	.align		4
.L_53:
        /*0100*/ 	.word	index@(_ZN7cutlass13device_kernelIN5flash11enable_sm90INS1_16FlashAttnBwdSm90INS1_25CollectiveMainloopBwdSm90ILi2ELi1ELi1EN4cute5tupleIJNS5_1CILi1EEES8_S8_EEENS6_IJNS7_ILi64EEENS7_ILi96EEENS7_ILi192EEEEEENS_6half_tEfNS_4arch4Sm90ELb1ELb0ELb0ELb0ELb1ELb0ELb1ELb0ELi3ELi1ELi1ELi1ELb0EEENS1_21CollectiveEpilogueBwdISD_SE_SG_Li384ELb0ELb1ELi3EEENS1_25SingleTileBwdLPTSchedulerILb0ELi96ELb1EEEEEEEEEvNT_6ParamsE)
        /*0104*/ 	.word	0x00000000


	//----- nvinfo : EIATTR_REGCOUNT
	.align		4
.L_54:
        /*0108*/ 	.byte	0x04, 0x2f
        /*010a*/ 	.short	(.L_56 - .L_55)
	.align		4
.L_55:
        /*010c*/ 	.word	index@(_ZN7cutlass13device_kernelIN5flash11enable_sm90INS1_16FlashAttnBwdSm90INS1_25CollectiveMainloopBwdSm90ILi2ELi1ELi1EN4cute5tupleIJNS5_1CILi1EEES8_S8_EEENS6_IJNS7_ILi64EEENS7_ILi96EEENS7_ILi192EEEEEENS_6half_tEfNS_4arch4Sm90ELb1ELb0ELb0ELb0ELb0ELb0ELb1ELb0ELi3ELi1ELi1ELi1ELb0EEENS1_21CollectiveEpilogueBwdISD_SE_SG_Li384ELb0ELb1ELi3EEENS1_25SingleTileBwdLPTSchedulerILb0ELi96ELb0EEEEEEEEEvNT_6ParamsE)
        /*0110*/ 	.word	0x00000004


	//----- nvinfo : EIATTR_FRAME_SIZE
	.align		4
.L_56:
        /*0114*/ 	.byte	0x04, 0x11
        /*0116*/ 	.short	(.L_58 - .L_57)
	.align		4
.L_57:
        /*0118*/ 	.word	index@(_ZN7cutlass13device_kernelIN5flash11enable_sm90INS1_16FlashAttnBwdSm90INS1_25CollectiveMainloopBwdSm90ILi2ELi1ELi1EN4cute5tupleIJNS5_1CILi1EEES8_S8_EEENS6_IJNS7_ILi64EEENS7_ILi96EEENS7_ILi192EEEEEENS_6half_tEfNS_4arch4Sm90ELb1ELb0ELb0ELb0ELb0ELb0ELb1ELb0ELi3ELi1ELi1ELi1ELb0EEENS1_21CollectiveEpilogueBwdISD_SE_SG_Li384ELb0ELb1ELi3EEENS1_25SingleTileBwdLPTSchedulerILb0ELi96ELb0EEEEEEEEEvNT_6ParamsE)
        /*011c*/ 	.word	0x00000000


	//----- nvinfo : EIATTR_REGCOUNT
	.align		4
.L_58:
        /*0120*/ 	.byte	0x04, 0x2f
        /*0122*/ 	.short	(.L_60 - .L_59)
	.align		4
.L_59:
        /*0124*/ 	.word	index@(_ZN7cutlass13device_kernelIN5flash11enable_sm90INS1_16FlashAttnBwdSm90INS1_25CollectiveMainloopBwdSm90ILi2ELi1ELi1EN4cute5tupleIJNS5_1CILi1EEES8_S8_EEENS6_IJNS7_ILi64EEENS7_ILi96EEENS7_ILi192EEEEEENS_6half_tEfNS_4arch4Sm90ELb0ELb1ELb0ELb1ELb1ELb0ELb1ELb0ELi3ELi1ELi1ELi1ELb0EEENS1_24CollectiveEpilogueBwdGQAISD_fSG_Li384ELb1ELb1EEENS1_19SingleTileSchedulerILb1ELb0ELb0ELi96EEEEEEEEEvNT_6ParamsE)
        /*0128*/ 	.word	0x00000004


	//----- nvinfo : EIATTR_FRAME_SIZE
	.align		4
.L_60:
        /*012c*/ 	.byte	0x04, 0x11
        /*012e*/ 	.short	(.L_62 - .L_61)
	.align		4
.L_61:
        /*0130*/ 	.word	index@(_ZN7cutlass13device_kernelIN5flash11enable_sm90INS1_16FlashAttnBwdSm90INS1_25CollectiveMainloopBwdSm90ILi2ELi1ELi1EN4cute5tupleIJNS5_1CILi1EEES8_S8_EEENS6_IJNS7_ILi64EEENS7_ILi96EEENS7_ILi192EEEEEENS_6half_tEfNS_4arch4Sm90ELb0ELb1ELb0ELb1ELb1ELb0ELb1ELb0ELi3ELi1ELi1ELi1ELb0EEENS1_24CollectiveEpilogueBwdGQAISD_fSG_Li384ELb1ELb1EEENS1_19SingleTileSchedulerILb1ELb0ELb0ELi96EEEEEEEEEvNT_6ParamsE)
        /*0134*/ 	.word	0x00000000


	//----- nvinfo : EIATTR_REGCOUNT
	.align		4
.L_62:
        /*0138*/ 	.byte	0x04, 0x2f
        /*013a*/ 	.short	(.L_64 - .L_63)
	.align		4
.L_63:
        /*013c*/ 	.word	index@(_ZN7cutlass13device_kernelIN5flash11enable_sm90INS1_16FlashAttnBwdSm90INS1_25CollectiveMainloopBwdSm90ILi2ELi1ELi1EN4cute5tupleIJNS5_1CILi1EEES8_S8_EEENS6_IJNS7_ILi64EEENS7_ILi96EEENS7_ILi192EEEEEENS_6half_tEfNS_4arch4Sm90ELb0ELb1ELb0ELb1ELb0ELb0ELb1ELb0ELi3ELi1ELi1ELi1ELb0EEENS1_24CollectiveEpilogueBwdGQAISD_fSG_Li384ELb1ELb0EEENS1_19SingleTileSchedulerILb1ELb0ELb0ELi96EEEEEEEEEvNT_6ParamsE)
        /*0140*/ 	.word	0x00000004


	//----- nvinfo : EIATTR_FRAME_SIZE
	.align		4
.L_64:
        /*0144*/ 	.byte	0x04, 0x11
        /*0146*/ 	.short	(.L_66 - .L_65)
	.align		4
.L_65:
        /*0148*/ 	.word	index@(_ZN7cutlass13device_kernelIN5flash11enable_sm90INS1_16FlashAttnBwdSm90INS1_25CollectiveMainloopBwdSm90ILi2ELi1ELi1EN4cute5tupleIJNS5_1CILi1EEES8_S8_EEENS6_IJNS7_ILi64EEENS7_ILi96EEENS7_ILi192EEEEEENS_6half_tEfNS_4arch4Sm90ELb0ELb1ELb0ELb1ELb0ELb0ELb1ELb0ELi3ELi1ELi1ELi1ELb0EEENS1_24CollectiveEpilogueBwdGQAISD_fSG_Li384ELb1ELb0EEENS1_19SingleTileSchedulerILb1ELb0ELb0ELi96EEEEEEEEEvNT_6ParamsE)
        /*014c*/ 	.word	0x00000000


	//----- nvinfo : EIATTR_REGCOUNT
	.align		4
.L_66:
        /*0150*/ 	.byte	0x04, 0x2f
        /*0152*/ 	.short	(.L_68 - .L_67)
	.align		4
.L_67:
        /*0154*/ 	.word	index@(_ZN7cutlass13device_kernelIN5flash11enable_sm90INS1_16FlashAttnBwdSm90INS1_25CollectiveMainloopBwdSm90ILi2ELi1ELi1EN4cute5tupleIJNS5_1CILi1EEES8_S8_EEENS6_IJNS7_ILi64EEENS7_ILi96EEENS7_ILi192EEEEEENS_6half_tEfNS_4arch4Sm90ELb0ELb1ELb0ELb1ELb1ELb0ELb1ELb0ELi3ELi1ELi1ELi1ELb0EEENS1_21CollectiveEpilogueBwdISD_SE_SG_Li384ELb1ELb1ELi3EEENS1_19SingleTileSchedulerILb1ELb0ELb0ELi96EEEEEEEEEvNT_6ParamsE)
        /*0158*/ 	.word	0x00000004


	//----- nvinfo : EIATTR_FRAME_SIZE
	.align		4
.L_68:
        /*015c*/ 	.byte	0x04, 0x11
        /*015e*/ 	.short	(.L_70 - .L_69)
	.align		4
.L_69:
        /*0160*/ 	.word	index@(_ZN7cutlass13device_kernelIN5flash11enable_sm90INS1_16FlashAttnBwdSm90INS1_25CollectiveMainloopBwdSm90ILi2ELi1ELi1EN4cute5tupleIJNS5_1CILi1EEES8_S8_EEENS6_IJNS7_ILi64EEENS7_ILi96EEENS7_ILi192EEEEEENS_6half_tEfNS_4arch4Sm90ELb0ELb1ELb0ELb1ELb1ELb0ELb1ELb0ELi3ELi1ELi1ELi1ELb0EEENS1_21CollectiveEpilogueBwdISD_SE_SG_Li384ELb1ELb1ELi3EEENS1_19SingleTileSchedulerILb1ELb0ELb0ELi96EEEEEEEEEvNT_6ParamsE)
        /*0164*/ 	.word	0x00000000


	//----- nvinfo : EIATTR_REGCOUNT
	.align		4
.L_70:
        /*0168*/ 	.byte	0x04, 0x2f
        /*016a*/ 	.short	(.L_72 - .L_71)
	.align		4
.L_71:
        /*016c*/ 	.word	index@(_ZN7cutlass13device_kernelIN5flash11enable_sm90INS1_16FlashAttnBwdSm90INS1_25CollectiveMainloopBwdSm90ILi2ELi1ELi1EN4cute5tupleIJNS5_1CILi1EEES8_S8_EEENS6_IJNS7_ILi64EEENS7_ILi96EEENS7_ILi192EEEEEENS_6half_tEfNS_4arch4Sm90ELb0ELb1ELb0ELb1ELb0ELb0ELb1ELb0ELi3ELi1ELi1ELi1ELb0EEENS1_21CollectiveEpilogueBwdISD_SE_SG_Li384ELb1ELb1ELi3EEENS1_19SingleTileSchedulerILb1ELb0ELb0ELi96EEEEEEEEEvNT_6ParamsE)
        /*0170*/ 	.word	0x00000004


	//----- nvinfo : EIATTR_FRAME_SIZE
	.align		4
.L_72:
        /*0174*/ 	.byte	0x04, 0x11
        /*0176*/ 	.short	(.L_74 - .L_73)
	.align		4
.L_73:
        /*0178*/ 	.word	index@(_ZN7cutlass13device_kernelIN5flash11enable_sm90INS1_16FlashAttnBwdSm90INS1_25CollectiveMainloopBwdSm90ILi2ELi1ELi1EN4cute5tupleIJNS5_1CILi1EEES8_S8_EEENS6_IJNS7_ILi64EEENS7_ILi96EEENS7_ILi192EEEEEENS_6half_tEfNS_4arch4Sm90ELb0ELb1ELb0ELb1ELb0ELb0ELb1ELb0ELi3ELi1ELi1ELi1ELb0EEENS1_21CollectiveEpilogueBwdISD_SE_SG_Li384ELb1ELb1ELi3EEENS1_19SingleTileSchedulerILb1ELb0ELb0ELi96EEEEEEEEEvNT_6ParamsE)
        /*017c*/ 	.word	0x00000000


	//----- nvinfo : EIATTR_REGCOUNT
	.align		4
.L_74:
        /*0180*/ 	.byte	0x04, 0x2f
        /*0182*/ 	.short	(.L_76 - .L_75)
	.align		4
.L_75:
        /*0184*/ 	.word	index@(_ZN7cutlass13device_kernelIN5flash11enable_sm90INS1_16FlashAttnBwdSm90INS1_25CollectiveMainloopBwdSm90ILi2ELi1ELi1EN4cute5tupleIJNS5_1CILi1EEES8_S8_EEENS6_IJNS7_ILi64EEENS7_ILi96EEENS7_ILi192EEEEEENS_6half_tEfNS_4arch4Sm90ELb0ELb1ELb0ELb0ELb1ELb0ELb1ELb0ELi3ELi1ELi1ELi1ELb0EEENS1_24CollectiveEpilogueBwdGQAISD_fSG_Li384ELb0ELb1EEENS1_19SingleTileSchedulerILb0ELb0ELb0ELi96EEEEEEEEEvNT_6ParamsE)
        /*0188*/ 	.word	0x00000004


	//----- nvinfo : EIATTR_FRAME_SIZE
	.align		4
.L_76:
        /*018c*/ 	.byte	0x04, 0x11
        /*018e*/ 	.short	(.L_78 - .L_77)
	.align		4
.L_77:
        /*0190*/ 	.word	index@(_ZN7cutlass13device_kernelIN5flash11enable_sm90INS1_16FlashAttnBwdSm90INS1_25CollectiveMainloopBwdSm90ILi2ELi1ELi1EN4cute5tupleIJNS5_1CILi1EEES8_S8_EEENS6_IJNS7_ILi64EEENS7_ILi96EEENS7_ILi192EEEEEENS_6half_tEfNS_4arch4Sm90ELb0ELb1ELb0ELb0ELb1ELb0ELb1ELb0ELi3ELi1ELi1ELi1ELb0EEENS1_24CollectiveEpilogueBwdGQAISD_fSG_Li384ELb0ELb1EEENS1_19SingleTileSchedulerILb0ELb0ELb0ELi96EEEEEEEEEvNT_6ParamsE)
        /*0194*/ 	.word	0x00000000


	//----- nvinfo : EIATTR_REGCOUNT
	.align		4
.L_78:
        /*0198*/ 	.byte	0x04, 0x2f
        /*019a*/ 	.short	(.L_80 - .L_79)
	.align		4
.L_79:
        /*019c*/ 	.word	index@(_ZN7cutlass13device_kernelIN5flash11enable_sm90INS1_16FlashAttnBwdSm90INS1_25CollectiveMainloopBwdSm90ILi2ELi1ELi1EN4cute5tupleIJNS5_1CILi1EEES8_S8_EEENS6_IJNS7_ILi64EEENS7_ILi96EEENS7_ILi192EEEEEENS_6half_tEfNS_4arch4Sm90ELb0ELb1ELb0ELb0ELb0ELb0ELb1ELb0ELi3ELi1ELi1ELi1ELb0EEENS1_24CollectiveEpilogueBwdGQAISD_fSG_Li384ELb0ELb0EEENS1_19SingleTileSchedulerILb0ELb0ELb0ELi96EEEEEEEEEvNT_6ParamsE)
        /*01a0*/ 	.word	0x00000004


	//----- nvinfo : EIATTR_FRAME_SIZE
	.align		4
.L_80:
        /*01a4*/ 	.byte	0x04, 0x11
        /*01a6*/ 	.short	(.L_82 - .L_81)
	.align		4
.L_81:
        /*01a8*/ 	.word	index@(_ZN7cutlass13device_kernelIN5flash11enable_sm90INS1_16FlashAttnBwdSm90INS1_25CollectiveMainloopBwdSm90ILi2ELi1ELi1EN4cute5tupleIJNS5_1CILi1EEES8_S8_EEENS6_IJNS7_ILi64EEENS7_ILi96EEENS7_ILi192EEEEEENS_6half_tEfNS_4arch4Sm90ELb0ELb1ELb0ELb0ELb0ELb0ELb1ELb0ELi3ELi1ELi1ELi1ELb0EEENS1_24CollectiveEpilogueBwdGQAISD_fSG_Li384ELb0ELb0EEENS1_19SingleTileSchedulerILb0ELb0ELb0ELi96EEEEEEEEEvNT_6ParamsE)
        /*01ac*/ 	.word	0x00000000


	//----- nvinfo : EIATTR_REGCOUNT
	.align		4
.L_82:
        /*01b0*/ 	.byte	0x04, 0x2f
        /*01b2*/ 	.short	(.L_84 - .L_83)
	.align		4
.L_83:
        /*01b4*/ 	.word	index@(_ZN7cutlass13device_kernelIN5flash11enable_sm90INS1_16FlashAttnBwdSm90INS1_25CollectiveMainloopBwdSm90ILi2ELi1ELi1EN4cute5tupleIJNS5_1CILi1EEES8_S8_EEENS6_IJNS7_ILi64EEENS7_ILi96EEENS7_ILi192EEEEEENS_6half_tEfNS_4arch4Sm90ELb0ELb1ELb0ELb0ELb1ELb0ELb1ELb0ELi3ELi1ELi1ELi1ELb0EEENS1_21CollectiveEpilogueBwdISD_SE_SG_Li384ELb0ELb1ELi3EEENS1_19SingleTileSchedulerILb0ELb0ELb0ELi96EEEEEEEEEvNT_6ParamsE)
        /*01b8*/ 	.word	0x00000004


	//----- nvinfo : EIATTR_FRAME_SIZE
	.align		4
.L_84:
        /*01bc*/ 	.byte	0x04, 0x11
        /*01be*/ 	.short	(.L_86 - .L_85)
	.align		4
.L_85:
        /*01c0*/ 	.word	index@(_ZN7cutlass13device_kernelIN5flash11enable_sm90INS1_16FlashAttnBwdSm90INS1_25CollectiveMainloopBwdSm90ILi2ELi1ELi1EN4cute5tupleIJNS5_1CILi1EEES8_S8_EEENS6_IJNS7_ILi64EEENS7_ILi96EEENS7_ILi192EEEEEENS_6half_tEfNS_4arch4Sm90ELb0ELb1ELb0ELb0ELb1ELb0ELb1ELb0ELi3ELi1ELi1ELi1ELb0EEENS1_21CollectiveEpilogueBwdISD_SE_SG_Li384ELb0ELb1ELi3EEENS1_19SingleTileSchedulerILb0ELb0ELb0ELi96EEEEEEEEEvNT_6ParamsE)
        /*01c4*/ 	.word	0x00000000


	//----- nvinfo : EIATTR_REGCOUNT
	.align		4
.L_86:
        /*01c8*/ 	.byte	0x04, 0x2f
        /*01ca*/ 	.short	(.L_88 - .L_87)
	.align		4
.L_87:
        /*01cc*/ 	.word	index@(_ZN7cutlass13device_kernelIN5flash11enable_sm90INS1_16FlashAttnBwdSm90INS1_25CollectiveMainloopBwdSm90ILi2ELi1ELi1EN4cute5tupleIJNS5_1CILi1EEES8_S8_EEENS6_IJNS7_ILi64EEENS7_ILi96EEENS7_ILi192EEEEEENS_6half_tEfNS_4arch4Sm90ELb0ELb1ELb0ELb0ELb0ELb0ELb1ELb0ELi3ELi1ELi1ELi1ELb0EEENS1_21CollectiveEpilogueBwdISD_SE_SG_Li384ELb0ELb1ELi3EEENS1_19SingleTileSchedulerILb0ELb0ELb0ELi96EEEEEEEEEvNT_6ParamsE)
        /*01d0*/ 	.word	0x00000004


	//----- nvinfo : EIATTR_FRAME_SIZE
	.align		4
.L_88:
        /*01d4*/ 	.byte	0x04, 0x11
        /*01d6*/ 	.short	(.L_90 - .L_89)
	.align		4
.L_89:
        /*01d8*/ 	.word	index@(_ZN7cutlass13device_kernelIN5flash11enable_sm90INS1_16FlashAttnBwdSm90INS1_25CollectiveMainloopBwdSm90ILi2ELi1ELi1EN4cute5tupleIJNS5_1CILi1EEES8_S8_EEENS6_IJNS7_ILi64EEENS7_ILi96EEENS7_ILi192EEEEEENS_6half_tEfNS_4arch4Sm90ELb0ELb1ELb0ELb0ELb0ELb0ELb1ELb0ELi3ELi1ELi1ELi1ELb0EEENS1_21CollectiveEpilogueBwdISD_SE_SG_Li384ELb0ELb1ELi3EEENS1_19SingleTileSchedulerILb0ELb0ELb0ELi96EEEEEEEEEvNT_6ParamsE)
        /*01dc*/ 	.word	0x00000000


	//----- nvinfo : EIATTR_REGCOUNT
	.align		4
.L_90:
        /*01e0*/ 	.byte	0x04, 0x2f
        /*01e2*/ 	.short	(.L_92 - .L_91)
	.align		4
.L_91:
        /*01e4*/ 	.word	index@(_ZN7cutlass13device_kernelIN5flash11enable_sm90INS1_16FlashAttnBwdSm90INS1_25CollectiveMainloopBwdSm90ILi2ELi1ELi1EN4cute5tupleIJNS5_1CILi1EEES8_S8_EEENS6_IJNS7_ILi64EEENS7_ILi96EEENS7_ILi192EEEEEENS_6half_tEfNS_4arch4Sm90ELb0ELb0ELb0ELb1ELb1ELb0ELb1ELb0ELi3ELi1ELi1ELi1ELb0EEENS1_24CollectiveEpilogueBwdGQAISD_fSG_Li384ELb1ELb1EEENS1_19SingleTileSchedulerILb1ELb0ELb0ELi96EEEEEEEEEvNT_6ParamsE)
        /*01e8*/ 	.word	0x00000004


	//----- nvinfo : EIATTR_FRAME_SIZE
	.align		4
.L_92:
        /*01ec*/ 	.byte	0x04, 0x11
        /*01ee*/ 	.short	(.L_94 - .L_93)
	.align		4
.L_93:
        /*01f0*/ 	.word	index@(_ZN7cutlass13device_kernelIN5flash11enable_sm90INS1_16FlashAttnBwdSm90INS1_25CollectiveMainloopBwdSm90ILi2ELi1ELi1EN4cute5tupleIJNS5_1CILi1EEES8_S8_EEENS6_IJNS7_ILi64EEENS7_ILi96EEENS7_ILi192EEEEEENS_6half_tEfNS_4arch4Sm90ELb0ELb0ELb0ELb1ELb1ELb0ELb1ELb0ELi3ELi1ELi1ELi1ELb0EEENS1_24CollectiveEpilogueBwdGQAISD_fSG_Li384ELb1ELb1EEENS1_19SingleTileSchedulerILb1ELb0ELb0ELi96EEEEEEEEEvNT_6ParamsE)
        /*01f4*/ 	.word	0x00000000


	//----- nvinfo : EIATTR_REGCOUNT
	.align		4
.L_94:
        /*01f8*/ 	.byte	0x04, 0x2f
        /*01fa*/ 	.short	(.L_96 - .L_95)
	.align		4
.L_95:
        /*01fc*/ 	.word	index@(_ZN7cutlass13device_kernelIN5flash11enable_sm90INS1_16FlashAttnBwdSm90INS1_25CollectiveMainloopBwdSm90ILi2ELi1ELi1EN4cute5tupleIJNS5_1CILi1EEES8_S8_EEENS6_IJNS7_ILi64EEENS7_ILi96EEENS7_ILi192EEEEEENS_6half_tEfNS_4arch4Sm90ELb0ELb0ELb0ELb1ELb0ELb0ELb1ELb0ELi3ELi1ELi1ELi1ELb0EEENS1_24CollectiveEpilogueBwdGQAISD_fSG_Li384ELb1ELb0EEENS1_19SingleTileSchedulerILb1ELb0ELb0ELi96EEEEEEEEEvNT_6ParamsE)
        /*0200*/ 	.word	0x00000004


	//----- nvinfo : EIATTR_FRAME_SIZE
	.align		4
.L_96:
        /*0204*/ 	.byte	0x04, 0x11
        /*0206*/ 	.short	(.L_98 - .L_97)
	.align		4
.L_97:
        /*0208*/ 	.word	index@(_ZN7cutlass13device_kernelIN5flash11enable_sm90INS1_16FlashAttnBwdSm90INS1_25CollectiveMainloopBwdSm90ILi2ELi1ELi1EN4cute5tupleIJNS5_1CILi1EEES8_S8_EEENS6_IJNS7_ILi64EEENS7_ILi96EEENS7_ILi192EEEEEENS_6half_tEfNS_4arch4Sm90ELb0ELb0ELb0ELb1ELb0ELb0ELb1ELb0ELi3ELi1ELi1ELi1ELb0EEENS1_24CollectiveEpilogueBwdGQAISD_fSG_Li384ELb1ELb0EEENS1_19SingleTileSchedulerILb1ELb0ELb0ELi96EEEEEEEEEvNT_6ParamsE)
        /*020c*/ 	.word	0x00000000


	//----- nvinfo : EIATTR_REGCOUNT
	.align		4
.L_98:
        /*0210*/ 	.byte	0x04, 0x2f
        /*0212*/ 	.short	(.L_100 - .L_99)
	.align		4
.L_99:
        /*0214*/ 	.word	index@(_ZN7cutlass13device_kernelIN5flash11enable_sm90INS1_16FlashAttnBwdSm90INS1_25CollectiveMainloopBwdSm90ILi2ELi1ELi1EN4cute5tupleIJNS5_1CILi1EEES8_S8_EEENS6_IJNS7_ILi64EEENS7_ILi96EEENS7_ILi192EEEEEENS_6half_tEfNS_4arch4Sm90ELb0ELb0ELb0ELb1ELb1ELb0ELb1ELb0ELi3ELi1ELi1ELi1ELb0EEENS1_21CollectiveEpilogueBwdISD_SE_SG_Li384ELb1ELb1ELi3EEENS1_19SingleTileSchedulerILb1ELb0ELb0ELi96EEEEEEEEEvNT_6ParamsE)
        /*0218*/ 	.word	0x00000004


	//----- nvinfo : EIATTR_FRAME_SIZE
	.align		4
.L_100:
        /*021c*/ 	.byte	0x04, 0x11
        /*021e*/ 	.short	(.L_102 - .L_101)
	.align		4
.L_101:
        /*0220*/ 	.word	index@(_ZN7cutlass13device_kernelIN5flash11enable_sm90INS1_16FlashAttnBwdSm90INS1_25CollectiveMainloopBwdSm90ILi2ELi1ELi1EN4cute5tupleIJNS5_1CILi1EEES8_S8_EEENS6_IJNS7_ILi64EEENS7_ILi96EEENS7_ILi192EEEEEENS_6half_tEfNS_4arch4Sm90ELb0ELb0ELb0ELb1ELb1ELb0ELb1ELb0ELi3ELi1ELi1ELi1ELb0EEENS1_21CollectiveEpilogueBwdISD_SE_SG_Li384ELb1ELb1ELi3EEENS1_19SingleTileSchedulerILb1ELb0ELb0ELi96EEEEEEEEEvNT_6ParamsE)
        /*0224*/ 	.word	0x00000000


	//----- nvinfo : EIATTR_REGCOUNT
	.align		4
.L_102:
        /*0228*/ 	.byte	0x04, 0x2f
        /*022a*/ 	.short	(.L_104 - .L_103)
	.align		4
.L_103:
        /*022c*/ 	.word	index@(_ZN7cutlass13device_kernelIN5flash11enable_sm90INS1_16FlashAttnBwdSm90INS1_25CollectiveMainloopBwdSm90ILi2ELi1ELi1EN4cute5tupleIJNS5_1CILi1EEES8_S8_EEENS6_IJNS7_ILi64EEENS7_ILi96EEENS7_ILi192EEEEEENS_6half_tEfNS_4arch4Sm90ELb0ELb0ELb0ELb1ELb0ELb0ELb1ELb0ELi3ELi1ELi1ELi1ELb0EEENS1_21CollectiveEpilogueBwdISD_SE_SG_Li384ELb1ELb1ELi3EEENS1_19SingleTileSchedulerILb1ELb0ELb0ELi96EEEEEEEEEvNT_6ParamsE)
        /*0230*/ 	.word	0x00000004


	//----- nvinfo : EIATTR_FRAME_SIZE
	.align		4
.L_104:
        /*0234*/ 	.byte	0x04, 0x11
        /*0236*/ 	.short	(.L_106 - .L_105)
	.align		4
.L_105:
        /*0238*/ 	.word	index@(_ZN7cutlass13device_kernelIN5flash11enable_sm90INS1_16FlashAttnBwdSm90INS1_25CollectiveMainloopBwdSm90ILi2ELi1ELi1EN4cute5tupleIJNS5_1CILi1EEES8_S8_EEENS6_IJNS7_ILi64EEENS7_ILi96EEENS7_ILi192EEEEEENS_6half_tEfNS_4arch4Sm90ELb0ELb0ELb0ELb1ELb0ELb0ELb1ELb0ELi3ELi1ELi1ELi1ELb0EEENS1_21CollectiveEpilogueBwdISD_SE_SG_Li384ELb1ELb1ELi3EEENS1_19SingleTileSchedulerILb1ELb0ELb0ELi96EEEEEEEEEvNT_6ParamsE)
        /*023c*/ 	.word	0x00000000


	//----- nvinfo : EIATTR_REGCOUNT
	.align		4
.L_106:
        /*0240*/ 	.byte	0x04, 0x2f
        /*0242*/ 	.short	(.L_108 - .L_107)
	.align		4
.L_107:
        /*0244*/ 	.word	index@(_ZN7cutlass13device_kernelIN5flash11enable_sm90INS1_16FlashAttnBwdSm90INS1_25CollectiveMainloopBwdSm90ILi2ELi1ELi1EN4cute5tupleIJNS5_1CILi1EEES8_S8_EEENS6_IJNS7_ILi64EEENS7_ILi96EEENS7_ILi192EEEEEENS_6half_tEfNS_4arch4Sm90ELb0ELb0ELb0ELb0ELb1ELb0ELb1ELb0ELi3ELi1ELi1ELi1ELb0EEENS1_24CollectiveEpilogueBwdGQAISD_fSG_Li384ELb0ELb1EEENS1_19SingleTileSchedulerILb0ELb0ELb0ELi96EEEEEEEEEvNT_6ParamsE)
        /*0248*/ 	.word	0x00000004


	//----- nvinfo : EIATTR_FRAME_SIZE
	.align		4
.L_108:
        /*024c*/ 	.byte	0x04, 0x11
        /*024e*/ 	.short	(.L_110 - .L_109)
	.align		4
.L_109:
        /*0250*/ 	.word	index@(_ZN7cutlass13device_kernelIN5flash11enable_sm90INS1_16FlashAttnBwdSm90INS1_25CollectiveMainloopBwdSm90ILi2ELi1ELi1EN4cute5tupleIJNS5_1CILi1EEES8_S8_EEENS6_IJNS7_ILi64EEENS7_ILi96EEENS7_ILi192EEEEEENS_6half_tEfNS_4arch4Sm90ELb0ELb0ELb0ELb0ELb1ELb0ELb1ELb0ELi3ELi1ELi1ELi1ELb0EEENS1_24CollectiveEpilogueBwdGQAISD_fSG_Li384ELb0ELb1EEENS1_19SingleTileSchedulerILb0ELb0ELb0ELi96EEEEEEEEEvNT_6ParamsE)
        /*0254*/ 	.word	0x00000000


	//----- nvinfo : EIATTR_REGCOUNT
	.align		4
.L_110:
        /*0258*/ 	.byte	0x04, 0x2f
        /*025a*/ 	.short	(.L_112 - .L_111)
	.align		4
.L_111:
        /*025c*/ 	.word	index@(_ZN7cutlass13device_kernelIN5flash11enable_sm90INS1_16FlashAttnBwdSm90INS1_25CollectiveMainloopBwdSm90ILi2ELi1ELi1EN4cute5tupleIJNS5_1CILi1EEES8_S8_EEENS6_IJNS7_ILi64EEENS7_ILi96EEENS7_ILi192EEEEEENS_6half_tEfNS_4arch4Sm90ELb0ELb0ELb0ELb0ELb0ELb0ELb1ELb0ELi3ELi1ELi1ELi1ELb0EEENS1_24CollectiveEpilogueBwdGQAISD_fSG_Li384ELb0ELb0EEENS1_19SingleTileSchedulerILb0ELb0ELb0ELi96EEEEEEEEEvNT_6ParamsE)
        /*0260*/ 	.word	0x00000004


	//----- nvinfo : EIATTR_FRAME_SIZE
	.align		4
.L_112:
        /*0264*/ 	.byte	0x04, 0x11
        /*0266*/ 	.short	(.L_114 - .L_113)
	.align		4
.L_113:
        /*0268*/ 	.word	index@(_ZN7cutlass13device_kernelIN5flash11enable_sm90INS1_16FlashAttnBwdSm90INS1_25CollectiveMainloopBwdSm90ILi2ELi1ELi1EN4cute5tupleIJNS5_1CILi1EEES8_S8_EEENS6_IJNS7_ILi64EEENS7_ILi96EEENS7_ILi192EEEEEENS_6half_tEfNS_4arch4Sm90ELb0ELb0ELb0ELb0ELb0ELb0ELb1ELb0ELi3ELi1ELi1ELi1ELb0EEENS1_24CollectiveEpilogueBwdGQAISD_fSG_Li384ELb0ELb0EEENS1_19SingleTileSchedulerILb0ELb0ELb0ELi96EEEEEEEEEvNT_6ParamsE)
        /*026c*/ 	.word	0x00000000


	//----- nvinfo : EIATTR_REGCOUNT
	.align		4
.L_114:
        /*0270*/ 	.byte	0x04, 0x2f
        /*0272*/ 	.short	(.L_116 - .L_115)
	.align		4
.L_115:
        /*0274*/ 	.word	index@(_ZN7cutlass13device_kernelIN5flash11enable_sm90INS1_16FlashAttnBwdSm90INS1_25CollectiveMainloopBwdSm90ILi2ELi1ELi1EN4cute5tupleIJNS5_1CILi1EEES8_S8_EEENS6_IJNS7_ILi64EEENS7_ILi96EEENS7_ILi192EEEEEENS_6half_tEfNS_4arch4Sm90ELb0ELb0ELb0ELb0ELb1ELb0ELb1ELb0ELi3ELi1ELi1ELi1ELb0EEENS1_21CollectiveEpilogueBwdISD_SE_SG_Li384ELb0ELb1ELi3EEENS1_19SingleTileSchedulerILb0ELb0ELb0ELi96EEEEEEEEEvNT_6ParamsE)
        /*0278*/ 	.word	0x00000004


	//----- nvinfo : EIATTR_FRAME_SIZE
	.align		4
.L_116:
        /*027c*/ 	.byte	0x04, 0x11
        /*027e*/ 	.short	(.L_118 - .L_117)
	.align		4
.L_117:
        /*0280*/ 	.word	index@(_ZN7cutlass13device_kernelIN5flash11enable_sm90INS1_16FlashAttnBwdSm90INS1_25CollectiveMainloopBwdSm90ILi2ELi1ELi1EN4cute5tupleIJNS5_1CILi1EEES8_S8_EEENS6_IJNS7_ILi64EEENS7_ILi96EEENS7_ILi192EEEEEENS_6half_tEfNS_4arch4Sm90ELb0ELb0ELb0ELb0ELb1ELb0ELb1ELb0ELi3ELi1ELi1ELi1ELb0EEENS1_21CollectiveEpilogueBwdISD_SE_SG_Li384ELb0ELb1ELi3EEENS1_19SingleTileSchedulerILb0ELb0ELb0ELi96EEEEEEEEEvNT_6ParamsE)
        /*0284*/ 	.word	0x00000000


	//----- nvinfo : EIATTR_REGCOUNT
	.align		4
.L_118:
        /*0288*/ 	.byte	0x04, 0x2f
        /*028a*/ 	.short	(.L_120 - .L_119)
	.align		4
.L_119:
        /*028c*/ 	.word	index@(_ZN7cutlass13device_kernelIN5flash11enable_sm90INS1_16FlashAttnBwdSm90INS1_25CollectiveMainloopBwdSm90ILi2ELi1ELi1EN4cute5tupleIJNS5_1CILi1EEES8_S8_EEENS6_IJNS7_ILi64EEENS7_ILi96EEENS7_ILi192EEEEEENS_6half_tEfNS_4arch4Sm90ELb0ELb0ELb0ELb0ELb0ELb0ELb1ELb0ELi3ELi1ELi1ELi1ELb0EEENS1_21CollectiveEpilogueBwdISD_SE_SG_Li384ELb0ELb1ELi3EEENS1_19SingleTileSchedulerILb0ELb0ELb0ELi96EEEEEEEEEvNT_6ParamsE)
        /*0290*/ 	.word	0x00000004


	//----- nvinfo : EIATTR_FRAME_SIZE
	.align		4
.L_120:
        /*0294*/ 	.byte	0x04, 0x11
        /*0296*/ 	.short	(.L_122 - .L_121)
	.align		4
.L_121:
        /*0298*/ 	.word	index@(_ZN7cutlass13device_kernelIN5flash11enable_sm90INS1_16FlashAttnBwdSm90INS1_25CollectiveMainloopBwdSm90ILi2ELi1ELi1EN4cute5tupleIJNS5_1CILi1EEES8_S8_EEENS6_IJNS7_ILi64EEENS7_ILi96EEENS7_ILi192EEEEEENS_6half_tEfNS_4arch4Sm90ELb0ELb0ELb0ELb0ELb0ELb0ELb1ELb0ELi3ELi1ELi1ELi1ELb0EEENS1_21CollectiveEpilogueBwdISD_SE_SG_Li384ELb0ELb1ELi3EEENS1_19SingleTileSchedulerILb0ELb0ELb0ELi96EEEEEEEEEvNT_6ParamsE)
        /*029c*/ 	.word	0x00000000


	//----- nvinfo : EIATTR_MIN_STACK_SIZE
	.align		4
.L_122:
        /*02a0*/ 	.byte	0x04, 0x12
        /*02a2*/ 	.short	(.L_124 - .L_123)
	.align		4
.L_123:
        /*02a4*/ 	.word	index@(_ZN7cutlass13device_kernelIN5flash11enable_sm90INS1_16FlashAttnBwdSm90INS1_25CollectiveMainloopBwdSm90ILi2ELi1ELi1EN4cute5tupleIJNS5_1CILi1EEES8_S8_EEENS6_IJNS7_ILi64EEENS7_ILi96EEENS7_ILi192EEEEEENS_6half_tEfNS_4arch4Sm90ELb0ELb0ELb0ELb0ELb0ELb0ELb1ELb0ELi3ELi1ELi1ELi1ELb0EEENS1_21CollectiveEpilogueBwdISD_SE_SG_Li384ELb0ELb1ELi3EEENS1_19SingleTileSchedulerILb0ELb0ELb0ELi96EEEEEEEEEvNT_6ParamsE)
        /*02a8*/ 	.word	0x00000000


	//----- nvinfo : EIATTR_MIN_STACK_SIZE
	.align		4
.L_124:
        /*02ac*/ 	.byte	0x04, 0x12
        /*02ae*/ 	.short	(.L_126 - .L_125)
	.align		4
.L_125:
        /*02b0*/ 	.word	index@(_ZN7cutlass13device_kernelIN5flash11enable_sm90INS1_16FlashAttnBwdSm90INS1_25CollectiveMainloopBwdSm90ILi2ELi1ELi1EN4cute5tupleIJNS5_1CILi1EEES8_S8_EEENS6_IJNS7_ILi64EEENS7_ILi96EEENS7_ILi192EEEEEENS_6half_tEfNS_4arch4Sm90ELb0ELb0ELb0ELb0ELb1ELb0ELb1ELb0ELi3ELi1ELi1ELi1ELb0EEENS1_21CollectiveEpilogueBwdISD_SE_SG_Li384ELb0ELb1ELi3EEENS1_19SingleTileSchedulerILb0ELb0ELb0ELi96EEEEEEEEEvNT_6ParamsE)
        /*02b4*/ 	.word	0x00000000


	//----- nvinfo : EIATTR_MIN_STACK_SIZE
	.align		4
.L_126:
        /*02b8*/ 	.byte	0x04, 0x12
        /*02ba*/ 	.short	(.L_128 - .L_127)
	.align		4
.L_127:
        /*02bc*/ 	.word	index@(_ZN7cutlass13device_kernelIN5flash11enable_sm90INS1_16FlashAttnBwdSm90INS1_25CollectiveMainloopBwdSm90ILi2ELi1ELi1EN4cute5tupleIJNS5_1CILi1EEES8_S8_EEENS6_IJNS7_ILi64EEENS7_ILi96EEENS7_ILi192EEEEEENS_6half_tEfNS_4arch4Sm90ELb0ELb0ELb0ELb0ELb0ELb0ELb1ELb0ELi3ELi1ELi1ELi1ELb0EEENS1_24CollectiveEpilogueBwdGQAISD_fSG_Li384ELb0ELb0EEENS1_19SingleTileSchedulerILb0ELb0ELb0ELi96EEEEEEEEEvNT_6ParamsE)
        /*02c0*/ 	.word	0x00000000


	//----- nvinfo : EIATTR_MIN_STACK_SIZE
	.align		4
.L_128:
        /*02c4*/ 	.byte	0x04, 0x12
        /*02c6*/ 	.short	(.L_130 - .L_129)
	.align		4
.L_129:
        /*02c8*/ 	.word	index@(_ZN7cutlass13device_kernelIN5flash11enable_sm90INS1_16FlashAttnBwdSm90INS1_25CollectiveMainloopBwdSm90ILi2ELi1ELi1EN4cute5tupleIJNS5_1CILi1EEES8_S8_EEENS6_IJNS7_ILi64EEENS7_ILi96EEENS7_ILi192EEEEEENS_6half_tEfNS_4arch4Sm90ELb0ELb0ELb0ELb0ELb1ELb0ELb1ELb0ELi3ELi1ELi1ELi1ELb0EEENS1_24CollectiveEpilogueBwdGQAISD_fSG_Li384ELb0ELb1EEENS1_19SingleTileSchedulerILb0ELb0ELb0ELi96EEEEEEEEEvNT_6ParamsE)
        /*02cc*/ 	.word	0x00000000


	//----- nvinfo : EIATTR_MIN_STACK_SIZE
	.align		4
.L_130:
        /*02d0*/ 	.byte	0x04, 0x12
        /*02d2*/ 	.short	(.L_132 - .L_131)
	.align		4
.L_131:
        /*02d4*/ 	.word	index@(_ZN7cutlass13device_kernelIN5flash11enable_sm90INS1_16FlashAttnBwdSm90INS1_25CollectiveMainloopBwdSm90ILi2ELi1ELi1EN4cute5tupleIJNS5_1CILi1EEES8_S8_EEENS6_IJNS7_ILi64EEENS7_ILi96EEENS7_ILi192EEEEEENS_6half_tEfNS_4arch4Sm90ELb0ELb0ELb0ELb1ELb0ELb0ELb1ELb0ELi3ELi1ELi1ELi1ELb0EEENS1_21CollectiveEpilogueBwdISD_SE_SG_Li384ELb1ELb1ELi3EEENS1_19SingleTileSchedulerILb1ELb0ELb0ELi96EEEEEEEEEvNT_6ParamsE)
        /*02d8*/ 	.word	0x00000000


	//----- nvinfo : EIATTR_MIN_STACK_SIZE
	.align		4
.L_132:
        /*02dc*/ 	.byte	0x04, 0x12
        /*02de*/ 	.short	(.L_134 - .L_133)
	.align		4
.L_133:
        /*02e0*/ 	.word	index@(_ZN7cutlass13device_kernelIN5flash11enable_sm90INS1_16FlashAttnBwdSm90INS1_25CollectiveMainloopBwdSm90ILi2ELi1ELi1EN4cute5tupleIJNS5_1CILi1EEES8_S8_EEENS6_IJNS7_ILi64EEENS7_ILi96EEENS7_ILi192EEEEEENS_6half_tEfNS_4arch4Sm90ELb0ELb0ELb0ELb1ELb1ELb0ELb1ELb0ELi3ELi1ELi1ELi1ELb0EEENS1_21CollectiveEpilogueBwdISD_SE_SG_Li384ELb1ELb1ELi3EEENS1_19SingleTileSchedulerILb1ELb0ELb0ELi96EEEEEEEEEvNT_6ParamsE)
        /*02e4*/ 	.word	0x00000000


	//----- nvinfo : EIATTR_MIN_STACK_SIZE
	.align		4
.L_134:
        /*02e8*/ 	.byte	0x04, 0x12
        /*02ea*/ 	.short	(.L_136 - .L_135)
	.align		4
.L_135:
        /*02ec*/ 	.word	index@(_ZN7cutlass13device_kernelIN5flash11enable_sm90INS1_16FlashAttnBwdSm90INS1_25CollectiveMainloopBwdSm90ILi2ELi1ELi1EN4cute5tupleIJNS5_1CILi1EEES8_S8_EEENS6_IJNS7_ILi64EEENS7_ILi96EEENS7_ILi192EEEEEENS_6half_tEfNS_4arch4Sm90ELb0ELb0ELb0ELb1ELb0ELb0ELb1ELb0ELi3ELi1ELi1ELi1ELb0EEENS1_24CollectiveEpilogueBwdGQAISD_fSG_Li384ELb1ELb0EEENS1_19SingleTileSchedulerILb1ELb0ELb0ELi96EEEEEEEEEvNT_6ParamsE)
        /*02f0*/ 	.word	0x00000000


	//----- nvinfo : EIATTR_MIN_STACK_SIZE
	.align		4
.L_136:
        /*02f4*/ 	.byte	0x04, 0x12
        /*02f6*/ 	.short	(.L_138 - .L_137)
	.align		4
.L_137:
        /*02f8*/ 	.word	index@(_ZN7cutlass13device_kernelIN5flash11enable_sm90INS1_16FlashAttnBwdSm90INS1_25CollectiveMainloopBwdSm90ILi2ELi1ELi1EN4cute5tupleIJNS5_1CILi1EEES8_S8_EEENS6_IJNS7_ILi64EEENS7_ILi96EEENS7_ILi192EEEEEENS_6half_tEfNS_4arch4Sm90ELb0ELb0ELb0ELb1ELb1ELb0ELb1ELb0ELi3ELi1ELi1ELi1ELb0EEENS1_24CollectiveEpilogueBwdGQAISD_fSG_Li384ELb1ELb1EEENS1_19SingleTileSchedulerILb1ELb0ELb0ELi96EEEEEEEEEvNT_6ParamsE)
        /*02fc*/ 	.word	0x00000000


	//----- nvinfo : EIATTR_MIN_STACK_SIZE
	.align		4
.L_138:
        /*0300*/ 	.byte	0x04, 0x12
        /*0302*/ 	.short	(.L_140 - .L_139)
	.align		4
.L_139:
        /*0304*/ 	.word	index@(_ZN7cutlass13device_kernelIN5flash11enable_sm90INS1_16FlashAttnBwdSm90INS1_25CollectiveMainloopBwdSm90ILi2ELi1ELi1EN4cute5tupleIJNS5_1CILi1EEES8_S8_EEENS6_IJNS7_ILi64EEENS7_ILi96EEENS7_ILi192EEEEEENS_6half_tEfNS_4arch4Sm90ELb0ELb1ELb0ELb0ELb0ELb0ELb1ELb0ELi3ELi1ELi1ELi1ELb0EEENS1_21CollectiveEpilogueBwdISD_SE_SG_Li384ELb0ELb1ELi3EEENS1_19SingleTileSchedulerILb0ELb0ELb0ELi96EEEEEEEEEvNT_6ParamsE)
        /*0308*/ 	.word	0x00000000


	//----- nvinfo : EIATTR_MIN_STACK_SIZE
	.align		4
.L_140:
        /*030c*/ 	.byte	0x04, 0x12
        /*030e*/ 	.short	(.L_142 - .L_141)
	.align		4
.L_141:
        /*0310*/ 	.word	index@(_ZN7cutlass13device_kernelIN5flash11enable_sm90INS1_16FlashAttnBwdSm90INS1_25CollectiveMainloopBwdSm90ILi2ELi1ELi1EN4cute5tupleIJNS5_1CILi1EEES8_S8_EEENS6_IJNS7_ILi64EEENS7_ILi96EEENS7_ILi192EEEEEENS_6half_tEfNS_4arch4Sm90ELb0ELb1ELb0ELb0ELb1ELb0ELb1ELb0ELi3ELi1ELi1ELi1ELb0EEENS1_21CollectiveEpilogueBwdISD_SE_SG_Li384ELb0ELb1ELi3EEENS1_19SingleTileSchedulerILb0ELb0ELb0ELi96EEEEEEEEEvNT_6ParamsE)
        /*0314*/ 	.word	0x00000000


	//----- nvinfo : EIATTR_MIN_STACK_SIZE
	.align		4
.L_142:
        /*0318*/ 	.byte	0x04, 0x12
        /*031a*/ 	.short	(.L_144 - .L_143)
	.align		4
.L_143:
        /*031c*/ 	.word	index@(_ZN7cutlass13device_kernelIN5flash11enable_sm90INS1_16FlashAttnBwdSm90INS1_25CollectiveMainloopBwdSm90ILi2ELi1ELi1EN4cute5tupleIJNS5_1CILi1EEES8_S8_EEENS6_IJNS7_ILi64EEENS7_ILi96EEENS7_ILi192EEEEEENS_6half_tEfNS_4arch4Sm90ELb0ELb1ELb0ELb0ELb0ELb0ELb1ELb0ELi3ELi1ELi1ELi1ELb0EEENS1_24CollectiveEpilogueBwdGQAISD_fSG_Li384ELb0ELb0EEENS1_19SingleTileSchedulerILb0ELb0ELb0ELi96EEEEEEEEEvNT_6ParamsE)
        /*0320*/ 	.word	0x00000000


	//----- nvinfo : EIATTR_MIN_STACK_SIZE
	.align		4
.L_144:
        /*0324*/ 	.byte	0x04, 0x12
        /*0326*/ 	.short	(.L_146 - .L_145)
	.align		4
.L_145:
        /*0328*/ 	.word	index@(_ZN7cutlass13device_kernelIN5flash11enable_sm90INS1_16FlashAttnBwdSm90INS1_25CollectiveMainloopBwdSm90ILi2ELi1ELi1EN4cute5tupleIJNS5_1CILi1EEES8_S8_EEENS6_IJNS7_ILi64EEENS7_ILi96EEENS7_ILi192EEEEEENS_6half_tEfNS_4arch4Sm90ELb0ELb1ELb0ELb0ELb1ELb0ELb1ELb0ELi3ELi1ELi1ELi1ELb0EEENS1_24CollectiveEpilogueBwdGQAISD_fSG_Li384ELb0ELb1EEENS1_19SingleTileSchedulerILb0ELb0ELb0ELi96EEEEEEEEEvNT_6ParamsE)
        /*032c*/ 	.word	0x00000000


	//----- nvinfo : EIATTR_MIN_STACK_SIZE
	.align		4
.L_146:
        /*0330*/ 	.byte	0x04, 0x12
        /*0332*/ 	.short	(.L_148 - .L_147)
	.align		4
.L_147:
        /*0334*/ 	.word	index@(_ZN7cutlass13device_kernelIN5flash11enable_sm90INS1_16FlashAttnBwdSm90INS1_25CollectiveMainloopBwdSm90ILi2ELi1ELi1EN4cute5tupleIJNS5_1CILi1EEES8_S8_EEENS6_IJNS7_ILi64EEENS7_ILi96EEENS7_ILi192EEEEEENS_6half_tEfNS_4arch4Sm90ELb0ELb1ELb0ELb1ELb0ELb0ELb1ELb0ELi3ELi1ELi1ELi1ELb0EEENS1_21CollectiveEpilogueBwdISD_SE_SG_Li384ELb1ELb1ELi3EEENS1_19SingleTileSchedulerILb1ELb0ELb0ELi96EEEEEEEEEvNT_6ParamsE)
        /*0338*/ 	.word	0x00000000


	//----- nvinfo : EIATTR_MIN_STACK_SIZE
	.align		4
.L_148:
        /*033c*/ 	.byte	0x04, 0x12
        /*033e*/ 	.short	(.L_150 - .L_149)
	.align		4
.L_149:
        /*0340*/ 	.word	index@(_ZN7cutlass13device_kernelIN5flash11enable_sm90INS1_16FlashAttnBwdSm90INS1_25CollectiveMainloopBwdSm90ILi2ELi1ELi1EN4cute5tupleIJNS5_1CILi1EEES8_S8_EEENS6_IJNS7_ILi64EEENS7_ILi96EEENS7_ILi192EEEEEENS_6half_tEfNS_4arch4Sm90ELb0ELb1ELb0ELb1ELb1ELb0ELb1ELb0ELi3ELi1ELi1ELi1ELb0EEENS1_21CollectiveEpilogueBwdISD_SE_SG_Li384ELb1ELb1ELi3EEENS1_19SingleTileSchedulerILb1ELb0ELb0ELi96EEEEEEEEEvNT_6ParamsE)
        /*0344*/ 	.word	0x00000000


	//----- nvinfo : EIATTR_MIN_STACK_SIZE
	.align		4
.L_150:
        /*0348*/ 	.byte	0x04, 0x12
        /*034a*/ 	.short	(.L_152 - .L_151)
	.align		4
.L_151:
        /*034c*/ 	.word	index@(_ZN7cutlass13device_kernelIN5flash11enable_sm90INS1_16FlashAttnBwdSm90INS1_25CollectiveMainloopBwdSm90ILi2ELi1ELi1EN4cute5tupleIJNS5_1CILi1EEES8_S8_EEENS6_IJNS7_ILi64EEENS7_ILi96EEENS7_ILi192EEEEEENS_6half_tEfNS_4arch4Sm90ELb0ELb1ELb0ELb1ELb0ELb0ELb1ELb0ELi3ELi1ELi1ELi1ELb0EEENS1_24CollectiveEpilogueBwdGQAISD_fSG_Li384ELb1ELb0EEENS1_19SingleTileSchedulerILb1ELb0ELb0ELi96EEEEEEEEEvNT_6ParamsE)
        /*0350*/ 	.word	0x00000000


	//----- nvinfo : EIATTR_MIN_STACK_SIZE
	.align		4
.L_152:
        /*0354*/ 	.byte	0x04, 0x12
        /*0356*/ 	.short	(.L_154 - .L_153)
	.align		4
.L_153:
        /*0358*/ 	.word	index@(_ZN7cutlass13device_kernelIN5flash11enable_sm90INS1_16FlashAttnBwdSm90INS1_25CollectiveMainloopBwdSm90ILi2ELi1ELi1EN4cute5tupleIJNS5_1CILi1EEES8_S8_EEENS6_IJNS7_ILi64EEENS7_ILi96EEENS7_ILi192EEEEEENS_6half_tEfNS_4arch4Sm90ELb0ELb1ELb0ELb1ELb1ELb0ELb1ELb0ELi3ELi1ELi1ELi1ELb0EEENS1_24CollectiveEpilogueBwdGQAISD_fSG_Li384ELb1ELb1EEENS1_19SingleTileSchedulerILb1ELb0ELb0ELi96EEEEEEEEEvNT_6ParamsE)
        /*035c*/ 	.word	0x00000000


	//----- nvinfo : EIATTR_MIN_STACK_SIZE
	.align		4
.L_154:
        /*0360*/ 	.byte	0x04, 0x12
        /*0362*/ 	.short	(.L_156 - .L_155)
	.align		4
.L_155:
        /*0364*/ 	.word	index@(_ZN7cutlass13device_kernelIN5flash11enable_sm90INS1_16FlashAttnBwdSm90INS1_25CollectiveMainloopBwdSm90ILi2ELi1ELi1EN4cute5tupleIJNS5_1CILi1EEES8_S8_EEENS6_IJNS7_ILi64EEENS7_ILi96EEENS7_ILi192EEEEEENS_6half_tEfNS_4arch4Sm90ELb1ELb0ELb0ELb0ELb0ELb0ELb1ELb0ELi3ELi1ELi1ELi1ELb0EEENS1_21CollectiveEpilogueBwdISD_SE_SG_Li384ELb0ELb1ELi3EEENS1_25SingleTileBwdLPTSchedulerILb0ELi96ELb0EEEEEEEEEvNT_6ParamsE)
        /*0368*/ 	.word	0x00000000


	//----- nvinfo : EIATTR_MIN_STACK_SIZE
	.align		4
.L_156:
        /*036c*/ 	.byte	0x04, 0x12
        /*036e*/ 	.short	(.L_158 - .L_157)
	.align		4
.L_157:
        /*0370*/ 	.word	index@(_ZN7cutlass13device_kernelIN5flash11enable_sm90INS1_16FlashAttnBwdSm90INS1_25CollectiveMainloopBwdSm90ILi2ELi1ELi1EN4cute5tupleIJNS5_1CILi1EEES8_S8_EEENS6_IJNS7_ILi64EEENS7_ILi96EEENS7_ILi192EEEEEENS_6half_tEfNS_4arch4Sm90ELb1ELb0ELb0ELb0ELb1ELb0ELb1ELb0ELi3ELi1ELi1ELi1ELb0EEENS1_21CollectiveEpilogueBwdISD_SE_SG_Li384ELb0ELb1ELi3EEENS1_25SingleTileBwdLPTSchedulerILb0ELi96ELb1EEEEEEEEEvNT_6ParamsE)
        /*0374*/ 	.word	0x00000000


	//----- nvinfo : EIATTR_MIN_STACK_SIZE
	.align		4
.L_158:
        /*0378*/ 	.byte	0x04, 0x12
        /*037a*/ 	.short	(.L_160 - .L_159)
	.align		4
.L_159:
        /*037c*/ 	.word	index@(_ZN7cutlass13device_kernelIN5flash11enable_sm90INS1_16FlashAttnBwdSm90INS1_25CollectiveMainloopBwdSm90ILi2ELi1ELi1EN4cute5tupleIJNS5_1CILi1EEES8_S8_EEENS6_IJNS7_ILi64EEENS7_ILi96EEENS7_ILi192EEEEEENS_6half_tEfNS_4arch4Sm90ELb1ELb0ELb0ELb0ELb0ELb0ELb1ELb0ELi3ELi1ELi1ELi1ELb0EEENS1_24CollectiveEpilogueBwdGQAISD_fSG_Li384ELb0ELb0EEENS1_25SingleTileBwdLPTSchedulerILb0ELi96ELb0EEEEEEEEEvNT_6ParamsE)
        /*0380*/ 	.word	0x00000000


	//----- nvinfo : EIATTR_MIN_STACK_SIZE
	.align		4
.L_160:
        /*0384*/ 	.byte	0x04, 0x12
        /*0386*/ 	.short	(.L_162 - .L_161)
	.align		4
.L_161:
        /*0388*/ 	.word	index@(_ZN7cutlass13device_kernelIN5flash11enable_sm90INS1_16FlashAttnBwdSm90INS1_25CollectiveMainloopBwdSm90ILi2ELi1ELi1EN4cute5tupleIJNS5_1CILi1EEES8_S8_EEENS6_IJNS7_ILi64EEENS7_ILi96EEENS7_ILi192EEEEEENS_6half_tEfNS_4arch4Sm90ELb1ELb0ELb0ELb0ELb1ELb0ELb1ELb0ELi3ELi1ELi1ELi1ELb0EEENS1_24CollectiveEpilogueBwdGQAISD_fSG_Li384ELb0ELb1EEENS1_25SingleTileBwdLPTSchedulerILb0ELi96ELb1EEEEEEEEEvNT_6ParamsE)
        /*038c*/ 	.word	0x00000000


	//----- nvinfo : EIATTR_MIN_STACK_SIZE
	.align		4
.L_162:
        /*0390*/ 	.byte	0x04, 0x12
        /*0392*/ 	.short	(.L_164 - .L_163)
	.align		4
.L_163:
        /*0394*/ 	.word	index@(_ZN7cutlass13device_kernelIN5flash22FlashAttnBwdPreprocessIN4cute5tupleIJNS3_1CILi64EEENS5_ILi192EEEEEENS_6half_tEfNS_4arch4Sm90ELb1ELb0EEEEEvNT_6ParamsE)
        /*0398*/ 	.word	0x00000000


	//----- nvinfo : EIATTR_MIN_STACK_SIZE
	.align		4
.L_164:
        /*039c*/ 	.byte	0x04, 0x12
        /*039e*/ 	.short	(.L_166 - .L_165)
	.align		4
.L_165:
        /*03a0*/ 	.word	index@(_ZN7cutlass13device_kernelIN5flash11enable_sm90INS1_16FlashAttnBwdSm90INS1_25CollectiveMainloopBwdSm90ILi2ELi1ELi1EN4cute5tupleIJNS5_1CILi1EEES8_S8_EEENS6_IJNS7_ILi64EEENS7_ILi96EEENS7_ILi192EEEEEENS_6half_tEfNS_4arch4Sm90ELb1ELb0ELb0ELb1ELb0ELb0ELb1ELb0ELi3ELi1ELi1ELi1ELb0EEENS1_21CollectiveEpilogueBwdISD_SE_SG_Li384ELb1ELb1ELi3EEENS1_25SingleTileBwdLPTSchedulerILb1ELi96ELb0EEEEEEEEEvNT_6ParamsE)
        /*03a4*/ 	.word	0x00000000


	//----- nvinfo : EIATTR_MIN_STACK_SIZE
	.align		4
.L_166:
        /*03a8*/ 	.byte	0x04, 0x12
        /*03aa*/ 	.short	(.L_168 - .L_167)
	.align		4
.L_167:
        /*03ac*/ 	.word	index@(_ZN7cutlass13device_kernelIN5flash11enable_sm90INS1_16FlashAttnBwdSm90INS1_25CollectiveMainloopBwdSm90ILi2ELi1ELi1EN4cute5tupleIJNS5_1CILi1EEES8_S8_EEENS6_IJNS7_ILi64EEENS7_ILi96EEENS7_ILi192EEEEEENS_6half_tEfNS_4arch4Sm90ELb1ELb0ELb0ELb1ELb1ELb0ELb1ELb0ELi3ELi1ELi1ELi1ELb0EEENS1_21CollectiveEpilogueBwdISD_SE_SG_Li384ELb1ELb1ELi3EEENS1_25SingleTileBwdLPTSchedulerILb1ELi96ELb1EEEEEEEEEvNT_6ParamsE)
        /*03b0*/ 	.word	0x00000000


	//----- nvinfo : EIATTR_MIN_STACK_SIZE
	.align		4
.L_168:
        /*03b4*/ 	.byte	0x04, 0x12
        /*03b6*/ 	.short	(.L_170 - .L_169)
	.align		4
.L_169:
        /*03b8*/ 	.word	index@(_ZN7cutlass13device_kernelIN5flash11enable_sm90INS1_16FlashAttnBwdSm90INS1_25CollectiveMainloopBwdSm90ILi2ELi1ELi1EN4cute5tupleIJNS5_1CILi1EEES8_S8_EEENS6_IJNS7_ILi64EEENS7_ILi96EEENS7_ILi192EEEEEENS_6half_tEfNS_4arch4Sm90ELb1ELb0ELb0ELb1ELb0ELb0ELb1ELb0ELi3ELi1ELi1ELi1ELb0EEENS1_24CollectiveEpilogueBwdGQAISD_fSG_Li384ELb1ELb0EEENS1_25SingleTileBwdLPTSchedulerILb1ELi96ELb0EEEEEEEEEvNT_6ParamsE)
        /*03bc*/ 	.word	0x00000000


	//----- nvinfo : EIATTR_MIN_STACK_SIZE
	.align		4
.L_170:
        /*03c0*/ 	.byte	0x04, 0x12
        /*03c2*/ 	.short	(.L_172 - .L_171)
	.align		4
.L_171:
        /*03c4*/ 	.word	index@(_ZN7cutlass13device_kernelIN5flash32FlashAttnBwdPostprocessConvertdQIN4cute5tupleIJNS3_1CILi96EEENS5_ILi192EEEEEENS_6half_tEfNS_4arch4Sm90ELi384ENS3_8TiledMMAINS3_8MMA_AtomIJNS3_4SM904GMMA25MMA_64x96x16_F32F16F16_SSILNSF_5MajorE1ELSH_1ELNSF_7ScaleInE1ELSI_1EEEEEENS3_6LayoutINS4_IJNS5_ILi3EEENS5_ILi1EEESN_EEENS4_IJSN_NS5_ILi0EEESP_EEEEENS4_IJNS3_10UnderscoreESS_SS_EEEEELb1EEEEEvNT_6ParamsE)
        /*03c8*/ 	.word	0x00000000


	//----- nvinfo : EIATTR_MIN_STACK_SIZE
	.align		4
.L_172:
        /*03cc*/ 	.byte	0x04, 0x12
        /*03ce*/ 	.short	(.L_174 - .L_173)
	.align		4
.L_173:
        /*03d0*/ 	.word	index@(_ZN7cutlass13device_kernelIN5flash32FlashAttnBwdPostprocessConvertdQIN4cute5tupleIJNS3_1CILi64EEENS5_ILi192EEEEEENS_6half_tEfNS_4arch4Sm90ELi384ENS3_8TiledMMAINS3_8MMA_AtomIJNS3_4SM904GMMA25MMA_64x64x16_F32F16F16_SSILNSF_5MajorE0ELSH_1ELNSF_7ScaleInE1ELSI_1EEEEEENS3_6LayoutINS4_IJNS5_ILi1EEENS5_ILi3EEESM_EEENS4_IJNS5_ILi0EEESM_SP_EEEEENS4_IJNS3_10UnderscoreESS_SS_EEEEELb0EEEEEvNT_6ParamsE)
        /*03d4*/ 	.word	0x00000000


	//----- nvinfo : EIATTR_MIN_STACK_SIZE
	.align		4
.L_174:
        /*03d8*/ 	.byte	0x04, 0x12
        /*03da*/ 	.short	(.L_176 - .L_175)
	.align		4
.L_175:
        /*03dc*/ 	.word	index@(_ZN7cutlass13device_kernelIN5flash11enable_sm90INS1_16FlashAttnBwdSm90INS1_25CollectiveMainloopBwdSm90ILi2ELi1ELi1EN4cute5tupleIJNS5_1CILi1EEES8_S8_EEENS6_IJNS7_ILi64EEENS7_ILi96EEENS7_ILi192EEEEEENS_6half_tEfNS_4arch4Sm90ELb1ELb0ELb0ELb1ELb1ELb0ELb1ELb0ELi3ELi1ELi1ELi1ELb0EEENS1_24CollectiveEpilogueBwdGQAISD_fSG_Li384ELb1ELb1EEENS1_25SingleTileBwdLPTSchedulerILb1ELi96ELb1EEEEEEEEEvNT_6ParamsE)
        /*03e0*/ 	.word	0x00000000


	//----- nvinfo : EIATTR_MIN_STACK_SIZE
	.align		4
.L_176:
        /*03e4*/ 	.byte	0x04, 0x12
        /*03e6*/ 	.short	(.L_178 - .L_177)
	.align		4
.L_177:
        /*03e8*/ 	.word	index@(_ZN7cutlass13device_kernelIN5flash22FlashAttnBwdPreprocessIN4cute5tupleIJNS3_1CILi64EEENS5_ILi192EEEEEENS_6half_tEfNS_4arch4Sm90ELb1ELb1EEEEEvNT_6ParamsE)
        /*03ec*/ 	.word	0x00000000
.L_178:


//--------------------- .nv.compat                --------------------------
	.section	.nv.compat,"",@"SHT_CUDA_COMPAT_INFO"
	.align	4
        /*0000*/ 	.byte	0x02, 0x09, 0x01, 0x00, 0x02, 0x02, 0x02, 0x00, 0x02, 0x05, 0x05, 0x00, 0x03, 0x07, 0x01, 0x01
        /*0010*/ 	.byte	0x02, 0x03, 0x00, 0x00, 0x02, 0x06, 0x01, 0x00, 0x04, 0x0b, 0x08, 0x00, 0x00, 0x00, 0x00, 0x00
        /*0020*/ 	.byte	0x00, 0x00, 0x00, 0x00


//--------------------- .nv.info._ZN7cutlass13device_kernelIN5flash11enable_sm90INS1_16FlashAttnBwdSm90INS1_25CollectiveMainloopBwdSm90ILi2ELi1ELi1EN4cute5tupleIJNS5_1CILi1EEES8_S8_EEENS6_IJNS7_ILi64EEENS7_ILi96EEENS7_ILi192EEEEEENS_6half_tEfNS_4arch4Sm90ELb0ELb0ELb0ELb0ELb0ELb0ELb1ELb0ELi3ELi1ELi1ELi1ELb0EEENS1_21CollectiveEpilogueBwdISD_SE_SG_Li384ELb0ELb1ELi3EEENS1_19SingleTileSchedulerILb0ELb0ELb0ELi96EEEEEEEEEvNT_6ParamsE --------------------------
	.section	.nv.info._ZN7cutlass13device_kernelIN5flash11enable_sm90INS1_16FlashAttnBwdSm90INS1_25CollectiveMainloopBwdSm90ILi2ELi1ELi1EN4cute5tupleIJNS5_1CILi1EEES8_S8_EEENS6_IJNS7_ILi64EEENS7_ILi96EEENS7_ILi192EEEEEENS_6half_tEfNS_4arch4Sm90ELb0ELb0ELb0ELb0ELb0ELb0ELb1ELb0ELi3ELi1ELi1ELi1ELb0EEENS1_21CollectiveEpilogueBwdISD_SE_SG_Li384ELb0ELb1ELi3EEENS1_19SingleTileSchedulerILb0ELb0ELb0ELi96EEEEEEEEEvNT_6ParamsE,"",@"SHT_CUDA_INFO"
	.sectionflags	@""
	.align	4


	//----- nvinfo : EIATTR_CUDA_API_VERSION
	.align		4
        /*0000*/ 	.byte	0x04, 0x37
        /*0002*/ 	.short	(.L_180 - .L_179)
.L_179:
        /*0004*/ 	.word	0x00000082


	//----- nvinfo : EIATTR_KPARAM_INFO
	.align		4
.L_180:
        /*0008*/ 	.byte	0x04, 0x17
        /*000a*/ 	.short	(.L_182 - .L_181)
.L_181:
        /*000c*/ 	.word	0x00000000
        /*0010*/ 	.short	0x0000
        /*0012*/ 	.short	0x0000
        /*0014*/ 	.byte	0x00, 0xf0, 0x01, 0x24


	//----- nvinfo : EIATTR_SPARSE_MMA_MASK
	.align		4
.L_182:
        /*0018*/ 	.byte	0x03, 0x50
        /*001a*/ 	.short	0x0000


	//----- nvinfo : EIATTR_MAXREG_COUNT
	.align		4
        /*001c*/ 	.byte	0x03, 0x1b
        /*001e*/ 	.short	0x0080


	//----- nvinfo : EIATTR_MERCURY_ISA_VERSION
	.align		4
        /*0020*/ 	.byte	0x03, 0x5f
        /*0022*/ 	.short	0x0101


	//----- nvinfo : EIATTR_VRC_CTA_INIT_COUNT
	.align		4
        /*0024*/ 	.byte	0x02, 0x4a
	.zero		1
	.zero		1


	//----- nvinfo : EIATTR_EXIT_INSTR_OFFSETS
	.align		4
        /*0028*/ 	.byte	0x04, 0x1c
        /*002a*/ 	.short	(.L_184 - .L_183)


	//   ....[0]....
.L_183:
        /*002c*/ 	.word	0x00000010


	//----- nvinfo : EIATTR_MAX_THREADS
	.align		4
.L_184:
        /*0030*/ 	.byte	0x04, 0x05
        /*0032*/ 	.short	(.L_186 - .L_185)
.L_185:
        /*0034*/ 	.word	0x00000200
        /*0038*/ 	.word	0x00000001
        /*003c*/ 	.word	0x00000001


	//----- nvinfo : EIATTR_CBANK_PARAM_SIZE
	.align		4
.L_186:
        /*0040*/ 	.byte	0x03, 0x19
        /*0042*/ 	.short	0x0900


	//----- nvinfo : EIATTR_PARAM_CBANK
	.align		4
        /*0044*/ 	.byte	0x04, 0x0a
        /*0046*/ 	.short	(.L_188 - .L_187)
	.align		4
.L_187:
        /*0048*/ 	.word	index@(.nv.constant0._ZN7cutlass13device_kernelIN5flash11enable_sm90INS1_16FlashAttnBwdSm90INS1_25CollectiveMainloopBwdSm90ILi2ELi1ELi1EN4cute5tupleIJNS5_1CILi1EEES8_S8_EEENS6_IJNS7_ILi64EEENS7_ILi96EEENS7_ILi192EEEEEENS_6half_tEfNS_4arch4Sm90ELb0ELb0ELb0ELb0ELb0ELb0ELb1ELb0ELi3ELi1ELi1ELi1ELb0EEENS1_21CollectiveEpilogueBwdISD_SE_SG_Li384ELb0ELb1ELi3EEENS1_19SingleTileSchedulerILb0ELb0ELb0ELi96EEEEEEEEEvNT_6ParamsE)
        /*004c*/ 	.short	0x0380
        /*004e*/ 	.short	0x0900


	//----- nvinfo : EIATTR_SW_WAR
	.align		4
.L_188:
        /*0050*/ 	.byte	0x04, 0x36
        /*0052*/ 	.short	(.L_190 - .L_189)
.L_189:
        /*0054*/ 	.word	0x00000008
.L_190:


//--------------------- .nv.info._ZN7cutlass13device_kernelIN5flash11enable_sm90INS1_16FlashAttnBwdSm90INS1_25CollectiveMainloopBwdSm90ILi2ELi1ELi1EN4cute5tupleIJNS5_1CILi1EEES8_S8_EEENS6_IJNS7_ILi64EEENS7_ILi96EEENS7_ILi192EEEEEENS_6half_tEfNS_4arch4Sm90ELb0ELb0ELb0ELb0ELb1ELb0ELb1ELb0ELi3ELi1ELi1ELi1ELb0EEENS1_21CollectiveEpilogueBwdISD_SE_SG_Li384ELb0ELb1ELi3EEENS1_19SingleTileSchedulerILb0ELb0ELb0ELi96EEEEEEEEEvNT_6ParamsE --------------------------
	.section	.nv.info._ZN7cutlass13device_kernelIN5flash11enable_sm90INS1_16FlashAttnBwdSm90INS1_25CollectiveMainloopBwdSm90ILi2ELi1ELi1EN4cute5tupleIJNS5_1CILi1EEES8_S8_EEENS6_IJNS7_ILi64EEENS7_ILi96EEENS7_ILi192EEEEEENS_6half_tEfNS_4arch4Sm90ELb0ELb0ELb0ELb0ELb1ELb0ELb1ELb0ELi3ELi1ELi1ELi1ELb0EEENS1_21CollectiveEpilogueBwdISD_SE_SG_Li384ELb0ELb1ELi3EEENS1_19SingleTileSchedulerILb0ELb0ELb0ELi96EEEEEEEEEvNT_6ParamsE,"",@"SHT_CUDA_INFO"
	.sectionflags	@""
	.align	4


	//----- nvinfo : EIATTR_CUDA_API_VERSION
	.align		4
        /*0000*/ 	.byte	0x04, 0x37
        /*0002*/ 	.short	(.L_192 - .L_191)
.L_191:
        /*0004*/ 	.word	0x00000082


	//----- nvinfo : EIATTR_KPARAM_INFO
	.align		4
.L_192:
        /*0008*/ 	.byte	0x04, 0x17
        /*000a*/ 	.short	(.L_194 - .L_193)
.L_193:
        /*000c*/ 	.word	0x00000000
        /*0010*/ 	.short	0x0000
        /*0012*/ 	.short	0x0000
        /*0014*/ 	.byte	0x00, 0xf0, 0x01, 0x24


	//----- nvinfo : EIATTR_SPARSE_MMA_MASK
	.align		4
.L_194:
        /*0018*/ 	.byte	0x03, 0x50
        /*001a*/ 	.short	0x0000


	//----- nvinfo : EIATTR_MAXREG_COUNT
	.align		4
        /*001c*/ 	.byte	0x03, 0x1b
        /*001e*/ 	.short	0x0080


	//----- nvinfo : EIATTR_MERCURY_ISA_VERSION
	.align		4
        /*0020*/ 	.byte	0x03, 0x5f
        /*0022*/ 	.short	0x0101


	//----- nvinfo : EIATTR_VRC_CTA_INIT_COUNT
	.align		4
        /*0024*/ 	.byte	0x02, 0x4a
	.zero		1
	.zero		1


	//----- nvinfo : EIATTR_EXIT_INSTR_OFFSETS
	.align		4
        /*0028*/ 	.byte	0x04, 0x1c
        /*002a*/ 	.short	(.L_196 - .L_195)


	//   ....[0]....
.L_195:
        /*002c*/ 	.word	0x00000010


	//----- nvinfo : EIATTR_MAX_THREADS
	.align		4
.L_196:
        /*0030*/ 	.byte	0x04, 0x05
        /*0032*/ 	.short	(.L_198 - .L_197)
.L_197:
        /*0034*/ 	.word	0x00000200
        /*0038*/ 	.word	0x00000001
        /*003c*/ 	.word	0x00000001


	//----- nvinfo : EIATTR_CBANK_PARAM_SIZE
	.align		4
.L_198:
        /*0040*/ 	.byte	0x03, 0x19
        /*0042*/ 	.short	0x0900


	//----- nvinfo : EIATTR_PARAM_CBANK
	.align		4
        /*0044*/ 	.byte	0x04, 0x0a
        /*0046*/ 	.short	(.L_200 - .L_199)
	.align		4
.L_199:
        /*0048*/ 	.word	index@(.nv.constant0._ZN7cutlass13device_kernelIN5flash11enable_sm90INS1_16FlashAttnBwdSm90INS1_25CollectiveMainloopBwdSm90ILi2ELi1ELi1EN4cute5tupleIJNS5_1CILi1EEES8_S8_EEENS6_IJNS7_ILi64EEENS7_ILi96EEENS7_ILi192EEEEEENS_6half_tEfNS_4arch4Sm90ELb0ELb0ELb0ELb0ELb1ELb0ELb1ELb0ELi3ELi1ELi1ELi1ELb0EEENS1_21CollectiveEpilogueBwdISD_SE_SG_Li384ELb0ELb1ELi3EEENS1_19SingleTileSchedulerILb0ELb0ELb0ELi96EEEEEEEEEvNT_6ParamsE)
        /*004c*/ 	.short	0x0380
        /*004e*/ 	.short	0x0900


	//----- nvinfo : EIATTR_SW_WAR
	.align		4
.L_200:
        /*0050*/ 	.byte	0x04, 0x36
        /*0052*/ 	.short	(.L_202 - .L_201)
.L_201:
        /*0054*/ 	.word	0x00000008
.L_202:


//--------------------- .nv.info._ZN7cutlass13device_kernelIN5flash11enable_sm90INS1_16FlashAttnBwdSm90INS1_25CollectiveMainloopBwdSm90ILi2ELi1ELi1EN4cute5tupleIJNS5_1CILi1EEES8_S8_EEENS6_IJNS7_ILi64EEENS7_ILi96EEENS7_ILi192EEEEEENS_6half_tEfNS_4arch4Sm90ELb0ELb0ELb0ELb0ELb0ELb0ELb1ELb0ELi3ELi1ELi1ELi1ELb0EEENS1_24CollectiveEpilogueBwdGQAISD_fSG_Li384ELb0ELb0EEENS1_19SingleTileSchedulerILb0ELb0ELb0ELi96EEEEEEEEEvNT_6ParamsE --------------------------
	.section	.nv.info._ZN7cutlass13device_kernelIN5flash11enable_sm90INS1_16FlashAttnBwdSm90INS1_25CollectiveMainloopBwdSm90ILi2ELi1ELi1EN4cute5tupleIJNS5_1CILi1EEES8_S8_EEENS6_IJNS7_ILi64EEENS7_ILi96EEENS7_ILi192EEEEEENS_6half_tEfNS_4arch4Sm90ELb0ELb0ELb0ELb0ELb0ELb0ELb1ELb0ELi3ELi1ELi1ELi1ELb0EEENS1_24CollectiveEpilogueBwdGQAISD_fSG_Li384ELb0ELb0EEENS1_19SingleTileSchedulerILb0ELb0ELb0ELi96EEEEEEEEEvNT_6ParamsE,"",@"SHT_CUDA_INFO"
	.sectionflags	@""
	.align	4


	//----- nvinfo : EIATTR_CUDA_API_VERSION
	.align		4
        /*0000*/ 	.byte	0x04, 0x37
        /*0002*/ 	.short	(.L_204 - .L_203)
.L_203:
        /*0004*/ 	.word	0x00000082


	//----- nvinfo : EIATTR_KPARAM_INFO
	.align		4
.L_204:
        /*0008*/ 	.byte	0x04, 0x17
        /*000a*/ 	.short	(.L_206 - .L_205)
.L_205:
        /*000c*/ 	.word	0x00000000
        /*0010*/ 	.short	0x0000
        /*0012*/ 	.short	0x0000
        /*0014*/ 	.byte	0x00, 0xf0, 0x01, 0x1a


	//----- nvinfo : EIATTR_SPARSE_MMA_MASK
	.align		4
.L_206:
        /*0018*/ 	.byte	0x03, 0x50
        /*001a*/ 	.short	0x0000


	//----- nvinfo : EIATTR_MAXREG_COUNT
	.align		4
        /*001c*/ 	.byte	0x03, 0x1b
        /*001e*/ 	.short	0x0080


	//----- nvinfo : EIATTR_MERCURY_ISA_VERSION
	.align		4
        /*0020*/ 	.byte	0x03, 0x5f
        /*0022*/ 	.short	0x0101


	//----- nvinfo : EIATTR_VRC_CTA_INIT_COUNT
	.align		4
        /*0024*/ 	.byte	0x02, 0x4a
	.zero		1
	.zero		1


	//----- nvinfo : EIATTR_EXIT_INSTR_OFFSETS
	.align		4
        /*0028*/ 	.byte	0x04, 0x1c
        /*002a*/ 	.short	(.L_208 - .L_207)


	//   ....[0]....
.L_207:
        /*002c*/ 	.word	0x00000010


	//----- nvinfo : EIATTR_MAX_THREADS
	.align		4
.L_208:
        /*0030*/ 	.byte	0x04, 0x05
        /*0032*/ 	.short	(.L_210 - .L_209)
.L_209:
        /*0034*/ 	.word	0x00000200
        /*0038*/ 	.word	0x00000001
        /*003c*/ 	.word	0x00000001


	//----- nvinfo : EIATTR_CBANK_PARAM_SIZE
	.align		4
.L_210:
        /*0040*/ 	.byte	0x03, 0x19
        /*0042*/ 	.short	0x0680


	//----- nvinfo : EIATTR_PARAM_CBANK
	.align		4
        /*0044*/ 	.byte	0x04, 0x0a
        /*0046*/ 	.short	(.L_212 - .L_211)
	.align		4
.L_211:
        /*0048*/ 	.word	index@(.nv.constant0._ZN7cutlass13device_kernelIN5flash11enable_sm90INS1_16FlashAttnBwdSm90INS1_25CollectiveMainloopBwdSm90ILi2ELi1ELi1EN4cute5tupleIJNS5_1CILi1EEES8_S8_EEENS6_IJNS7_ILi64EEENS7_ILi96EEENS7_ILi192EEEEEENS_6half_tEfNS_4arch4Sm90ELb0ELb0ELb0ELb0ELb0ELb0ELb1ELb0ELi3ELi1ELi1ELi1ELb0EEENS1_24CollectiveEpilogueBwdGQAISD_fSG_Li384ELb0ELb0EEENS1_19SingleTileSchedulerILb0ELb0ELb0ELi96EEEEEEEEEvNT_6ParamsE)
        /*004c*/ 	.short	0x0380
        /*004e*/ 	.short	0x0680


	//----- nvinfo : EIATTR_SW_WAR
	.align		4
.L_212:
        /*0050*/ 	.byte	0x04, 0x36
        /*0052*/ 	.short	(.L_214 - .L_213)
.L_213:
        /*0054*/ 	.word	0x00000008
.L_214:


//--------------------- .nv.info._ZN7cutlass13device_kernelIN5flash11enable_sm90INS1_16FlashAttnBwdSm90INS1_25CollectiveMainloopBwdSm90ILi2ELi1ELi1EN4cute5tupleIJNS5_1CILi1EEES8_S8_EEENS6_IJNS7_ILi64EEENS7_ILi96EEENS7_ILi192EEEEEENS_6half_tEfNS_4arch4Sm90ELb0ELb0ELb0ELb0ELb1ELb0ELb1ELb0ELi3ELi1ELi1ELi1ELb0EEENS1_24CollectiveEpilogueBwdGQAISD_fSG_Li384ELb0ELb1EEENS1_19SingleTileSchedulerILb0ELb0ELb0ELi96EEEEEEEEEvNT_6ParamsE --------------------------
	.section	.nv.info._ZN7cutlass13device_kernelIN5flash11enable_sm90INS1_16FlashAttnBwdSm90INS1_25CollectiveMainloopBwdSm90ILi2ELi1ELi1EN4cute5tupleIJNS5_1CILi1EEES8_S8_EEENS6_IJNS7_ILi64EEENS7_ILi96EEENS7_ILi192EEEEEENS_6half_tEfNS_4arch4Sm90ELb0ELb0ELb0ELb0ELb1ELb0ELb1ELb0ELi3ELi1ELi1ELi1ELb0EEENS1_24CollectiveEpilogueBwdGQAISD_fSG_Li384ELb0ELb1EEENS1_19SingleTileSchedulerILb0ELb0ELb0ELi96EEEEEEEEEvNT_6ParamsE,"",@"SHT_CUDA_INFO"
	.sectionflags	@""
	.align	4


	//----- nvinfo : EIATTR_CUDA_API_VERSION
	.align		4
        /*0000*/ 	.byte	0x04, 0x37
        /*0002*/ 	.short	(.L_216 - .L_215)
.L_215:
        /*0004*/ 	.word	0x00000082


	//----- nvinfo : EIATTR_KPARAM_INFO
	.align		4
.L_216:
        /*0008*/ 	.byte	0x04, 0x17
        /*000a*/ 	.short	(.L_218 - .L_217)
.L_217:
        /*000c*/ 	.word	0x00000000
        /*0010*/ 	.short	0x0000
        /*0012*/ 	.short	0x0000
        /*0014*/ 	.byte	0x00, 0xf0, 0x01, 0x1a


	//----- nvinfo : EIATTR_SPARSE_MMA_MASK
	.align		4
.L_218:
        /*0018*/ 	.byte	0x03, 0x50
        /*001a*/ 	.short	0x0000


	//----- nvinfo : EIATTR_MAXREG_COUNT
	.align		4
        /*001c*/ 	.byte	0x03, 0x1b
        /*001e*/ 	.short	0x0080


	//----- nvinfo : EIATTR_MERCURY_ISA_VERSION
	.align		4
        /*0020*/ 	.byte	0x03, 0x5f
        /*0022*/ 	.short	0x0101


	//----- nvinfo : EIATTR_VRC_CTA_INIT_COUNT
	.align		4
        /*0024*/ 	.byte	0x02, 0x4a
	.zero		1
	.zero		1


	//----- nvinfo : EIATTR_EXIT_INSTR_OFFSETS
	.align		4
        /*0028*/ 	.byte	0x04, 0x1c
        /*002a*/ 	.short	(.L_220 - .L_219)


	//   ....[0]....
.L_219:
        /*002c*/ 	.word	0x00000010


	//----- nvinfo : EIATTR_MAX_THREADS
	.align		4
.L_220:
        /*0030*/ 	.byte	0x04, 0x05
        /*0032*/ 	.short	(.L_222 - .L_221)
.L_221:
        /*0034*/ 	.word	0x00000200
        /*0038*/ 	.word	0x00000001
        /*003c*/ 	.word	0x00000001


	//----- nvinfo : EIATTR_CBANK_PARAM_SIZE
	.align		4
.L_222:
        /*0040*/ 	.byte	0x03, 0x19
        /*0042*/ 	.short	0x0680


	//----- nvinfo : EIATTR_PARAM_CBANK
	.align		4
        /*0044*/ 	.byte	0x04, 0x0a
        /*0046*/ 	.short	(.L_224 - .L_223)
	.align		4
.L_223:
        /*0048*/ 	.word	index@(.nv.constant0._ZN7cutlass13device_kernelIN5flash11enable_sm90INS1_16FlashAttnBwdSm90INS1_25CollectiveMainloopBwdSm90ILi2ELi1ELi1EN4cute5tupleIJNS5_1CILi1EEES8_S8_EEENS6_IJNS7_ILi64EEENS7_ILi96EEENS7_ILi192EEEEEENS_6half_tEfNS_4arch4Sm90ELb0ELb0ELb0ELb0ELb1ELb0ELb1ELb0ELi3ELi1ELi1ELi1ELb0EEENS1_24CollectiveEpilogueBwdGQAISD_fSG_Li384ELb0ELb1EEENS1_19SingleTileSchedulerILb0ELb0ELb0ELi96EEEEEEEEEvNT_6ParamsE)
        /*004c*/ 	.short	0x0380
        /*004e*/ 	.short	0x0680


	//----- nvinfo : EIATTR_SW_WAR
	.align		4
.L_224:
        /*0050*/ 	.byte	0x04, 0x36
        /*0052*/ 	.short	(.L_226 - .L_225)
.L_225:
        /*0054*/ 	.word	0x00000008
.L_226:


//--------------------- .nv.info._ZN7cutlass13device_kernelIN5flash11enable_sm90INS1_16FlashAttnBwdSm90INS1_25CollectiveMainloopBwdSm90ILi2ELi1ELi1EN4cute5tupleIJNS5_1CILi1EEES8_S8_EEENS6_IJNS7_ILi64EEENS7_ILi96EEENS7_ILi192EEEEEENS_6half_tEfNS_4arch4Sm90ELb0ELb0ELb0ELb1ELb0ELb0ELb1ELb0ELi3ELi1ELi1ELi1ELb0EEENS1_21CollectiveEpilogueBwdISD_SE_SG_Li384ELb1ELb1ELi3EEENS1_19SingleTileSchedulerILb1ELb0ELb0ELi96EEEEEEEEEvNT_6ParamsE --------------------------
	.section	.nv.info._ZN7cutlass13device_kernelIN5flash11enable_sm90INS1_16FlashAttnBwdSm90INS1_25CollectiveMainloopBwdSm90ILi2ELi1ELi1EN4cute5tupleIJNS5_1CILi1EEES8_S8_EEENS6_IJNS7_ILi64EEENS7_ILi96EEENS7_ILi192EEEEEENS_6half_tEfNS_4arch4Sm90ELb0ELb0ELb0ELb1ELb0ELb0ELb1ELb0ELi3ELi1ELi1ELi1ELb0EEENS1_21CollectiveEpilogueBwdISD_SE_SG_Li384ELb1ELb1ELi3EEENS1_19SingleTileSchedulerILb1ELb0ELb0ELi96EEEEEEEEEvNT_6ParamsE,"",@"SHT_CUDA_INFO"
	.sectionflags	@""
	.align	4


	//----- nvinfo : EIATTR_CUDA_API_VERSION
	.align		4
        /*0000*/ 	.byte	0x04, 0x37
        /*0002*/ 	.short	(.L_228 - .L_227)
.L_227:
        /*0004*/ 	.word	0x00000082


	//----- nvinfo : EIATTR_KPARAM_INFO
	.align		4
.L_228:
        /*0008*/ 	.byte	0x04, 0x17
        /*000a*/ 	.short	(.L_230 - .L_229)
.L_229:
        /*000c*/ 	.word	0x00000000
        /*0010*/ 	.short	0x0000
        /*0012*/ 	.short	0x0000
        /*0014*/ 	.byte	0x00, 0xf0, 0x01, 0x1a


	//----- nvinfo : EIATTR_SPARSE_MMA_MASK
	.align		4
.L_230:
        /*0018*/ 	.byte	0x03, 0x50
        /*001a*/ 	.short	0x0000


	//----- nvinfo : EIATTR_MAXREG_COUNT
	.align		4
        /*001c*/ 	.byte	0x03, 0x1b
        /*001e*/ 	.short	0x0080


	//----- nvinfo : EIATTR_MERCURY_ISA_VERSION
	.align		4
        /*0020*/ 	.byte	0x03, 0x5f
        /*0022*/ 	.short	0x0101


	//----- nvinfo : EIATTR_VRC_CTA_INIT_COUNT
	.align		4
        /*0024*/ 	.byte	0x02, 0x4a
	.zero		1
	.zero		1


	//----- nvinfo : EIATTR_EXIT_INSTR_OFFSETS
	.align		4
        /*0028*/ 	.byte	0x04, 0x1c
        /*002a*/ 	.short	(.L_232 - .L_231)


	//   ....[0]....
.L_231:
        /*002c*/ 	.word	0x00000010


	//----- nvinfo : EIATTR_MAX_THREADS
	.align		4
.L_232:
        /*0030*/ 	.byte	0x04, 0x05
        /*0032*/ 	.short	(.L_234 - .L_233)
.L_233:
        /*0034*/ 	.word	0x00000200
        /*0038*/ 	.word	0x00000001
        /*003c*/ 	.word	0x00000001


	//----- nvinfo : EIATTR_CBANK_PARAM_SIZE
	.align		4
.L_234:
        /*0040*/ 	.byte	0x03, 0x19
        /*0042*/ 	.short	0x0680


	//----- nvinfo : EIATTR_PARAM_CBANK
	.align		4
        /*0044*/ 	.byte	0x04, 0x0a
        /*0046*/ 	.short	(.L_236 - .L_235)
	.align		4
.L_235:
        /*0048*/ 	.word	index@(.nv.constant0._ZN7cutlass13device_kernelIN5flash11enable_sm90INS1_16FlashAttnBwdSm90INS1_25CollectiveMainloopBwdSm90ILi2ELi1ELi1EN4cute5tupleIJNS5_1CILi1EEES8_S8_EEENS6_IJNS7_ILi64EEENS7_ILi96EEENS7_ILi192EEEEEENS_6half_tEfNS_4arch4Sm90ELb0ELb0ELb0ELb1ELb0ELb0ELb1ELb0ELi3ELi1ELi1ELi1ELb0EEENS1_21CollectiveEpilogueBwdISD_SE_SG_Li384ELb1ELb1ELi3EEENS1_19SingleTileSchedulerILb1ELb0ELb0ELi96EEEEEEEEEvNT_6ParamsE)
        /*004c*/ 	.short	0x0380
        /*004e*/ 	.short	0x0680


	//----- nvinfo : EIATTR_SW_WAR
	.align		4
.L_236:
        /*0050*/ 	.byte	0x04, 0x36
        /*0052*/ 	.short	(.L_238 - .L_237)
.L_237:
        /*0054*/ 	.word	0x00000008
.L_238:


//--------------------- .nv.info._ZN7cutlass13device_kernelIN5flash11enable_sm90INS1_16FlashAttnBwdSm90INS1_25CollectiveMainloopBwdSm90ILi2ELi1ELi1EN4cute5tupleIJNS5_1CILi1EEES8_S8_EEENS6_IJNS7_ILi64EEENS7_ILi96EEENS7_ILi192EEEEEENS_6half_tEfNS_4arch4Sm90ELb0ELb0ELb0ELb1ELb1ELb0ELb1ELb0ELi3ELi1ELi1ELi1ELb0EEENS1_21CollectiveEpilogueBwdISD_SE_SG_Li384ELb1ELb1ELi3EEENS1_19SingleTileSchedulerILb1ELb0ELb0ELi96EEEEEEEEEvNT_6ParamsE --------------------------
	.section	.nv.info._ZN7cutlass13device_kernelIN5flash11enable_sm90INS1_16FlashAttnBwdSm90INS1_25CollectiveMainloopBwdSm90ILi2ELi1ELi1EN4cute5tupleIJNS5_1CILi1EEES8_S8_EEENS6_IJNS7_ILi64EEENS7_ILi96EEENS7_ILi192EEEEEENS_6half_tEfNS_4arch4Sm90ELb0ELb0ELb0ELb1ELb1ELb0ELb1ELb0ELi3ELi1ELi1ELi1ELb0EEENS1_21CollectiveEpilogueBwdISD_SE_SG_Li384ELb1ELb1ELi3EEENS1_19SingleTileSchedulerILb1ELb0ELb0ELi96EEEEEEEEEvNT_6ParamsE,"",@"SHT_CUDA_INFO"
	.sectionflags	@""
	.align	4


	//----- nvinfo : EIATTR_CUDA_API_VERSION
	.align		4
        /*0000*/ 	.byte	0x04, 0x37
        /*0002*/ 	.short	(.L_240 - .L_239)
.L_239:
        /*0004*/ 	.word	0x00000082


	//----- nvinfo : EIATTR_KPARAM_INFO
	.align		4
.L_240:
        /*0008*/ 	.byte	0x04, 0x17
        /*000a*/ 	.short	(.L_242 - .L_241)
.L_241:
        /*000c*/ 	.word	0x00000000
        /*0010*/ 	.short	0x0000
        /*0012*/ 	.short	0x0000
        /*0014*/ 	.byte	0x00, 0xf0, 0x01, 0x1a


	//----- nvinfo : EIATTR_SPARSE_MMA_MASK
	.align		4
.L_242:
        /*0018*/ 	.byte	0x03, 0x50
        /*001a*/ 	.short	0x0000


	//----- nvinfo : EIATTR_MAXREG_COUNT
	.align		4
        /*001c*/ 	.byte	0x03, 0x1b
        /*001e*/ 	.short	0x0080


	//----- nvinfo : EIATTR_MERCURY_ISA_VERSION
	.align		4
        /*0020*/ 	.byte	0x03, 0x5f
        /*0022*/ 	.short	0x0101


	//----- nvinfo : EIATTR_VRC_CTA_INIT_COUNT
	.align		4
        /*0024*/ 	.byte	0x02, 0x4a
	.zero		1
	.zero		1


	//----- nvinfo : EIATTR_EXIT_INSTR_OFFSETS
	.align		4
        /*0028*/ 	.byte	0x04, 0x1c
        /*002a*/ 	.short	(.L_244 - .L_243)


	//   ....[0]....
.L_243:
        /*002c*/ 	.word	0x00000010


	//----- nvinfo : EIATTR_MAX_THREADS
	.align		4
.L_244:
        /*0030*/ 	.byte	0x04, 0x05
        /*0032*/ 	.short	(.L_246 - .L_245)
.L_245:
        /*0034*/ 	.word	0x00000200
        /*0038*/ 	.word	0x00000001
        /*003c*/ 	.word	0x00000001


	//----- nvinfo : EIATTR_CBANK_PARAM_SIZE
	.align		4
.L_246:
        /*0040*/ 	.byte	0x03, 0x19
        /*0042*/ 	.short	0x0680


	//----- nvinfo : EIATTR_PARAM_CBANK
	.align		4
        /*0044*/ 	.byte	0x04, 0x0a
        /*0046*/ 	.short	(.L_248 - .L_247)
	.align		4
.L_247:
        /*0048*/ 	.word	index@(.nv.constant0._ZN7cutlass13device_kernelIN5flash11enable_sm90INS1_16FlashAttnBwdSm90INS1_25CollectiveMainloopBwdSm90ILi2ELi1ELi1EN4cute5tupleIJNS5_1CILi1EEES8_S8_EEENS6_IJNS7_ILi64EEENS7_ILi96EEENS7_ILi192EEEEEENS_6half_tEfNS_4arch4Sm90ELb0ELb0ELb0ELb1ELb1ELb0ELb1ELb0ELi3ELi1ELi1ELi1ELb0EEENS1_21CollectiveEpilogueBwdISD_SE_SG_Li384ELb1ELb1ELi3EEENS1_19SingleTileSchedulerILb1ELb0ELb0ELi96EEEEEEEEEvNT_6ParamsE)
        /*004c*/ 	.short	0x0380
        /*004e*/ 	.short	0x0680


	//----- nvinfo : EIATTR_SW_WAR
	.align		4
.L_248:
        /*0050*/ 	.byte	0x04, 0x36
        /*0052*/ 	.short	(.L_250 - .L_249)
.L_249:
        /*0054*/ 	.word	0x00000008
.L_250:


//--------------------- .nv.info._ZN7cutlass13device_kernelIN5flash11enable_sm90INS1_16FlashAttnBwdSm90INS1_25CollectiveMainloopBwdSm90ILi2ELi1ELi1EN4cute5tupleIJNS5_1CILi1EEES8_S8_EEENS6_IJNS7_ILi64EEENS7_ILi96EEENS7_ILi192EEEEEENS_6half_tEfNS_4arch4Sm90ELb0ELb0ELb0ELb1ELb0ELb0ELb1ELb0ELi3ELi1ELi1ELi1ELb0EEENS1_24CollectiveEpilogueBwdGQAISD_fSG_Li384ELb1ELb0EEENS1_19SingleTileSchedulerILb1ELb0ELb0ELi96EEEEEEEEEvNT_6ParamsE --------------------------
	.section	.nv.info._ZN7cutlass13device_kernelIN5flash11enable_sm90INS1_16FlashAttnBwdSm90INS1_25CollectiveMainloopBwdSm90ILi2ELi1ELi1EN4cute5tupleIJNS5_1CILi1EEES8_S8_EEENS6_IJNS7_ILi64EEENS7_ILi96EEENS7_ILi192EEEEEENS_6half_tEfNS_4arch4Sm90ELb0ELb0ELb0ELb1ELb0ELb0ELb1ELb0ELi3ELi1ELi1ELi1ELb0EEENS1_24CollectiveEpilogueBwdGQAISD_fSG_Li384ELb1ELb0EEENS1_19SingleTileSchedulerILb1ELb0ELb0ELi96EEEEEEEEEvNT_6ParamsE,"",@"SHT_CUDA_INFO"
	.sectionflags	@""
	.align	4


	//----- nvinfo : EIATTR_CUDA_API_VERSION
	.align		4
        /*0000*/ 	.byte	0x04, 0x37
        /*0002*/ 	.short	(.L_252 - .L_251)
.L_251:
        /*0004*/ 	.word	0x00000082


	//----- nvinfo : EIATTR_KPARAM_INFO
	.align		4
.L_252:
        /*0008*/ 	.byte	0x04, 0x17
        /*000a*/ 	.short	(.L_254 - .L_253)
.L_253:
        /*000c*/ 	.word	0x00000000
        /*0010*/ 	.short	0x0000
        /*0012*/ 	.short	0x0000
        /*0014*/ 	.byte	0x00, 0xf0, 0x01, 0x1a


	//----- nvinfo : EIATTR_SPARSE_MMA_MASK
	.align		4
.L_254:
        /*0018*/ 	.byte	0x03, 0x50
        /*001a*/ 	.short	0x0000


	//----- nvinfo : EIATTR_MAXREG_COUNT
	.align		4
        /*001c*/ 	.byte	0x03, 0x1b
        /*001e*/ 	.short	0x0080


	//----- nvinfo : EIATTR_MERCURY_ISA_VERSION
	.align		4
        /*0020*/ 	.byte	0x03, 0x5f
        /*0022*/ 	.short	0x0101


	//----- nvinfo : EIATTR_VRC_CTA_INIT_COUNT
	.align		4
        /*0024*/ 	.byte	0x02, 0x4a
	.zero		1
	.zero		1


	//----- nvinfo : EIATTR_EXIT_INSTR_OFFSETS
	.align		4
        /*0028*/ 	.byte	0x04, 0x1c
        /*002a*/ 	.short	(.L_256 - .L_255)


	//   ....[0]....
.L_255:
        /*002c*/ 	.word	0x00000010


	//----- nvinfo : EIATTR_MAX_THREADS
	.align		4
.L_256:
        /*0030*/ 	.byte	0x04, 0x05
        /*0032*/ 	.short	(.L_258 - .L_257)
.L_257:
        /*0034*/ 	.word	0x00000200
        /*0038*/ 	.word	0x00000001
        /*003c*/ 	.word	0x00000001


	//----- nvinfo : EIATTR_CBANK_PARAM_SIZE
	.align		4
.L_258:
        /*0040*/ 	.byte	0x03, 0x19
        /*0042*/ 	.short	0x0680


	//----- nvinfo : EIATTR_PARAM_CBANK
	.align		4
        /*0044*/ 	.byte	0x04, 0x0a
        /*0046*/ 	.short	(.L_260 - .L_259)
	.align		4
.L_259:
        /*0048*/ 	.word	index@(.nv.constant0._ZN7cutlass13device_kernelIN5flash11enable_sm90INS1_16FlashAttnBwdSm90INS1_25CollectiveMainloopBwdSm90ILi2ELi1ELi1EN4cute5tupleIJNS5_1CILi1EEES8_S8_EEENS6_IJNS7_ILi64EEENS7_ILi96EEENS7_ILi192EEEEEENS_6half_tEfNS_4arch4Sm90ELb0ELb0ELb0ELb1ELb0ELb0ELb1ELb0ELi3ELi1ELi1ELi1ELb0EEENS1_24CollectiveEpilogueBwdGQAISD_fSG_Li384ELb1ELb0EEENS1_19SingleTileSchedulerILb1ELb0ELb0ELi96EEEEEEEEEvNT_6ParamsE)
        /*004c*/ 	.short	0x0380
        /*004e*/ 	.short	0x0680


	//----- nvinfo : EIATTR_SW_WAR
	.align		4
.L_260:
        /*0050*/ 	.byte	0x04, 0x36
        /*0052*/ 	.short	(.L_262 - .L_261)
.L_261:
        /*0054*/ 	.word	0x00000008
.L_262:


//--------------------- .nv.info._ZN7cutlass13device_kernelIN5flash11enable_sm90INS1_16FlashAttnBwdSm90INS1_25CollectiveMainloopBwdSm90ILi2ELi1ELi1EN4cute5tupleIJNS5_1CILi1EEES8_S8_EEENS6_IJNS7_ILi64EEENS7_ILi96EEENS7_ILi192EEEEEENS_6half_tEfNS_4arch4Sm90ELb0ELb0ELb0ELb1ELb1ELb0ELb1ELb0ELi3ELi1ELi1ELi1ELb0EEENS1_24CollectiveEpilogueBwdGQAISD_fSG_Li384ELb1ELb1EEENS1_19SingleTileSchedulerILb1ELb0ELb0ELi96EEEEEEEEEvNT_6ParamsE --------------------------
	.section	.nv.info._ZN7cutlass13device_kernelIN5flash11enable_sm90INS1_16FlashAttnBwdSm90INS1_25CollectiveMainloopBwdSm90ILi2ELi1ELi1EN4cute5tupleIJNS5_1CILi1EEES8_S8_EEENS6_IJNS7_ILi64EEENS7_ILi96EEENS7_ILi192EEEEEENS_6half_tEfNS_4arch4Sm90ELb0ELb0ELb0ELb1ELb1ELb0ELb1ELb0ELi3ELi1ELi1ELi1ELb0EEENS1_24CollectiveEpilogueBwdGQAISD_fSG_Li384ELb1ELb1EEENS1_19SingleTileSchedulerILb1ELb0ELb0ELi96EEEEEEEEEvNT_6ParamsE,"",@"SHT_CUDA_INFO"
	.sectionflags	@""
	.align	4


	//----- nvinfo : EIATTR_CUDA_API_VERSION
	.align		4
        /*0000*/ 	.byte	0x04, 0x37
        /*0002*/ 	.short	(.L_264 - .L_263)
.L_263:
        /*0004*/ 	.word	0x00000082


	//----- nvinfo : EIATTR_KPARAM_INFO
	.align		4
.L_264:
        /*0008*/ 	.byte	0x04, 0x17
        /*000a*/ 	.short	(.L_266 - .L_265)
.L_265:
        /*000c*/ 	.word	0x00000000
        /*0010*/ 	.short	0x0000
        /*0012*/ 	.short	0x0000
        /*0014*/ 	.byte	0x00, 0xf0, 0x01, 0x1a


	//----- nvinfo : EIATTR_SPARSE_MMA_MASK
	.align		4
.L_266:
        /*0018*/ 	.byte	0x03, 0x50
        /*001a*/ 	.short	0x0000


	//----- nvinfo : EIATTR_MAXREG_COUNT
	.align		4
        /*001c*/ 	.byte	0x03, 0x1b
        /*001e*/ 	.short	0x0080


	//----- nvinfo : EIATTR_MERCURY_ISA_VERSION
	.align		4
        /*0020*/ 	.byte	0x03, 0x5f
        /*0022*/ 	.short	0x0101


	//----- nvinfo : EIATTR_VRC_CTA_INIT_COUNT
	.align		4
        /*0024*/ 	.byte	0x02, 0x4a
	.zero		1
	.zero		1


	//----- nvinfo : EIATTR_EXIT_INSTR_OFFSETS
	.align		4
        /*0028*/ 	.byte	0x04, 0x1c
        /*002a*/ 	.short	(.L_268 - .L_267)


	//   ....[0]....
.L_267:
        /*002c*/ 	.word	0x00000010


	//----- nvinfo : EIATTR_MAX_THREADS
	.align		4
.L_268:
        /*0030*/ 	.byte	0x04, 0x05
        /*0032*/ 	.short	(.L_270 - .L_269)
.L_269:
        /*0034*/ 	.word	0x00000200
        /*0038*/ 	.word	0x00000001
        /*003c*/ 	.word	0x00000001


	//----- nvinfo : EIATTR_CBANK_PARAM_SIZE
	.align		4
.L_270:
        /*0040*/ 	.byte	0x03, 0x19
        /*0042*/ 	.short	0x0680


	//----- nvinfo : EIATTR_PARAM_CBANK
	.align		4
        /*0044*/ 	.byte	0x04, 0x0a
        /*0046*/ 	.short	(.L_272 - .L_271)
	.align		4
.L_271:
        /*0048*/ 	.word	index@(.nv.constant0._ZN7cutlass13device_kernelIN5flash11enable_sm90INS1_16FlashAttnBwdSm90INS1_25CollectiveMainloopBwdSm90ILi2ELi1ELi1EN4cute5tupleIJNS5_1CILi1EEES8_S8_EEENS6_IJNS7_ILi64EEENS7_ILi96EEENS7_ILi192EEEEEENS_6half_tEfNS_4arch4Sm90ELb0ELb0ELb0ELb1ELb1ELb0ELb1ELb0ELi3ELi1ELi1ELi1ELb0EEENS1_24CollectiveEpilogueBwdGQAISD_fSG_Li384ELb1ELb1EEENS1_19SingleTileSchedulerILb1ELb0ELb0ELi96EEEEEEEEEvNT_6ParamsE)
        /*004c*/ 	.short	0x0380
        /*004e*/ 	.short	0x0680


	//----- nvinfo : EIATTR_SW_WAR
	.align		4
.L_272:
        /*0050*/ 	.byte	0x04, 0x36
        /*0052*/ 	.short	(.L_274 - .L_273)
.L_273:
        /*0054*/ 	.word	0x00000008
.L_274:


//--------------------- .nv.info._ZN7cutlass13device_kernelIN5flash11enable_sm90INS1_16FlashAttnBwdSm90INS1_25CollectiveMainloopBwdSm90ILi2ELi1ELi1EN4cute5tupleIJNS5_1CILi1EEES8_S8_EEENS6_IJNS7_ILi64EEENS7_ILi96EEENS7_ILi192EEEEEENS_6half_tEfNS_4arch4Sm90ELb0ELb1ELb0ELb0ELb0ELb0ELb1ELb0ELi3ELi1ELi1ELi1ELb0EEENS1_21CollectiveEpilogueBwdISD_SE_SG_Li384ELb0ELb1ELi3EEENS1_19SingleTileSchedulerILb0ELb0ELb0ELi96EEEEEEEEEvNT_6ParamsE --------------------------
	.section	.nv.info._ZN7cutlass13device_kernelIN5flash11enable_sm90INS1_16FlashAttnBwdSm90INS1_25CollectiveMainloopBwdSm90ILi2ELi1ELi1EN4cute5tupleIJNS5_1CILi1EEES8_S8_EEENS6_IJNS7_ILi64EEENS7_ILi96EEENS7_ILi192EEEEEENS_6half_tEfNS_4arch4Sm90ELb0ELb1ELb0ELb0ELb0ELb0ELb1ELb0ELi3ELi1ELi1ELi1ELb0EEENS1_21CollectiveEpilogueBwdISD_SE_SG_Li384ELb0ELb1ELi3EEENS1_19SingleTileSchedulerILb0ELb0ELb0ELi96EEEEEEEEEvNT_6ParamsE,"",@"SHT_CUDA_INFO"
	.sectionflags	@""
	.align	4


	//----- nvinfo : EIATTR_CUDA_API_VERSION
	.align		4
        /*0000*/ 	.byte	0x04, 0x37
        /*0002*/ 	.short	(.L_276 - .L_275)
.L_275:
        /*0004*/ 	.word	0x00000082


	//----- nvinfo : EIATTR_KPARAM_INFO
	.align		4
.L_276:
        /*0008*/ 	.byte	0x04, 0x17
        /*000a*/ 	.short	(.L_278 - .L_277)
.L_277:
        /*000c*/ 	.word	0x00000000
        /*0010*/ 	.short	0x0000
        /*0012*/ 	.short	0x0000
        /*0014*/ 	.byte	0x00, 0xf0, 0x01, 0x24


	//----- nvinfo : EIATTR_SPARSE_MMA_MASK
	.align		4
.L_278:
        /*0018*/ 	.byte	0x03, 0x50
        /*001a*/ 	.short	0x0000


	//----- nvinfo : EIATTR_MAXREG_COUNT
	.align		4
        /*001c*/ 	.byte	0x03, 0x1b
        /*001e*/ 	.short	0x0080


	//----- nvinfo : EIATTR_MERCURY_ISA_VERSION
	.align		4
        /*0020*/ 	.byte	0x03, 0x5f
        /*0022*/ 	.short	0x0101


	//----- nvinfo : EIATTR_VRC_CTA_INIT_COUNT
	.align		4
        /*0024*/ 	.byte	0x02, 0x4a
	.zero		1
	.zero		1


	//----- nvinfo : EIATTR_EXIT_INSTR_OFFSETS
	.align		4
        /*0028*/ 	.byte	0x04, 0x1c
        /*002a*/ 	.short	(.L_280 - .L_279)


	//   ....[0]....
.L_279:
        /*002c*/ 	.word	0x00000010


	//----- nvinfo : EIATTR_MAX_THREADS
	.align		4
.L_280:
        /*0030*/ 	.byte	0x04, 0x05
        /*0032*/ 	.short	(.L_282 - .L_281)
.L_281:
        /*0034*/ 	.word	0x00000200
        /*0038*/ 	.word	0x00000001
        /*003c*/ 	.word	0x00000001


	//----- nvinfo : EIATTR_CBANK_PARAM_SIZE
	.align		4
.L_282:
        /*0040*/ 	.byte	0x03, 0x19
        /*0042*/ 	.short	0x0900


	//----- nvinfo : EIATTR_PARAM_CBANK
	.align		4
        /*0044*/ 	.byte	0x04, 0x0a
        /*0046*/ 	.short	(.L_284 - .L_283)
	.align		4
.L_283:
        /*0048*/ 	.word	index@(.nv.constant0._ZN7cutlass13device_kernelIN5flash11enable_sm90INS1_16FlashAttnBwdSm90INS1_25CollectiveMainloopBwdSm90ILi2ELi1ELi1EN4cute5tupleIJNS5_1CILi1EEES8_S8_EEENS6_IJNS7_ILi64EEENS7_ILi96EEENS7_ILi192EEEEEENS_6half_tEfNS_4arch4Sm90ELb0ELb1ELb0ELb0ELb0ELb0ELb1ELb0ELi3ELi1ELi1ELi1ELb0EEENS1_21CollectiveEpilogueBwdISD_SE_SG_Li384ELb0ELb1ELi3EEENS1_19SingleTileSchedulerILb0ELb0ELb0ELi96EEEEEEEEEvNT_6ParamsE)
        /*004c*/ 	.short	0x0380
        /*004e*/ 	.short	0x0900


	//----- nvinfo : EIATTR_SW_WAR
	.align		4
.L_284:
        /*0050*/ 	.byte	0x04, 0x36
        /*0052*/ 	.short	(.L_286 - .L_285)
.L_285:
        /*0054*/ 	.word	0x00000008
.L_286:


//--------------------- .nv.info._ZN7cutlass13device_kernelIN5flash11enable_sm90INS1_16FlashAttnBwdSm90INS1_25CollectiveMainloopBwdSm90ILi2ELi1ELi1EN4cute5tupleIJNS5_1CILi1EEES8_S8_EEENS6_IJNS7_ILi64EEENS7_ILi96EEENS7_ILi192EEEEEENS_6half_tEfNS_4arch4Sm90ELb0ELb1ELb0ELb0ELb1ELb0ELb1ELb0ELi3ELi1ELi1ELi1ELb0EEENS1_21CollectiveEpilogueBwdISD_SE_SG_Li384ELb0ELb1ELi3EEENS1_19SingleTileSchedulerILb0ELb0ELb0ELi96EEEEEEEEEvNT_6ParamsE --------------------------
	.section	.nv.info._ZN7cutlass13device_kernelIN5flash11enable_sm90INS1_16FlashAttnBwdSm90INS1_25CollectiveMainloopBwdSm90ILi2ELi1ELi1EN4cute5tupleIJNS5_1CILi1EEES8_S8_EEENS6_IJNS7_ILi64EEENS7_ILi96EEENS7_ILi192EEEEEENS_6half_tEfNS_4arch4Sm90ELb0ELb1ELb0ELb0ELb1ELb0ELb1ELb0ELi3ELi1ELi1ELi1ELb0EEENS1_21CollectiveEpilogueBwdISD_SE_SG_Li384ELb0ELb1ELi3EEENS1_19SingleTileSchedulerILb0ELb0ELb0ELi96EEEEEEEEEvNT_6ParamsE,"",@"SHT_CUDA_INFO"
	.sectionflags	@""
	.align	4


	//----- nvinfo : EIATTR_CUDA_API_VERSION
	.align		4
        /*0000*/ 	.byte	0x04, 0x37
        /*0002*/ 	.short	(.L_288 - .L_287)
.L_287:
        /*0004*/ 	.word	0x00000082


	//----- nvinfo : EIATTR_KPARAM_INFO
	.align		4
.L_288:
        /*0008*/ 	.byte	0x04, 0x17
        /*000a*/ 	.short	(.L_290 - .L_289)
.L_289:
        /*000c*/ 	.word	0x00000000
        /*0010*/ 	.short	0x0000
        /*0012*/ 	.short	0x0000
        /*0014*/ 	.byte	0x00, 0xf0, 0x01, 0x24


	//----- nvinfo : EIATTR_SPARSE_MMA_MASK
	.align		4
.L_290:
        /*0018*/ 	.byte	0x03, 0x50
        /*001a*/ 	.short	0x0000


	//----- nvinfo : EIATTR_MAXREG_COUNT
	.align		4
        /*001c*/ 	.byte	0x03, 0x1b
        /*001e*/ 	.short	0x0080


	//----- nvinfo : EIATTR_MERCURY_ISA_VERSION
	.align		4
        /*0020*/ 	.byte	0x03, 0x5f
        /*0022*/ 	.short	0x0101


	//----- nvinfo : EIATTR_VRC_CTA_INIT_COUNT
	.align		4
        /*0024*/ 	.byte	0x02, 0x4a
	.zero		1
	.zero		1


	//----- nvinfo : EIATTR_EXIT_INSTR_OFFSETS
	.align		4
        /*0028*/ 	.byte	0x04, 0x1c
        /*002a*/ 	.short	(.L_292 - .L_291)


	//   ....[0]....
.L_291:
        /*002c*/ 	.word	0x00000010


	//----- nvinfo : EIATTR_MAX_THREADS
	.align		4
.L_292:
        /*0030*/ 	.byte	0x04, 0x05
        /*0032*/ 	.short	(.L_294 - .L_293)
.L_293:
        /*0034*/ 	.word	0x00000200
        /*0038*/ 	.word	0x00000001
        /*003c*/ 	.word	0x00000001


	//----- nvinfo : EIATTR_CBANK_PARAM_SIZE
	.align		4
.L_294:
        /*0040*/ 	.byte	0x03, 0x19
        /*0042*/ 	.short	0x0900


	//----- nvinfo : EIATTR_PARAM_CBANK
	.align		4
        /*0044*/ 	.byte	0x04, 0x0a
        /*0046*/ 	.short	(.L_296 - .L_295)
	.align		4
.L_295:
        /*0048*/ 	.word	index@(.nv.constant0._ZN7cutlass13device_kernelIN5flash11enable_sm90INS1_16FlashAttnBwdSm90INS1_25CollectiveMainloopBwdSm90ILi2ELi1ELi1EN4cute5tupleIJNS5_1CILi1EEES8_S8_EEENS6_IJNS7_ILi64EEENS7_ILi96EEENS7_ILi192EEEEEENS_6half_tEfNS_4arch4Sm90ELb0ELb1ELb0ELb0ELb1ELb0ELb1ELb0ELi3ELi1ELi1ELi1ELb0EEENS1_21CollectiveEpilogueBwdISD_SE_SG_Li384ELb0ELb1ELi3EEENS1_19SingleTileSchedulerILb0ELb0ELb0ELi96EEEEEEEEEvNT_6ParamsE)
        /*004c*/ 	.short	0x0380
        /*004e*/ 	.short	0x0900


	//----- nvinfo : EIATTR_SW_WAR
	.align		4
.L_296:
        /*0050*/ 	.byte	0x04, 0x36
        /*0052*/ 	.short	(.L_298 - .L_297)
.L_297:
        /*0054*/ 	.word	0x00000008
.L_298:


//--------------------- .nv.info._ZN7cutlass13device_kernelIN5flash11enable_sm90INS1_16FlashAttnBwdSm90INS1_25CollectiveMainloopBwdSm90ILi2ELi1ELi1EN4cute5tupleIJNS5_1CILi1EEES8_S8_EEENS6_IJNS7_ILi64EEENS7_ILi96EEENS7_ILi192EEEEEENS_6half_tEfNS_4arch4Sm90ELb0ELb1ELb0ELb0ELb0ELb0ELb1ELb0ELi3ELi1ELi1ELi1ELb0EEENS1_24CollectiveEpilogueBwdGQAISD_fSG_Li384ELb0ELb0EEENS1_19SingleTileSchedulerILb0ELb0ELb0ELi96EEEEEEEEEvNT_6ParamsE --------------------------
	.section	.nv.info._ZN7cutlass13device_kernelIN5flash11enable_sm90INS1_16FlashAttnBwdSm90INS1_25CollectiveMainloopBwdSm90ILi2ELi1ELi1EN4cute5tupleIJNS5_1CILi1EEES8_S8_EEENS6_IJNS7_ILi64EEENS7_ILi96EEENS7_ILi192EEEEEENS_6half_tEfNS_4arch4Sm90ELb0ELb1ELb0ELb0ELb0ELb0ELb1ELb0ELi3ELi1ELi1ELi1ELb0EEENS1_24CollectiveEpilogueBwdGQAISD_fSG_Li384ELb0ELb0EEENS1_19SingleTileSchedulerILb0ELb0ELb0ELi96EEEEEEEEEvNT_6ParamsE,"",@"SHT_CUDA_INFO"
	.sectionflags	@""
	.align	4


	//----- nvinfo : EIATTR_CUDA_API_VERSION
	.align		4
        /*0000*/ 	.byte	0x04, 0x37
        /*0002*/ 	.short	(.L_300 - .L_299)
.L_299:
        /*0004*/ 	.word	0x00000082


	//----- nvinfo : EIATTR_KPARAM_INFO
	.align		4
.L_300:
        /*0008*/ 	.byte	0x04, 0x17
        /*000a*/ 	.short	(.L_302 - .L_301)
.L_301:
        /*000c*/ 	.word	0x00000000
        /*0010*/ 	.short	0x0000
        /*0012*/ 	.short	0x0000
        /*0014*/ 	.byte	0x00, 0xf0, 0x01, 0x1a


	//----- nvinfo : EIATTR_SPARSE_MMA_MASK
	.align		4
.L_302:
        /*0018*/ 	.byte	0x03, 0x50
        /*001a*/ 	.short	0x0000


	//----- nvinfo : EIATTR_MAXREG_COUNT
	.align		4
        /*001c*/ 	.byte	0x03, 0x1b
        /*001e*/ 	.short	0x0080


	//----- nvinfo : EIATTR_MERCURY_ISA_VERSION
	.align		4
        /*0020*/ 	.byte	0x03, 0x5f
        /*0022*/ 	.short	0x0101


	//----- nvinfo : EIATTR_VRC_CTA_INIT_COUNT
	.align		4
        /*0024*/ 	.byte	0x02, 0x4a
	.zero		1
	.zero		1


	//----- nvinfo : EIATTR_EXIT_INSTR_OFFSETS
	.align		4
        /*0028*/ 	.byte	0x04, 0x1c
        /*002a*/ 	.short	(.L_304 - .L_303)


	//   ....[0]....
.L_303:
        /*002c*/ 	.word	0x00000010


	//----- nvinfo : EIATTR_MAX_THREADS
	.align		4
.L_304:
        /*0030*/ 	.byte	0x04, 0x05
        /*0032*/ 	.short	(.L_306 - .L_305)
.L_305:
        /*0034*/ 	.word	0x00000200
        /*0038*/ 	.word	0x00000001
        /*003c*/ 	.word	0x00000001


	//----- nvinfo : EIATTR_CBANK_PARAM_SIZE
	.align		4
.L_306:
        /*0040*/ 	.byte	0x03, 0x19
        /*0042*/ 	.short	0x0680


	//----- nvinfo : EIATTR_PARAM_CBANK
	.align		4
        /*0044*/ 	.byte	0x04, 0x0a
        /*0046*/ 	.short	(.L_308 - .L_307)
	.align		4
.L_307:
        /*0048*/ 	.word	index@(.nv.constant0._ZN7cutlass13device_kernelIN5flash11enable_sm90INS1_16FlashAttnBwdSm90INS1_25CollectiveMainloopBwdSm90ILi2ELi1ELi1EN4cute5tupleIJNS5_1CILi1EEES8_S8_EEENS6_IJNS7_ILi64EEENS7_ILi96EEENS7_ILi192EEEEEENS_6half_tEfNS_4arch4Sm90ELb0ELb1ELb0ELb0ELb0ELb0ELb1ELb0ELi3ELi1ELi1ELi1ELb0EEENS1_24CollectiveEpilogueBwdGQAISD_fSG_Li384ELb0ELb0EEENS1_19SingleTileSchedulerILb0ELb0ELb0ELi96EEEEEEEEEvNT_6ParamsE)
        /*004c*/ 	.short	0x0380
        /*004e*/ 	.short	0x0680


	//----- nvinfo : EIATTR_SW_WAR
	.align		4
.L_308:
        /*0050*/ 	.byte	0x04, 0x36
        /*0052*/ 	.short	(.L_310 - .L_309)
.L_309:
        /*0054*/ 	.word	0x00000008
.L_310:


//--------------------- .nv.info._ZN7cutlass13device_kernelIN5flash11enable_sm90INS1_16FlashAttnBwdSm90INS1_25CollectiveMainloopBwdSm90ILi2ELi1ELi1EN4cute5tupleIJNS5_1CILi1EEES8_S8_EEENS6_IJNS7_ILi64EEENS7_ILi96EEENS7_ILi192EEEEEENS_6half_tEfNS_4arch4Sm90ELb0ELb1ELb0ELb0ELb1ELb0ELb1ELb0ELi3ELi1ELi1ELi1ELb0EEENS1_24CollectiveEpilogueBwdGQAISD_fSG_Li384ELb0ELb1EEENS1_19SingleTileSchedulerILb0ELb0ELb0ELi96EEEEEEEEEvNT_6ParamsE --------------------------
	.section	.nv.info._ZN7cutlass13device_kernelIN5flash11enable_sm90INS1_16FlashAttnBwdSm90INS1_25CollectiveMainloopBwdSm90ILi2ELi1ELi1EN4cute5tupleIJNS5_1CILi1EEES8_S8_EEENS6_IJNS7_ILi64EEENS7_ILi96EEENS7_ILi192EEEEEENS_6half_tEfNS_4arch4Sm90ELb0ELb1ELb0ELb0ELb1ELb0ELb1ELb0ELi3ELi1ELi1ELi1ELb0EEENS1_24CollectiveEpilogueBwdGQAISD_fSG_Li384ELb0ELb1EEENS1_19SingleTileSchedulerILb0ELb0ELb0ELi96EEEEEEEEEvNT_6ParamsE,"",@"SHT_CUDA_INFO"
	.sectionflags	@""
	.align	4


	//----- nvinfo : EIATTR_CUDA_API_VERSION
	.align		4
        /*0000*/ 	.byte	0x04, 0x37
        /*0002*/ 	.short	(.L_312 - .L_311)
.L_311:
        /*0004*/ 	.word	0x00000082


	//----- nvinfo : EIATTR_KPARAM_INFO
	.align		4
.L_312:
        /*0008*/ 	.byte	0x04, 0x17
        /*000a*/ 	.short	(.L_314 - .L_313)
.L_313:
        /*000c*/ 	.word	0x00000000
        /*0010*/ 	.short	0x0000
        /*0012*/ 	.short	0x0000
        /*0014*/ 	.byte	0x00, 0xf0, 0x01, 0x1a


	//----- nvinfo : EIATTR_SPARSE_MMA_MASK
	.align		4
.L_314:
        /*0018*/ 	.byte	0x03, 0x50
        /*001a*/ 	.short	0x0000


	//----- nvinfo : EIATTR_MAXREG_COUNT
	.align		4
        /*001c*/ 	.byte	0x03, 0x1b
        /*001e*/ 	.short	0x0080


	//----- nvinfo : EIATTR_MERCURY_ISA_VERSION
	.align		4
        /*0020*/ 	.byte	0x03, 0x5f
        /*0022*/ 	.short	0x0101


	//----- nvinfo : EIATTR_VRC_CTA_INIT_COUNT
	.align		4
        /*0024*/ 	.byte	0x02, 0x4a
	.zero		1
	.zero		1


	//----- nvinfo : EIATTR_EXIT_INSTR_OFFSETS
	.align		4
        /*0028*/ 	.byte	0x04, 0x1c
        /*002a*/ 	.short	(.L_316 - .L_315)


	//   ....[0]....
.L_315:
        /*002c*/ 	.word	0x00000010


	//----- nvinfo : EIATTR_MAX_THREADS
	.align		4
.L_316:
        /*0030*/ 	.byte	0x04, 0x05
        /*0032*/ 	.short	(.L_318 - .L_317)
.L_317:
        /*0034*/ 	.word	0x00000200
        /*0038*/ 	.word	0x00000001
        /*003c*/ 	.word	0x00000001


	//----- nvinfo : EIATTR_CBANK_PARAM_SIZE
	.align		4
.L_318:
        /*0040*/ 	.byte	0x03, 0x19
        /*0042*/ 	.short	0x0680


	//----- nvinfo : EIATTR_PARAM_CBANK
	.align		4
        /*0044*/ 	.byte	0x04, 0x0a
        /*0046*/ 	.short	(.L_320 - .L_319)
	.align		4
.L_319:
        /*0048*/ 	.word	index@(.nv.constant0._ZN7cutlass13device_kernelIN5flash11enable_sm90INS1_16FlashAttnBwdSm90INS1_25CollectiveMainloopBwdSm90ILi2ELi1ELi1EN4cute5tupleIJNS5_1CILi1EEES8_S8_EEENS6_IJNS7_ILi64EEENS7_ILi96EEENS7_ILi192EEEEEENS_6half_tEfNS_4arch4Sm90ELb0ELb1ELb0ELb0ELb1ELb0ELb1ELb0ELi3ELi1ELi1ELi1ELb0EEENS1_24CollectiveEpilogueBwdGQAISD_fSG_Li384ELb0ELb1EEENS1_19SingleTileSchedulerILb0ELb0ELb0ELi96EEEEEEEEEvNT_6ParamsE)
        /*004c*/ 	.short	0x0380
        /*004e*/ 	.short	0x0680


	//----- nvinfo : EIATTR_SW_WAR
	.align		4
.L_320:
        /*0050*/ 	.byte	0x04, 0x36
        /*0052*/ 	.short	(.L_322 - .L_321)
.L_321:
        /*0054*/ 	.word	0x00000008
.L_322:


//--------------------- .nv.info._ZN7cutlass13device_kernelIN5flash11enable_sm90INS1_16FlashAttnBwdSm90INS1_25CollectiveMainloopBwdSm90ILi2ELi1ELi1EN4cute5tupleIJNS5_1CILi1EEES8_S8_EEENS6_IJNS7_ILi64EEENS7_ILi96EEENS7_ILi192EEEEEENS_6half_tEfNS_4arch4Sm90ELb0ELb1ELb0ELb1ELb0ELb0ELb1ELb0ELi3ELi1ELi1ELi1ELb0EEENS1_21CollectiveEpilogueBwdISD_SE_SG_Li384ELb1ELb1ELi3EEENS1_19SingleTileSchedulerILb1ELb0ELb0ELi96EEEEEEEEEvNT_6ParamsE --------------------------
	.section	.nv.info._ZN7cutlass13device_kernelIN5flash11enable_sm90INS1_16FlashAttnBwdSm90INS1_25CollectiveMainloopBwdSm90ILi2ELi1ELi1EN4cute5tupleIJNS5_1CILi1EEES8_S8_EEENS6_IJNS7_ILi64EEENS7_ILi96EEENS7_ILi192EEEEEENS_6half_tEfNS_4arch4Sm90ELb0ELb1ELb0ELb1ELb0ELb0ELb1ELb0ELi3ELi1ELi1ELi1ELb0EEENS1_21CollectiveEpilogueBwdISD_SE_SG_Li384ELb1ELb1ELi3EEENS1_19SingleTileSchedulerILb1ELb0ELb0ELi96EEEEEEEEEvNT_6ParamsE,"",@"SHT_CUDA_INFO"
	.sectionflags	@""
	.align	4


	//----- nvinfo : EIATTR_CUDA_API_VERSION
	.align		4
        /*0000*/ 	.byte	0x04, 0x37
        /*0002*/ 	.short	(.L_324 - .L_323)
.L_323:
        /*0004*/ 	.word	0x00000082


	//----- nvinfo : EIATTR_KPARAM_INFO
	.align		4
.L_324:
        /*0008*/ 	.byte	0x04, 0x17
        /*000a*/ 	.short	(.L_326 - .L_325)
.L_325:
        /*000c*/ 	.word	0x00000000
        /*0010*/ 	.short	0x0000
        /*0012*/ 	.short	0x0000
        /*0014*/ 	.byte	0x00, 0xf0, 0x01, 0x1a


	//----- nvinfo : EIATTR_SPARSE_MMA_MASK
	.align		4
.L_326:
        /*0018*/ 	.byte	0x03, 0x50
        /*001a*/ 	.short	0x0000


	//----- nvinfo : EIATTR_MAXREG_COUNT
	.align		4
        /*001c*/ 	.byte	0x03, 0x1b
        /*001e*/ 	.short	0x0080


	//----- nvinfo : EIATTR_MERCURY_ISA_VERSION
	.align		4
        /*0020*/ 	.byte	0x03, 0x5f
        /*0022*/ 	.short	0x0101


	//----- nvinfo : EIATTR_VRC_CTA_INIT_COUNT
	.align		4
        /*0024*/ 	.byte	0x02, 0x4a
	.zero		1
	.zero		1


	//----- nvinfo : EIATTR_EXIT_INSTR_OFFSETS
	.align		4
        /*0028*/ 	.byte	0x04, 0x1c
        /*002a*/ 	.short	(.L_328 - .L_327)


	//   ....[0]....
.L_327:
        /*002c*/ 	.word	0x00000010


	//----- nvinfo : EIATTR_MAX_THREADS
	.align		4
.L_328:
        /*0030*/ 	.byte	0x04, 0x05
        /*0032*/ 	.short	(.L_330 - .L_329)
.L_329:
        /*0034*/ 	.word	0x00000200
        /*0038*/ 	.word	0x00000001
        /*003c*/ 	.word	0x00000001


	//----- nvinfo : EIATTR_CBANK_PARAM_SIZE
	.align		4
.L_330:
        /*0040*/ 	.byte	0x03, 0x19
        /*0042*/ 	.short	0x0680


	//----- nvinfo : EIATTR_PARAM_CBANK
	.align		4
        /*0044*/ 	.byte	0x04, 0x0a
        /*0046*/ 	.short	(.L_332 - .L_331)
	.align		4
.L_331:
        /*0048*/ 	.word	index@(.nv.constant0._ZN7cutlass13device_kernelIN5flash11enable_sm90INS1_16FlashAttnBwdSm90INS1_25CollectiveMainloopBwdSm90ILi2ELi1ELi1EN4cute5tupleIJNS5_1CILi1EEES8_S8_EEENS6_IJNS7_ILi64EEENS7_ILi96EEENS7_ILi192EEEEEENS_6half_tEfNS_4arch4Sm90ELb0ELb1ELb0ELb1ELb0ELb0ELb1ELb0ELi3ELi1ELi1ELi1ELb0EEENS1_21CollectiveEpilogueBwdISD_SE_SG_Li384ELb1ELb1ELi3EEENS1_19SingleTileSchedulerILb1ELb0ELb0ELi96EEEEEEEEEvNT_6ParamsE)
        /*004c*/ 	.short	0x0380
        /*004e*/ 	.short	0x0680


	//----- nvinfo : EIATTR_SW_WAR
	.align		4
.L_332:
        /*0050*/ 	.byte	0x04, 0x36
        /*0052*/ 	.short	(.L_334 - .L_333)
.L_333:
        /*0054*/ 	.word	0x00000008
.L_334:


//--------------------- .nv.info._ZN7cutlass13device_kernelIN5flash11enable_sm90INS1_16FlashAttnBwdSm90INS1_25CollectiveMainloopBwdSm90ILi2ELi1ELi1EN4cute5tupleIJNS5_1CILi1EEES8_S8_EEENS6_IJNS7_ILi64EEENS7_ILi96EEENS7_ILi192EEEEEENS_6half_tEfNS_4arch4Sm90ELb0ELb1ELb0ELb1ELb1ELb0ELb1ELb0ELi3ELi1ELi1ELi1ELb0EEENS1_21CollectiveEpilogueBwdISD_SE_SG_Li384ELb1ELb1ELi3EEENS1_19SingleTileSchedulerILb1ELb0ELb0ELi96EEEEEEEEEvNT_6ParamsE --------------------------
	.section	.nv.info._ZN7cutlass13device_kernelIN5flash11enable_sm90INS1_16FlashAttnBwdSm90INS1_25CollectiveMainloopBwdSm90ILi2ELi1ELi1EN4cute5tupleIJNS5_1CILi1EEES8_S8_EEENS6_IJNS7_ILi64EEENS7_ILi96EEENS7_ILi192EEEEEENS_6half_tEfNS_4arch4Sm90ELb0ELb1ELb0ELb1ELb1ELb0ELb1ELb0ELi3ELi1ELi1ELi1ELb0EEENS1_21CollectiveEpilogueBwdISD_SE_SG_Li384ELb1ELb1ELi3EEENS1_19SingleTileSchedulerILb1ELb0ELb0ELi96EEEEEEEEEvNT_6ParamsE,"",@"SHT_CUDA_INFO"
	.sectionflags	@""
	.align	4


	//----- nvinfo : EIATTR_CUDA_API_VERSION
	.align		4
        /*0000*/ 	.byte	0x04, 0x37
        /*0002*/ 	.short	(.L_336 - .L_335)
.L_335:
        /*0004*/ 	.word	0x00000082


	//----- nvinfo : EIATTR_KPARAM_INFO
	.align		4
.L_336:
        /*0008*/ 	.byte	0x04, 0x17
        /*000a*/ 	.short	(.L_338 - .L_337)
.L_337:
        /*000c*/ 	.word	0x00000000
        /*0010*/ 	.short	0x0000
        /*0012*/ 	.short	0x0000
        /*0014*/ 	.byte	0x00, 0xf0, 0x01, 0x1a


	//----- nvinfo : EIATTR_SPARSE_MMA_MASK
	.align		4
.L_338:
        /*0018*/ 	.byte	0x03, 0x50
        /*001a*/ 	.short	0x0000


	//----- nvinfo : EIATTR_MAXREG_COUNT
	.align		4
        /*001c*/ 	.byte	0x03, 0x1b
        /*001e*/ 	.short	0x0080


	//----- nvinfo : EIATTR_MERCURY_ISA_VERSION
	.align		4
        /*0020*/ 	.byte	0x03, 0x5f
        /*0022*/ 	.short	0x0101


	//----- nvinfo : EIATTR_VRC_CTA_INIT_COUNT
	.align		4
        /*0024*/ 	.byte	0x02, 0x4a
	.zero		1
	.zero		1


	//----- nvinfo : EIATTR_EXIT_INSTR_OFFSETS
	.align		4
        /*0028*/ 	.byte	0x04, 0x1c
        /*002a*/ 	.short	(.L_340 - .L_339)


	//   ....[0]....
.L_339:
        /*002c*/ 	.word	0x00000010


	//----- nvinfo : EIATTR_MAX_THREADS
	.align		4
.L_340:
        /*0030*/ 	.byte	0x04, 0x05
        /*0032*/ 	.short	(.L_342 - .L_341)
.L_341:
        /*0034*/ 	.word	0x00000200
        /*0038*/ 	.word	0x00000001
        /*003c*/ 	.word	0x00000001


	//----- nvinfo : EIATTR_CBANK_PARAM_SIZE
	.align		4
.L_342:
        /*0040*/ 	.byte	0x03, 0x19
        /*0042*/ 	.short	0x0680


	//----- nvinfo : EIATTR_PARAM_CBANK
	.align		4
        /*0044*/ 	.byte	0x04, 0x0a
        /*0046*/ 	.short	(.L_344 - .L_343)
	.align		4
.L_343:
        /*0048*/ 	.word	index@(.nv.constant0._ZN7cutlass13device_kernelIN5flash11enable_sm90INS1_16FlashAttnBwdSm90INS1_25CollectiveMainloopBwdSm90ILi2ELi1ELi1EN4cute5tupleIJNS5_1CILi1EEES8_S8_EEENS6_IJNS7_ILi64EEENS7_ILi96EEENS7_ILi192EEEEEENS_6half_tEfNS_4arch4Sm90ELb0ELb1ELb0ELb1ELb1ELb0ELb1ELb0ELi3ELi1ELi1ELi1ELb0EEENS1_21CollectiveEpilogueBwdISD_SE_SG_Li384ELb1ELb1ELi3EEENS1_19SingleTileSchedulerILb1ELb0ELb0ELi96EEEEEEEEEvNT_6ParamsE)
        /*004c*/ 	.short	0x0380
        /*004e*/ 	.short	0x0680


	//----- nvinfo : EIATTR_SW_WAR
	.align		4
.L_344:
        /*0050*/ 	.byte	0x04, 0x36
        /*0052*/ 	.short	(.L_346 - .L_345)
.L_345:
        /*0054*/ 	.word	0x00000008
.L_346:


//--------------------- .nv.info._ZN7cutlass13device_kernelIN5flash11enable_sm90INS1_16FlashAttnBwdSm90INS1_25CollectiveMainloopBwdSm90ILi2ELi1ELi1EN4cute5tupleIJNS5_1CILi1EEES8_S8_EEENS6_IJNS7_ILi64EEENS7_ILi96EEENS7_ILi192EEEEEENS_6half_tEfNS_4arch4Sm90ELb0ELb1ELb0ELb1ELb0ELb0ELb1ELb0ELi3ELi1ELi1ELi1ELb0EEENS1_24CollectiveEpilogueBwdGQAISD_fSG_Li384ELb1ELb0EEENS1_19SingleTileSchedulerILb1ELb0ELb0ELi96EEEEEEEEEvNT_6ParamsE --------------------------
	.section	.nv.info._ZN7cutlass13device_kernelIN5flash11enable_sm90INS1_16FlashAttnBwdSm90INS1_25CollectiveMainloopBwdSm90ILi2ELi1ELi1EN4cute5tupleIJNS5_1CILi1EEES8_S8_EEENS6_IJNS7_ILi64EEENS7_ILi96EEENS7_ILi192EEEEEENS_6half_tEfNS_4arch4Sm90ELb0ELb1ELb0ELb1ELb0ELb0ELb1ELb0ELi3ELi1ELi1ELi1ELb0EEENS1_24CollectiveEpilogueBwdGQAISD_fSG_Li384ELb1ELb0EEENS1_19SingleTileSchedulerILb1ELb0ELb0ELi96EEEEEEEEEvNT_6ParamsE,"",@"SHT_CUDA_INFO"
	.sectionflags	@""
	.align	4


	//----- nvinfo : EIATTR_CUDA_API_VERSION
	.align		4
        /*0000*/ 	.byte	0x04, 0x37
        /*0002*/ 	.short	(.L_348 - .L_347)
.L_347:
        /*0004*/ 	.word	0x00000082


	//----- nvinfo : EIATTR_KPARAM_INFO
	.align		4
.L_348:
        /*0008*/ 	.byte	0x04, 0x17
        /*000a*/ 	.short	(.L_350 - .L_349)
.L_349:
        /*000c*/ 	.word	0x00000000
        /*0010*/ 	.short	0x0000
        /*0012*/ 	.short	0x0000
        /*0014*/ 	.byte	0x00, 0xf0, 0x01, 0x1a


	//----- nvinfo : EIATTR_SPARSE_MMA_MASK
	.align		4
.L_350:
        /*0018*/ 	.byte	0x03, 0x50
        /*001a*/ 	.short	0x0000


	//----- nvinfo : EIATTR_MAXREG_COUNT
	.align		4
        /*001c*/ 	.byte	0x03, 0x1b
        /*001e*/ 	.short	0x0080


	//----- nvinfo : EIATTR_MERCURY_ISA_VERSION
	.align		4
        /*0020*/ 	.byte	0x03, 0x5f
        /*0022*/ 	.short	0x0101


	//----- nvinfo : EIATTR_VRC_CTA_INIT_COUNT
	.align		4
        /*0024*/ 	.byte	0x02, 0x4a
	.zero		1
	.zero		1


	//----- nvinfo : EIATTR_EXIT_INSTR_OFFSETS
	.align		4
        /*0028*/ 	.byte	0x04, 0x1c
        /*002a*/ 	.short	(.L_352 - .L_351)


	//   ....[0]....
.L_351:
        /*002c*/ 	.word	0x00000010


	//----- nvinfo : EIATTR_MAX_THREADS
	.align		4
.L_352:
        /*0030*/ 	.byte	0x04, 0x05
        /*0032*/ 	.short	(.L_354 - .L_353)
.L_353:
        /*0034*/ 	.word	0x00000200
        /*0038*/ 	.word	0x00000001
        /*003c*/ 	.word	0x00000001


	//----- nvinfo : EIATTR_CBANK_PARAM_SIZE
	.align		4
.L_354:
        /*0040*/ 	.byte	0x03, 0x19
        /*0042*/ 	.short	0x0680


	//----- nvinfo : EIATTR_PARAM_CBANK
	.align		4
        /*0044*/ 	.byte	0x04, 0x0a
        /*0046*/ 	.short	(.L_356 - .L_355)
	.align		4
.L_355:
        /*0048*/ 	.word	index@(.nv.constant0._ZN7cutlass13device_kernelIN5flash11enable_sm90INS1_16FlashAttnBwdSm90INS1_25CollectiveMainloopBwdSm90ILi2ELi1ELi1EN4cute5tupleIJNS5_1CILi1EEES8_S8_EEENS6_IJNS7_ILi64EEENS7_ILi96EEENS7_ILi192EEEEEENS_6half_tEfNS_4arch4Sm90ELb0ELb1ELb0ELb1ELb0ELb0ELb1ELb0ELi3ELi1ELi1ELi1ELb0EEENS1_24CollectiveEpilogueBwdGQAISD_fSG_Li384ELb1ELb0EEENS1_19SingleTileSchedulerILb1ELb0ELb0ELi96EEEEEEEEEvNT_6ParamsE)
        /*004c*/ 	.short	0x0380
        /*004e*/ 	.short	0x0680


	//----- nvinfo : EIATTR_SW_WAR
	.align		4
.L_356:
        /*0050*/ 	.byte	0x04, 0x36
        /*0052*/ 	.short	(.L_358 - .L_357)
.L_357:
        /*0054*/ 	.word	0x00000008
.L_358:


//--------------------- .nv.info._ZN7cutlass13device_kernelIN5flash11enable_sm90INS1_16FlashAttnBwdSm90INS1_25CollectiveMainloopBwdSm90ILi2ELi1ELi1EN4cute5tupleIJNS5_1CILi1EEES8_S8_EEENS6_IJNS7_ILi64EEENS7_ILi96EEENS7_ILi192EEEEEENS_6half_tEfNS_4arch4Sm90ELb0ELb1ELb0ELb1ELb1ELb0ELb1ELb0ELi3ELi1ELi1ELi1ELb0EEENS1_24CollectiveEpilogueBwdGQAISD_fSG_Li384ELb1ELb1EEENS1_19SingleTileSchedulerILb1ELb0ELb0ELi96EEEEEEEEEvNT_6ParamsE --------------------------
	.section	.nv.info._ZN7cutlass13device_kernelIN5flash11enable_sm90INS1_16FlashAttnBwdSm90INS1_25CollectiveMainloopBwdSm90ILi2ELi1ELi1EN4cute5tupleIJNS5_1CILi1EEES8_S8_EEENS6_IJNS7_ILi64EEENS7_ILi96EEENS7_ILi192EEEEEENS_6half_tEfNS_4arch4Sm90ELb0ELb1ELb0ELb1ELb1ELb0ELb1ELb0ELi3ELi1ELi1ELi1ELb0EEENS1_24CollectiveEpilogueBwdGQAISD_fSG_Li384ELb1ELb1EEENS1_19SingleTileSchedulerILb1ELb0ELb0ELi96EEEEEEEEEvNT_6ParamsE,"",@"SHT_CUDA_INFO"
	.sectionflags	@""
	.align	4


	//----- nvinfo : EIATTR_CUDA_API_VERSION
	.align		4
        /*0000*/ 	.byte	0x04, 0x37
        /*0002*/ 	.short	(.L_360 - .L_359)
.L_359:
        /*0004*/ 	.word	0x00000082


	//----- nvinfo : EIATTR_KPARAM_INFO
	.align		4
.L_360:
        /*0008*/ 	.byte	0x04, 0x17
        /*000a*/ 	.short	(.L_362 - .L_361)
.L_361:
        /*000c*/ 	.word	0x00000000
        /*0010*/ 	.short	0x0000
        /*0012*/ 	.short	0x0000
        /*0014*/ 	.byte	0x00, 0xf0, 0x01, 0x1a


	//----- nvinfo : EIATTR_SPARSE_MMA_MASK
	.align		4
.L_362:
        /*0018*/ 	.byte	0x03, 0x50
        /*001a*/ 	.short	0x0000


	//----- nvinfo : EIATTR_MAXREG_COUNT
	.align		4
        /*001c*/ 	.byte	0x03, 0x1b
        /*001e*/ 	.short	0x0080


	//----- nvinfo : EIATTR_MERCURY_ISA_VERSION
	.align		4
        /*0020*/ 	.byte	0x03, 0x5f
        /*0022*/ 	.short	0x0101


	//----- nvinfo : EIATTR_VRC_CTA_INIT_COUNT
	.align		4
        /*0024*/ 	.byte	0x02, 0x4a
	.zero		1
	.zero		1


	//----- nvinfo : EIATTR_EXIT_INSTR_OFFSETS
	.align		4
        /*0028*/ 	.byte	0x04, 0x1c
        /*002a*/ 	.short	(.L_364 - .L_363)


	//   ....[0]....
.L_363:
        /*002c*/ 	.word	0x00000010


	//----- nvinfo : EIATTR_MAX_THREADS
	.align		4
.L_364:
        /*0030*/ 	.byte	0x04, 0x05
        /*0032*/ 	.short	(.L_366 - .L_365)
.L_365:
        /*0034*/ 	.word	0x00000200
        /*0038*/ 	.word	0x00000001
        /*003c*/ 	.word	0x00000001


	//----- nvinfo : EIATTR_CBANK_PARAM_SIZE
	.align		4
.L_366:
        /*0040*/ 	.byte	0x03, 0x19
        /*0042*/ 	.short	0x0680


	//----- nvinfo : EIATTR_PARAM_CBANK
	.align		4
        /*0044*/ 	.byte	0x04, 0x0a
        /*0046*/ 	.short	(.L_368 - .L_367)
	.align		4
.L_367:
        /*0048*/ 	.word	index@(.nv.constant0._ZN7cutlass13device_kernelIN5flash11enable_sm90INS1_16FlashAttnBwdSm90INS1_25CollectiveMainloopBwdSm90ILi2ELi1ELi1EN4cute5tupleIJNS5_1CILi1EEES8_S8_EEENS6_IJNS7_ILi64EEENS7_ILi96EEENS7_ILi192EEEEEENS_6half_tEfNS_4arch4Sm90ELb0ELb1ELb0ELb1ELb1ELb0ELb1ELb0ELi3ELi1ELi1ELi1ELb0EEENS1_24CollectiveEpilogueBwdGQAISD_fSG_Li384ELb1ELb1EEENS1_19SingleTileSchedulerILb1ELb0ELb0ELi96EEEEEEEEEvNT_6ParamsE)
        /*004c*/ 	.short	0x0380
        /*004e*/ 	.short	0x0680


	//----- nvinfo : EIATTR_SW_WAR
	.align		4
.L_368:
        /*0050*/ 	.byte	0x04, 0x36
        /*0052*/ 	.short	(.L_370 - .L_369)
.L_369:
        /*0054*/ 	.word	0x00000008
.L_370:


//--------------------- .nv.info._ZN7cutlass13device_kernelIN5flash11enable_sm90INS1_16FlashAttnBwdSm90INS1_25CollectiveMainloopBwdSm90ILi2ELi1ELi1EN4cute5tupleIJNS5_1CILi1EEES8_S8_EEENS6_IJNS7_ILi64EEENS7_ILi96EEENS7_ILi192EEEEEENS_6half_tEfNS_4arch4Sm90ELb1ELb0ELb0ELb0ELb0ELb0ELb1ELb0ELi3ELi1ELi1ELi1ELb0EEENS1_21CollectiveEpilogueBwdISD_SE_SG_Li384ELb0ELb1ELi3EEENS1_25SingleTileBwdLPTSchedulerILb0ELi96ELb0EEEEEEEEEvNT_6ParamsE --------------------------
	.section	.nv.info._ZN7cutlass13device_kernelIN5flash11enable_sm90INS1_16FlashAttnBwdSm90INS1_25CollectiveMainloopBwdSm90ILi2ELi1ELi1EN4cute5tupleIJNS5_1CILi1EEES8_S8_EEENS6_IJNS7_ILi64EEENS7_ILi96EEENS7_ILi192EEEEEENS_6half_tEfNS_4arch4Sm90ELb1ELb0ELb0ELb0ELb0ELb0ELb1ELb0ELi3ELi1ELi1ELi1ELb0EEENS1_21CollectiveEpilogueBwdISD_SE_SG_Li384ELb0ELb1ELi3EEENS1_25SingleTileBwdLPTSchedulerILb0ELi96ELb0EEEEEEEEEvNT_6ParamsE,"",@"SHT_CUDA_INFO"
	.sectionflags	@""
	.align	4


	//----- nvinfo : EIATTR_CUDA_API_VERSION
	.align		4
        /*0000*/ 	.byte	0x04, 0x37
        /*0002*/ 	.short	(.L_372 - .L_371)
.L_371:
        /*0004*/ 	.word	0x00000082


	//----- nvinfo : EIATTR_KPARAM_INFO
	.align		4
.L_372:
        /*0008*/ 	.byte	0x04, 0x17
        /*000a*/ 	.short	(.L_374 - .L_373)
.L_373:
        /*000c*/ 	.word	0x00000000
        /*0010*/ 	.short	0x0000
        /*0012*/ 	.short	0x0000
        /*0014*/ 	.byte	0x00, 0xf0, 0x01, 0x24


	//----- nvinfo : EIATTR_SPARSE_MMA_MASK
	.align		4
.L_374:
        /*0018*/ 	.byte	0x03, 0x50
        /*001a*/ 	.short	0x0000


	//----- nvinfo : EIATTR_MAXREG_COUNT
	.align		4
        /*001c*/ 	.byte	0x03, 0x1b
        /*001e*/ 	.short	0x0080


	//----- nvinfo : EIATTR_MERCURY_ISA_VERSION
	.align		4
        /*0020*/ 	.byte	0x03, 0x5f
        /*0022*/ 	.short	0x0101


	//----- nvinfo : EIATTR_VRC_CTA_INIT_COUNT
	.align		4
        /*0024*/ 	.byte	0x02, 0x4a
	.zero		1
	.zero		1


	//----- nvinfo : EIATTR_EXIT_INSTR_OFFSETS
	.align		4
        /*0028*/ 	.byte	0x04, 0x1c
        /*002a*/ 	.short	(.L_376 - .L_375)


	//   ....[0]....
.L_375:
        /*002c*/ 	.word	0x00000010


	//----- nvinfo : EIATTR_MAX_THREADS
	.align		4
.L_376:
        /*0030*/ 	.byte	0x04, 0x05
        /*0032*/ 	.short	(.L_378 - .L_377)
.L_377:
        /*0034*/ 	.word	0x00000200
        /*0038*/ 	.word	0x00000001
        /*003c*/ 	.word	0x00000001


	//----- nvinfo : EIATTR_CBANK_PARAM_SIZE
	.align		4
.L_378:
        /*0040*/ 	.byte	0x03, 0x19
        /*0042*/ 	.short	0x0900


	//----- nvinfo : EIATTR_PARAM_CBANK
	.align		4
        /*0044*/ 	.byte	0x04, 0x0a
        /*0046*/ 	.short	(.L_380 - .L_379)
	.align		4
.L_379:
        /*0048*/ 	.word	index@(.nv.constant0._ZN7cutlass13device_kernelIN5flash11enable_sm90INS1_16FlashAttnBwdSm90INS1_25CollectiveMainloopBwdSm90ILi2ELi1ELi1EN4cute5tupleIJNS5_1CILi1EEES8_S8_EEENS6_IJNS7_ILi64EEENS7_ILi96EEENS7_ILi192EEEEEENS_6half_tEfNS_4arch4Sm90ELb1ELb0ELb0ELb0ELb0ELb0ELb1ELb0ELi3ELi1ELi1ELi1ELb0EEENS1_21CollectiveEpilogueBwdISD_SE_SG_Li384ELb0ELb1ELi3EEENS1_25SingleTileBwdLPTSchedulerILb0ELi96ELb0EEEEEEEEEvNT_6ParamsE)
        /*004c*/ 	.short	0x0380
        /*004e*/ 	.short	0x0900


	//----- nvinfo : EIATTR_SW_WAR
	.align		4
.L_380:
        /*0050*/ 	.byte	0x04, 0x36
        /*0052*/ 	.short	(.L_382 - .L_381)
.L_381:
        /*0054*/ 	.word	0x00000008
.L_382:


//--------------------- .nv.info._ZN7cutlass13device_kernelIN5flash11enable_sm90INS1_16FlashAttnBwdSm90INS1_25CollectiveMainloopBwdSm90ILi2ELi1ELi1EN4cute5tupleIJNS5_1CILi1EEES8_S8_EEENS6_IJNS7_ILi64EEENS7_ILi96EEENS7_ILi192EEEEEENS_6half_tEfNS_4arch4Sm90ELb1ELb0ELb0ELb0ELb1ELb0ELb1ELb0ELi3ELi1ELi1ELi1ELb0EEENS1_21CollectiveEpilogueBwdISD_SE_SG_Li384ELb0ELb1ELi3EEENS1_25SingleTileBwdLPTSchedulerILb0ELi96ELb1EEEEEEEEEvNT_6ParamsE --------------------------
	.section	.nv.info._ZN7cutlass13device_kernelIN5flash11enable_sm90INS1_16FlashAttnBwdSm90INS1_25CollectiveMainloopBwdSm90ILi2ELi1ELi1EN4cute5tupleIJNS5_1CILi1EEES8_S8_EEENS6_IJNS7_ILi64EEENS7_ILi96EEENS7_ILi192EEEEEENS_6half_tEfNS_4arch4Sm90ELb1ELb0ELb0ELb0ELb1ELb0ELb1ELb0ELi3ELi1ELi1ELi1ELb0EEENS1_21CollectiveEpilogueBwdISD_SE_SG_Li384ELb0ELb1ELi3EEENS1_25SingleTileBwdLPTSchedulerILb0ELi96ELb1EEEEEEEEEvNT_6ParamsE,"",@"SHT_CUDA_INFO"
	.sectionflags	@""
	.align	4


	//----- nvinfo : EIATTR_CUDA_API_VERSION
	.align		4
        /*0000*/ 	.byte	0x04, 0x37
        /*0002*/ 	.short	(.L_384 - .L_383)
.L_383:
        /*0004*/ 	.word	0x00000082


	//----- nvinfo : EIATTR_KPARAM_INFO
	.align		4
.L_384:
        /*0008*/ 	.byte	0x04, 0x17
        /*000a*/ 	.short	(.L_386 - .L_385)
.L_385:
        /*000c*/ 	.word	0x00000000
        /*0010*/ 	.short	0x0000
        /*0012*/ 	.short	0x0000
        /*0014*/ 	.byte	0x00, 0xf0, 0x01, 0x24


	//----- nvinfo : EIATTR_SPARSE_MMA_MASK
	.align		4
.L_386:
        /*0018*/ 	.byte	0x03, 0x50
        /*001a*/ 	.short	0x0000


	//----- nvinfo : EIATTR_MAXREG_COUNT
	.align		4
        /*001c*/ 	.byte	0x03, 0x1b
        /*001e*/ 	.short	0x0080


	//----- nvinfo : EIATTR_MERCURY_ISA_VERSION
	.align		4
        /*0020*/ 	.byte	0x03, 0x5f
        /*0022*/ 	.short	0x0101


	//----- nvinfo : EIATTR_VRC_CTA_INIT_COUNT
	.align		4
        /*0024*/ 	.byte	0x02, 0x4a
	.zero		1
	.zero		1


	//----- nvinfo : EIATTR_EXIT_INSTR_OFFSETS
	.align		4
        /*0028*/ 	.byte	0x04, 0x1c
        /*002a*/ 	.short	(.L_388 - .L_387)


	//   ....[0]....
.L_387:
        /*002c*/ 	.word	0x00000010


	//----- nvinfo : EIATTR_MAX_THREADS
	.align		4
.L_388:
        /*0030*/ 	.byte	0x04, 0x05
        /*0032*/ 	.short	(.L_390 - .L_389)
.L_389:
        /*0034*/ 	.word	0x00000200
        /*0038*/ 	.word	0x00000001
        /*003c*/ 	.word	0x00000001


	//----- nvinfo : EIATTR_CBANK_PARAM_SIZE
	.align		4
.L_390:
        /*0040*/ 	.byte	0x03, 0x19
        /*0042*/ 	.short	0x0900


	//----- nvinfo : EIATTR_PARAM_CBANK
	.align		4
        /*0044*/ 	.byte	0x04, 0x0a
        /*0046*/ 	.short	(.L_392 - .L_391)
	.align		4
.L_391:
        /*0048*/ 	.word	index@(.nv.constant0._ZN7cutlass13device_kernelIN5flash11enable_sm90INS1_16FlashAttnBwdSm90INS1_25CollectiveMainloopBwdSm90ILi2ELi1ELi1EN4cute5tupleIJNS5_1CILi1EEES8_S8_EEENS6_IJNS7_ILi64EEENS7_ILi96EEENS7_ILi192EEEEEENS_6half_tEfNS_4arch4Sm90ELb1ELb0ELb0ELb0ELb1ELb0ELb1ELb0ELi3ELi1ELi1ELi1ELb0EEENS1_21CollectiveEpilogueBwdISD_SE_SG_Li384ELb0ELb1ELi3EEENS1_25SingleTileBwdLPTSchedulerILb0ELi96ELb1EEEEEEEEEvNT_6ParamsE)
        /*004c*/ 	.short	0x0380
        /*004e*/ 	.short	0x0900


	//----- nvinfo : EIATTR_SW_WAR
	.align		4
.L_392:
        /*0050*/ 	.byte	0x04, 0x36
        /*0052*/ 	.short	(.L_394 - .L_393)
.L_393:
        /*0054*/ 	.word	0x00000008
.L_394:


//--------------------- .nv.info._ZN7cutlass13device_kernelIN5flash11enable_sm90INS1_16FlashAttnBwdSm90INS1_25CollectiveMainloopBwdSm90ILi2ELi1ELi1EN4cute5tupleIJNS5_1CILi1EEES8_S8_EEENS6_IJNS7_ILi64EEENS7_ILi96EEENS7_ILi192EEEEEENS_6half_tEfNS_4arch4Sm90ELb1ELb0ELb0ELb0ELb0ELb0ELb1ELb0ELi3ELi1ELi1ELi1ELb0EEENS1_24CollectiveEpilogueBwdGQAISD_fSG_Li384ELb0ELb0EEENS1_25SingleTileBwdLPTSchedulerILb0ELi96ELb0EEEEEEEEEvNT_6ParamsE --------------------------
	.section	.nv.info._ZN7cutlass13device_kernelIN5flash11enable_sm90INS1_16FlashAttnBwdSm90INS1_25CollectiveMainloopBwdSm90ILi2ELi1ELi1EN4cute5tupleIJNS5_1CILi1EEES8_S8_EEENS6_IJNS7_ILi64EEENS7_ILi96EEENS7_ILi192EEEEEENS_6half_tEfNS_4arch4Sm90ELb1ELb0ELb0ELb0ELb0ELb0ELb1ELb0ELi3ELi1ELi1ELi1ELb0EEENS1_24CollectiveEpilogueBwdGQAISD_fSG_Li384ELb0ELb0EEENS1_25SingleTileBwdLPTSchedulerILb0ELi96ELb0EEEEEEEEEvNT_6ParamsE,"",@"SHT_CUDA_INFO"
	.sectionflags	@""
	.align	4


	//----- nvinfo : EIATTR_CUDA_API_VERSION
	.align		4
        /*0000*/ 	.byte	0x04, 0x37
        /*0002*/ 	.short	(.L_396 - .L_395)
.L_395:
        /*0004*/ 	.word	0x00000082


	//----- nvinfo : EIATTR_KPARAM_INFO
	.align		4
.L_396:
        /*0008*/ 	.byte	0x04, 0x17
        /*000a*/ 	.short	(.L_398 - .L_397)
.L_397:
        /*000c*/ 	.word	0x00000000
        /*0010*/ 	.short	0x0000
        /*0012*/ 	.short	0x0000
        /*0014*/ 	.byte	0x00, 0xf0, 0x01, 0x1c


	//----- nvinfo : EIATTR_SPARSE_MMA_MASK
	.align		4
.L_398:
        /*0018*/ 	.byte	0x03, 0x50
        /*001a*/ 	.short	0x0000


	//----- nvinfo : EIATTR_MAXREG_COUNT
	.align		4
        /*001c*/ 	.byte	0x03, 0x1b
        /*001e*/ 	.short	0x0080


	//----- nvinfo : EIATTR_MERCURY_ISA_VERSION
	.align		4
        /*0020*/ 	.byte	0x03, 0x5f
        /*0022*/ 	.short	0x0101


	//----- nvinfo : EIATTR_VRC_CTA_INIT_COUNT
	.align		4
        /*0024*/ 	.byte	0x02, 0x4a
	.zero		1
	.zero		1


	//----- nvinfo : EIATTR_EXIT_INSTR_OFFSETS
	.align		4
        /*0028*/ 	.byte	0x04, 0x1c
        /*002a*/ 	.short	(.L_400 - .L_399)


	//   ....[0]....
.L_399:
        /*002c*/ 	.word	0x00000010


	//----- nvinfo : EIATTR_MAX_THREADS
	.align		4
.L_400:
        /*0030*/ 	.byte	0x04, 0x05
        /*0032*/ 	.short	(.L_402 - .L_401)
.L_401:
        /*0034*/ 	.word	0x00000200
        /*0038*/ 	.word	0x00000001
        /*003c*/ 	.word	0x00000001


	//----- nvinfo : EIATTR_CBANK_PARAM_SIZE
	.align		4
.L_402:
        /*0040*/ 	.byte	0x03, 0x19
        /*0042*/ 	.short	0x0700


	//----- nvinfo : EIATTR_PARAM_CBANK
	.align		4
        /*0044*/ 	.byte	0x04, 0x0a
        /*0046*/ 	.short	(.L_404 - .L_403)
	.align		4
.L_403:
        /*0048*/ 	.word	index@(.nv.constant0._ZN7cutlass13device_kernelIN5flash11enable_sm90INS1_16FlashAttnBwdSm90INS1_25CollectiveMainloopBwdSm90ILi2ELi1ELi1EN4cute5tupleIJNS5_1CILi1EEES8_S8_EEENS6_IJNS7_ILi64EEENS7_ILi96EEENS7_ILi192EEEEEENS_6half_tEfNS_4arch4Sm90ELb1ELb0ELb0ELb0ELb0ELb0ELb1ELb0ELi3ELi1ELi1ELi1ELb0EEENS1_24CollectiveEpilogueBwdGQAISD_fSG_Li384ELb0ELb0EEENS1_25SingleTileBwdLPTSchedulerILb0ELi96ELb0EEEEEEEEEvNT_6ParamsE)
        /*004c*/ 	.short	0x0380
        /*004e*/ 	.short	0x0700


	//----- nvinfo : EIATTR_SW_WAR
	.align		4
.L_404:
        /*0050*/ 	.byte	0x04, 0x36
        /*0052*/ 	.short	(.L_406 - .L_405)
.L_405:
        /*0054*/ 	.word	0x00000008
.L_406:


//--------------------- .nv.info._ZN7cutlass13device_kernelIN5flash11enable_sm90INS1_16FlashAttnBwdSm90INS1_25CollectiveMainloopBwdSm90ILi2ELi1ELi1EN4cute5tupleIJNS5_1CILi1EEES8_S8_EEENS6_IJNS7_ILi64EEENS7_ILi96EEENS7_ILi192EEEEEENS_6half_tEfNS_4arch4Sm90ELb1ELb0ELb0ELb0ELb1ELb0ELb1ELb0ELi3ELi1ELi1ELi1ELb0EEENS1_24CollectiveEpilogueBwdGQAISD_fSG_Li384ELb0ELb1EEENS1_25SingleTileBwdLPTSchedulerILb0ELi96ELb1EEEEEEEEEvNT_6ParamsE --------------------------
	.section	.nv.info._ZN7cutlass13device_kernelIN5flash11enable_sm90INS1_16FlashAttnBwdSm90INS1_25CollectiveMainloopBwdSm90ILi2ELi1ELi1EN4cute5tupleIJNS5_1CILi1EEES8_S8_EEENS6_IJNS7_ILi64EEENS7_ILi96EEENS7_ILi192EEEEEENS_6half_tEfNS_4arch4Sm90ELb1ELb0ELb0ELb0ELb1ELb0ELb1ELb0ELi3ELi1ELi1ELi1ELb0EEENS1_24CollectiveEpilogueBwdGQAISD_fSG_Li384ELb0ELb1EEENS1_25SingleTileBwdLPTSchedulerILb0ELi96ELb1EEEEEEEEEvNT_6ParamsE,"",@"SHT_CUDA_INFO"
	.sectionflags	@""
	.align	4


	//----- nvinfo : EIATTR_CUDA_API_VERSION
	.align		4
        /*0000*/ 	.byte	0x04, 0x37
        /*0002*/ 	.short	(.L_408 - .L_407)
.L_407:
        /*0004*/ 	.word	0x00000082


	//----- nvinfo : EIATTR_KPARAM_INFO
	.align		4
.L_408:
        /*0008*/ 	.byte	0x04, 0x17
        /*000a*/ 	.short	(.L_410 - .L_409)
.L_409:
        /*000c*/ 	.word	0x00000000
        /*0010*/ 	.short	0x0000
        /*0012*/ 	.short	0x0000
        /*0014*/ 	.byte	0x00, 0xf0, 0x01, 0x1c


	//----- nvinfo : EIATTR_SPARSE_MMA_MASK
	.align		4
.L_410:
        /*0018*/ 	.byte	0x03, 0x50
        /*001a*/ 	.short	0x0000


	//----- nvinfo : EIATTR_MAXREG_COUNT
	.align		4
        /*001c*/ 	.byte	0x03, 0x1b
        /*001e*/ 	.short	0x0080


	//----- nvinfo : EIATTR_MERCURY_ISA_VERSION
	.align		4
        /*0020*/ 	.byte	0x03, 0x5f
        /*0022*/ 	.short	0x0101


	//----- nvinfo : EIATTR_VRC_CTA_INIT_COUNT
	.align		4
        /*0024*/ 	.byte	0x02, 0x4a
	.zero		1
	.zero		1


	//----- nvinfo : EIATTR_EXIT_INSTR_OFFSETS
	.align		4
        /*0028*/ 	.byte	0x04, 0x1c
        /*002a*/ 	.short	(.L_412 - .L_411)


	//   ....[0]....
.L_411:
        /*002c*/ 	.word	0x00000010


	//----- nvinfo : EIATTR_MAX_THREADS
	.align		4
.L_412:
        /*0030*/ 	.byte	0x04, 0x05
        /*0032*/ 	.short	(.L_414 - .L_413)
.L_413:
        /*0034*/ 	.word	0x00000200
        /*0038*/ 	.word	0x00000001
        /*003c*/ 	.word	0x00000001


	//----- nvinfo : EIATTR_CBANK_PARAM_SIZE
	.align		4
.L_414:
        /*0040*/ 	.byte	0x03, 0x19
        /*0042*/ 	.short	0x0700


	//----- nvinfo : EIATTR_PARAM_CBANK
	.align		4
        /*0044*/ 	.byte	0x04, 0x0a
        /*0046*/ 	.short	(.L_416 - .L_415)
	.align		4
.L_415:
        /*0048*/ 	.word	index@(.nv.constant0._ZN7cutlass13device_kernelIN5flash11enable_sm90INS1_16FlashAttnBwdSm90INS1_25CollectiveMainloopBwdSm90ILi2ELi1ELi1EN4cute5tupleIJNS5_1CILi1EEES8_S8_EEENS6_IJNS7_ILi64EEENS7_ILi96EEENS7_ILi192EEEEEENS_6half_tEfNS_4arch4Sm90ELb1ELb0ELb0ELb0ELb1ELb0ELb1ELb0ELi3ELi1ELi1ELi1ELb0EEENS1_24CollectiveEpilogueBwdGQAISD_fSG_Li384ELb0ELb1EEENS1_25SingleTileBwdLPTSchedulerILb0ELi96ELb1EEEEEEEEEvNT_6ParamsE)
        /*004c*/ 	.short	0x0380
        /*004e*/ 	.short	0x0700


	//----- nvinfo : EIATTR_SW_WAR
	.align		4
.L_416:
        /*0050*/ 	.byte	0x04, 0x36
        /*0052*/ 	.short	(.L_418 - .L_417)
.L_417:
        /*0054*/ 	.word	0x00000008
.L_418:


//--------------------- .nv.info._ZN7cutlass13device_kernelIN5flash22FlashAttnBwdPreprocessIN4cute5tupleIJNS3_1CILi64EEENS5_ILi192EEEEEENS_6half_tEfNS_4arch4Sm90ELb1ELb0EEEEEvNT_6ParamsE --------------------------
	.section	.nv.info._ZN7cutlass13device_kernelIN5flash22FlashAttnBwdPreprocessIN4cute5tupleIJNS3_1CILi64EEENS5_ILi192EEEEEENS_6half_tEfNS_4arch4Sm90ELb1ELb0EEEEEvNT_6ParamsE,"",@"SHT_CUDA_INFO"
	.sectionflags	@""
	.align	4


	//----- nvinfo : EIATTR_CUDA_API_VERSION
	.align		4
        /*0000*/ 	.byte	0x04, 0x37
        /*0002*/ 	.short	(.L_420 - .L_419)
.L_419:
        /*0004*/ 	.word	0x00000082


	//----- nvinfo : EIATTR_KPARAM_INFO
	.align		4
.L_420:
        /*0008*/ 	.byte	0x04, 0x17
        /*000a*/ 	.short	(.L_422 - .L_421)
.L_421:
        /*000c*/ 	.word	0x00000000
        /*0010*/ 	.short	0x0000
        /*0012*/ 	.short	0x0000
        /*0014*/ 	.byte	0x00, 0xf0, 0xc1, 0x03


	//----- nvinfo : EIATTR_SPARSE_MMA_MASK
	.align		4
.L_422:
        /*0018*/ 	.byte	0x03, 0x50
        /*001a*/ 	.short	0x0000


	//----- nvinfo : EIATTR_MAXREG_COUNT
	.align		4
        /*001c*/ 	.byte	0x03, 0x1b
        /*001e*/ 	.short	0x0080


	//----- nvinfo : EIATTR_MERCURY_ISA_VERSION
	.align		4
        /*0020*/ 	.byte	0x03, 0x5f
        /*0022*/ 	.short	0x0101


	//----- nvinfo : EIATTR_COOP_GROUP_MASK_REGIDS
	.align		4
        /*0024*/ 	.byte	0x04, 0x29
        /*0026*/ 	.short	(.L_424 - .L_423)


	//   ....[0]....
.L_423:
        /*0028*/ 	.word	0xffffffff


	//   ....[1]....
        /*002c*/ 	.word	0xffffffff


	//   ....[2]....
        /*0030*/ 	.word	0xffffffff


	//   ....[3]....
        /*0034*/ 	.word	0xffffffff


	//   ....[4]....
        /*0038*/ 	.word	0xffffffff


	//   ....[5]....
        /*003c*/ 	.word	0xffffffff


	//----- nvinfo : EIATTR_COOP_GROUP_INSTR_OFFSETS
	.align		4
.L_424:
        /*0040*/ 	.byte	0x04, 0x28
        /*0042*/ 	.short	(.L_426 - .L_425)


	//   ....[0]....
.L_425:
        /*0044*/ 	.word	0x00001290


	//   ....[1]....
        /*0048*/ 	.word	0x000012a0


	//   ....[2]....
        /*004c*/ 	.word	0x000012f0


	//   ....[3]....
        /*0050*/ 	.word	0x00001300


	//   ....[4]....
        /*0054*/ 	.word	0x00001350


	//   ....[5]....
        /*0058*/ 	.word	0x00001380


	//----- nvinfo : EIATTR_VRC_CTA_INIT_COUNT
	.align		4
.L_426:
        /*005c*/ 	.byte	0x02, 0x4a
	.zero		1
	.zero		1


	//----- nvinfo : EIATTR_EXIT_INSTR_OFFSETS
	.align		4
        /*0060*/ 	.byte	0x04, 0x1c
        /*0062*/ 	.short	(.L_428 - .L_427)


	//   ....[0]....
.L_427:
        /*0064*/ 	.word	0x000017e0


	//   ....[1]....
        /*0068*/ 	.word	0x00001860


	//----- nvinfo : EIATTR_MAX_THREADS
	.align		4
.L_428:
        /*006c*/ 	.byte	0x04, 0x05
        /*006e*/ 	.short	(.L_430 - .L_429)
.L_429:
        /*0070*/ 	.word	0x00000100
        /*0074*/ 	.word	0x00000001
        /*0078*/ 	.word	0x00000001


	//----- nvinfo : EIATTR_CRS_STACK_SIZE
	.align		4
.L_430:
        /*007c*/ 	.byte	0x04, 0x1e
        /*007e*/ 	.short	(.L_432 - .L_431)
.L_431:
        /*0080*/ 	.word	0x00000000


	//----- nvinfo : EIATTR_CBANK_PARAM_SIZE
	.align		4
.L_432:
        /*0084*/ 	.byte	0x03, 0x19
        /*0086*/ 	.short	0x00f0


	//----- nvinfo : EIATTR_PARAM_CBANK
	.align		4
        /*0088*/ 	.byte	0x04, 0x0a
        /*008a*/ 	.short	(.L_434 - .L_433)
	.align		4
.L_433:
        /*008c*/ 	.word	index@(.nv.constant0._ZN7cutlass13device_kernelIN5flash22FlashAttnBwdPreprocessIN4cute5tupleIJNS3_1CILi64EEENS5_ILi192EEEEEENS_6half_tEfNS_4arch4Sm90ELb1ELb0EEEEEvNT_6ParamsE)
        /*0090*/ 	.short	0x0380
        /*0092*/ 	.short	0x00f0


	//----- nvinfo : EIATTR_SW_WAR
	.align		4
.L_434:
        /*0094*/ 	.byte	0x04, 0x36
        /*0096*/ 	.short	(.L_436 - .L_435)
.L_435:
        /*0098*/ 	.word	0x00000008
.L_436:


//--------------------- .nv.info._ZN7cutlass13device_kernelIN5flash11enable_sm90INS1_16FlashAttnBwdSm90INS1_25CollectiveMainloopBwdSm90ILi2ELi1ELi1EN4cute5tupleIJNS5_1CILi1EEES8_S8_EEENS6_IJNS7_ILi64EEENS7_ILi96EEENS7_ILi192EEEEEENS_6half_tEfNS_4arch4Sm90ELb1ELb0ELb0ELb1ELb0ELb0ELb1ELb0ELi3ELi1ELi1ELi1ELb0EEENS1_21CollectiveEpilogueBwdISD_SE_SG_Li384ELb1ELb1ELi3EEENS1_25SingleTileBwdLPTSchedulerILb1ELi96ELb0EEEEEEEEEvNT_6ParamsE --------------------------
	.section	.nv.info._ZN7cutlass13device_kernelIN5flash11enable_sm90INS1_16FlashAttnBwdSm90INS1_25CollectiveMainloopBwdSm90ILi2ELi1ELi1EN4cute5tupleIJNS5_1CILi1EEES8_S8_EEENS6_IJNS7_ILi64EEENS7_ILi96EEENS7_ILi192EEEEEENS_6half_tEfNS_4arch4Sm90ELb1ELb0ELb0ELb1ELb0ELb0ELb1ELb0ELi3ELi1ELi1ELi1ELb0EEENS1_21CollectiveEpilogueBwdISD_SE_SG_Li384ELb1ELb1ELi3EEENS1_25SingleTileBwdLPTSchedulerILb1ELi96ELb0EEEEEEEEEvNT_6ParamsE,"",@"SHT_CUDA_INFO"
	.sectionflags	@""
	.align	4


	//----- nvinfo : EIATTR_CUDA_API_VERSION
	.align		4
        /*0000*/ 	.byte	0x04, 0x37
        /*0002*/ 	.short	(.L_438 - .L_437)
.L_437:
        /*0004*/ 	.word	0x00000082


	//----- nvinfo : EIATTR_KPARAM_INFO
	.align		4
.L_438:
        /*0008*/ 	.byte	0x04, 0x17
        /*000a*/ 	.short	(.L_440 - .L_439)
.L_439:
        /*000c*/ 	.word	0x00000000
        /*0010*/ 	.short	0x0000
        /*0012*/ 	.short	0x0000
        /*0014*/ 	.byte	0x00, 0xf0, 0x01, 0x1a


	//----- nvinfo : EIATTR_SPARSE_MMA_MASK
	.align		4
.L_440:
        /*0018*/ 	.byte	0x03, 0x50
        /*001a*/ 	.short	0x0000


	//----- nvinfo : EIATTR_MAXREG_COUNT
	.align		4
        /*001c*/ 	.byte	0x03, 0x1b
        /*001e*/ 	.short	0x0080


	//----- nvinfo : EIATTR_MERCURY_ISA_VERSION
	.align		4
        /*0020*/ 	.byte	0x03, 0x5f
        /*0022*/ 	.short	0x0101


	//----- nvinfo : EIATTR_VRC_CTA_INIT_COUNT
	.align		4
        /*0024*/ 	.byte	0x02, 0x4a
	.zero		1
	.zero		1


	//----- nvinfo : EIATTR_EXIT_INSTR_OFFSETS
	.align		4
        /*0028*/ 	.byte	0x04, 0x1c
        /*002a*/ 	.short	(.L_442 - .L_441)


	//   ....[0]....
.L_441:
        /*002c*/ 	.word	0x00000010


	//----- nvinfo : EIATTR_MAX_THREADS
	.align		4
.L_442:
        /*0030*/ 	.byte	0x04, 0x05
        /*0032*/ 	.short	(.L_444 - .L_443)
.L_443:
        /*0034*/ 	.word	0x00000200
        /*0038*/ 	.word	0x00000001
        /*003c*/ 	.word	0x00000001


	//----- nvinfo : EIATTR_CBANK_PARAM_SIZE
	.align		4
.L_444:
        /*0040*/ 	.byte	0x03, 0x19
        /*0042*/ 	.short	0x0680


	//----- nvinfo : EIATTR_PARAM_CBANK
	.align		4
        /*0044*/ 	.byte	0x04, 0x0a
        /*0046*/ 	.short	(.L_446 - .L_445)
	.align		4
.L_445:
        /*0048*/ 	.word	index@(.nv.constant0._ZN7cutlass13device_kernelIN5flash11enable_sm90INS1_16FlashAttnBwdSm90INS1_25CollectiveMainloopBwdSm90ILi2ELi1ELi1EN4cute5tupleIJNS5_1CILi1EEES8_S8_EEENS6_IJNS7_ILi64EEENS7_ILi96EEENS7_ILi192EEEEEENS_6half_tEfNS_4arch4Sm90ELb1ELb0ELb0ELb1ELb0ELb0ELb1ELb0ELi3ELi1ELi1ELi1ELb0EEENS1_21CollectiveEpilogueBwdISD_SE_SG_Li384ELb1ELb1ELi3EEENS1_25SingleTileBwdLPTSchedulerILb1ELi96ELb0EEEEEEEEEvNT_6ParamsE)
        /*004c*/ 	.short	0x0380
        /*004e*/ 	.short	0x0680


	//----- nvinfo : EIATTR_SW_WAR
	.align		4
.L_446:
        /*0050*/ 	.byte	0x04, 0x36
        /*0052*/ 	.short	(.L_448 - .L_447)
.L_447:
        /*0054*/ 	.word	0x00000008
.L_448:


//--------------------- .nv.info._ZN7cutlass13device_kernelIN5flash11enable_sm90INS1_16FlashAttnBwdSm90INS1_25CollectiveMainloopBwdSm90ILi2ELi1ELi1EN4cute5tupleIJNS5_1CILi1EEES8_S8_EEENS6_IJNS7_ILi64EEENS7_ILi96EEENS7_ILi192EEEEEENS_6half_tEfNS_4arch4Sm90ELb1ELb0ELb0ELb1ELb1ELb0ELb1ELb0ELi3ELi1ELi1ELi1ELb0EEENS1_21CollectiveEpilogueBwdISD_SE_SG_Li384ELb1ELb1ELi3EEENS1_25SingleTileBwdLPTSchedulerILb1ELi96ELb1EEEEEEEEEvNT_6ParamsE --------------------------
	.section	.nv.info._ZN7cutlass13device_kernelIN5flash11enable_sm90INS1_16FlashAttnBwdSm90INS1_25CollectiveMainloopBwdSm90ILi2ELi1ELi1EN4cute5tupleIJNS5_1CILi1EEES8_S8_EEENS6_IJNS7_ILi64EEENS7_ILi96EEENS7_ILi192EEEEEENS_6half_tEfNS_4arch4Sm90ELb1ELb0ELb0ELb1ELb1ELb0ELb1ELb0ELi3ELi1ELi1ELi1ELb0EEENS1_21CollectiveEpilogueBwdISD_SE_SG_Li384ELb1ELb1ELi3EEENS1_25SingleTileBwdLPTSchedulerILb1ELi96ELb1EEEEEEEEEvNT_6ParamsE,"",@"SHT_CUDA_INFO"
	.sectionflags	@""
	.align	4


	//----- nvinfo : EIATTR_CUDA_API_VERSION
	.align		4
        /*0000*/ 	.byte	0x04, 0x37
        /*0002*/ 	.short	(.L_450 - .L_449)
.L_449:
        /*0004*/ 	.word	0x00000082


	//----- nvinfo : EIATTR_KPARAM_INFO
	.align		4
.L_450:
        /*0008*/ 	.byte	0x04, 0x17
        /*000a*/ 	.short	(.L_452 - .L_451)
.L_451:
        /*000c*/ 	.word	0x00000000
        /*0010*/ 	.short	0x0000
        /*0012*/ 	.short	0x0000
        /*0014*/ 	.byte	0x00, 0xf0, 0x01, 0x1a


	//----- nvinfo : EIATTR_SPARSE_MMA_MASK
	.align		4
.L_452:
        /*0018*/ 	.byte	0x03, 0x50
        /*001a*/ 	.short	0x0000


	//----- nvinfo : EIATTR_MAXREG_COUNT
	.align		4
        /*001c*/ 	.byte	0x03, 0x1b
        /*001e*/ 	.short	0x0080


	//----- nvinfo : EIATTR_MERCURY_ISA_VERSION
	.align		4
        /*0020*/ 	.byte	0x03, 0x5f
        /*0022*/ 	.short	0x0101


	//----- nvinfo : EIATTR_VRC_CTA_INIT_COUNT
	.align		4
        /*0024*/ 	.byte	0x02, 0x4a
	.zero		1
	.zero		1


	//----- nvinfo : EIATTR_EXIT_INSTR_OFFSETS
	.align		4
        /*0028*/ 	.byte	0x04, 0x1c
        /*002a*/ 	.short	(.L_454 - .L_453)


	//   ....[0]....
.L_453:
        /*002c*/ 	.word	0x00000010


	//----- nvinfo : EIATTR_MAX_THREADS
	.align		4
.L_454:
        /*0030*/ 	.byte	0x04, 0x05
        /*0032*/ 	.short	(.L_456 - .L_455)
.L_455:
        /*0034*/ 	.word	0x00000200
        /*0038*/ 	.word	0x00000001
        /*003c*/ 	.word	0x00000001


	//----- nvinfo : EIATTR_CBANK_PARAM_SIZE
	.align		4
.L_456:
        /*0040*/ 	.byte	0x03, 0x19
        /*0042*/ 	.short	0x0680


	//----- nvinfo : EIATTR_PARAM_CBANK
	.align		4
        /*0044*/ 	.byte	0x04, 0x0a
        /*0046*/ 	.short	(.L_458 - .L_457)
	.align		4
.L_457:
        /*0048*/ 	.word	index@(.nv.constant0._ZN7cutlass13device_kernelIN5flash11enable_sm90INS1_16FlashAttnBwdSm90INS1_25CollectiveMainloopBwdSm90ILi2ELi1ELi1EN4cute5tupleIJNS5_1CILi1EEES8_S8_EEENS6_IJNS7_ILi64EEENS7_ILi96EEENS7_ILi192EEEEEENS_6half_tEfNS_4arch4Sm90ELb1ELb0ELb0ELb1ELb1ELb0ELb1ELb0ELi3ELi1ELi1ELi1ELb0EEENS1_21CollectiveEpilogueBwdISD_SE_SG_Li384ELb1ELb1ELi3EEENS1_25SingleTileBwdLPTSchedulerILb1ELi96ELb1EEEEEEEEEvNT_6ParamsE)
        /*004c*/ 	.short	0x0380
        /*004e*/ 	.short	0x0680


	//----- nvinfo : EIATTR_SW_WAR
	.align		4
.L_458:
        /*0050*/ 	.byte	0x04, 0x36
        /*0052*/ 	.short	(.L_460 - .L_459)
.L_459:
        /*0054*/ 	.word	0x00000008
.L_460:


//--------------------- .nv.info._ZN7cutlass13device_kernelIN5flash11enable_sm90INS1_16FlashAttnBwdSm90INS1_25CollectiveMainloopBwdSm90ILi2ELi1ELi1EN4cute5tupleIJNS5_1CILi1EEES8_S8_EEENS6_IJNS7_ILi64EEENS7_ILi96EEENS7_ILi192EEEEEENS_6half_tEfNS_4arch4Sm90ELb1ELb0ELb0ELb1ELb0ELb0ELb1ELb0ELi3ELi1ELi1ELi1ELb0EEENS1_24CollectiveEpilogueBwdGQAISD_fSG_Li384ELb1ELb0EEENS1_25SingleTileBwdLPTSchedulerILb1ELi96ELb0EEEEEEEEEvNT_6ParamsE --------------------------
	.section	.nv.info._ZN7cutlass13device_kernelIN5flash11enable_sm90INS1_16FlashAttnBwdSm90INS1_25CollectiveMainloopBwdSm90ILi2ELi1ELi1EN4cute5tupleIJNS5_1CILi1EEES8_S8_EEENS6_IJNS7_ILi64EEENS7_ILi96EEENS7_ILi192EEEEEENS_6half_tEfNS_4arch4Sm90ELb1ELb0ELb0ELb1ELb0ELb0ELb1ELb0ELi3ELi1ELi1ELi1ELb0EEENS1_24CollectiveEpilogueBwdGQAISD_fSG_Li384ELb1ELb0EEENS1_25SingleTileBwdLPTSchedulerILb1ELi96ELb0EEEEEEEEEvNT_6ParamsE,"",@"SHT_CUDA_INFO"
	.sectionflags	@""
	.align	4


	//----- nvinfo : EIATTR_CUDA_API_VERSION
	.align		4
        /*0000*/ 	.byte	0x04, 0x37
        /*0002*/ 	.short	(.L_462 - .L_461)
.L_461:
        /*0004*/ 	.word	0x00000082


	//----- nvinfo : EIATTR_KPARAM_INFO
	.align		4
.L_462:
        /*0008*/ 	.byte	0x04, 0x17
        /*000a*/ 	.short	(.L_464 - .L_463)
.L_463:
        /*000c*/ 	.word	0x00000000
        /*0010*/ 	.short	0x0000
        /*0012*/ 	.short	0x0000
        /*0014*/ 	.byte	0x00, 0xf0, 0x01, 0x1c


	//----- nvinfo : EIATTR_SPARSE_MMA_MASK
	.align		4
.L_464:
        /*0018*/ 	.byte	0x03, 0x50
        /*001a*/ 	.short	0x0000


	//----- nvinfo : EIATTR_MAXREG_COUNT
	.align		4
        /*001c*/ 	.byte	0x03, 0x1b
        /*001e*/ 	.short	0x0080


	//----- nvinfo : EIATTR_MERCURY_ISA_VERSION
	.align		4
        /*0020*/ 	.byte	0x03, 0x5f
        /*0022*/ 	.short	0x0101


	//----- nvinfo : EIATTR_VRC_CTA_INIT_COUNT
	.align		4
        /*0024*/ 	.byte	0x02, 0x4a
	.zero		1
	.zero		1


	//----- nvinfo : EIATTR_EXIT_INSTR_OFFSETS
	.align		4
        /*0028*/ 	.byte	0x04, 0x1c
        /*002a*/ 	.short	(.L_466 - .L_465)


	//   ....[0]....
.L_465:
        /*002c*/ 	.word	0x00000010


	//----- nvinfo : EIATTR_MAX_THREADS
	.align		4
.L_466:
        /*0030*/ 	.byte	0x04, 0x05
        /*0032*/ 	.short	(.L_468 - .L_467)
.L_467:
        /*0034*/ 	.word	0x00000200
        /*0038*/ 	.word	0x00000001
        /*003c*/ 	.word	0x00000001


	//----- nvinfo : EIATTR_CBANK_PARAM_SIZE
	.align		4
.L_468:
        /*0040*/ 	.byte	0x03, 0x19
        /*0042*/ 	.short	0x0700


	//----- nvinfo : EIATTR_PARAM_CBANK
	.align		4
        /*0044*/ 	.byte	0x04, 0x0a
        /*0046*/ 	.short	(.L_470 - .L_469)
	.align		4
.L_469:
        /*0048*/ 	.word	index@(.nv.constant0._ZN7cutlass13device_kernelIN5flash11enable_sm90INS1_16FlashAttnBwdSm90INS1_25CollectiveMainloopBwdSm90ILi2ELi1ELi1EN4cute5tupleIJNS5_1CILi1EEES8_S8_EEENS6_IJNS7_ILi64EEENS7_ILi96EEENS7_ILi192EEEEEENS_6half_tEfNS_4arch4Sm90ELb1ELb0ELb0ELb1ELb0ELb0ELb1ELb0ELi3ELi1ELi1ELi1ELb0EEENS1_24CollectiveEpilogueBwdGQAISD_fSG_Li384ELb1ELb0EEENS1_25SingleTileBwdLPTSchedulerILb1ELi96ELb0EEEEEEEEEvNT_6ParamsE)
        /*004c*/ 	.short	0x0380
        /*004e*/ 	.short	0x0700


	//----- nvinfo : EIATTR_SW_WAR
	.align		4
.L_470:
        /*0050*/ 	.byte	0x04, 0x36
        /*0052*/ 	.short	(.L_472 - .L_471)
.L_471:
        /*0054*/ 	.word	0x00000008
.L_472:


//--------------------- .nv.info._ZN7cutlass13device_kernelIN5flash32FlashAttnBwdPostprocessConvertdQIN4cute5tupleIJNS3_1CILi96EEENS5_ILi192EEEEEENS_6half_tEfNS_4arch4Sm90ELi384ENS3_8TiledMMAINS3_8MMA_AtomIJNS3_4SM904GMMA25MMA_64x96x16_F32F16F16_SSILNSF_5MajorE1ELSH_1ELNSF_7ScaleInE1ELSI_1EEEEEENS3_6LayoutINS4_IJNS5_ILi3EEENS5_ILi1EEESN_EEENS4_IJSN_NS5_ILi0EEESP_EEEEENS4_IJNS3_10UnderscoreESS_SS_EEEEELb1EEEEEvNT_6ParamsE --------------------------
	.section	.nv.info._ZN7cutlass13device_kernelIN5flash32FlashAttnBwdPostprocessConvertdQIN4cute5tupleIJNS3_1CILi96EEENS5_ILi192EEEEEENS_6half_tEfNS_4arch4Sm90ELi384ENS3_8TiledMMAINS3_8MMA_AtomIJNS3_4SM904GMMA25MMA_64x96x16_F32F16F16_SSILNSF_5MajorE1ELSH_1ELNSF_7ScaleInE1ELSI_1EEEEEENS3_6LayoutINS4_IJNS5_ILi3EEENS5_ILi1EEESN_EEENS4_IJSN_NS5_ILi0EEESP_EEEEENS4_IJNS3_10UnderscoreESS_SS_EEEEELb1EEEEEvNT_6ParamsE,"",@"SHT_CUDA_INFO"
	.sectionflags	@""
	.align	4


	//----- nvinfo : EIATTR_CUDA_API_VERSION
	.align		4
        /*0000*/ 	.byte	0x04, 0x37
        /*0002*/ 	.short	(.L_474 - .L_473)
.L_473:
        /*0004*/ 	.word	0x00000082


	//----- nvinfo : EIATTR_KPARAM_INFO
	.align		4
.L_474:
        /*0008*/ 	.byte	0x04, 0x17
        /*000a*/ 	.short	(.L_476 - .L_475)
.L_475:
        /*000c*/ 	.word	0x00000000
        /*0010*/ 	.short	0x0000
        /*0012*/ 	.short	0x0000
        /*0014*/ 	.byte	0x00, 0xf0, 0xc1, 0x01


	//----- nvinfo : EIATTR_SPARSE_MMA_MASK
	.align		4
.L_476:
        /*0018*/ 	.byte	0x03, 0x50
        /*001a*/ 	.short	0x0000


	//----- nvinfo : EIATTR_MAXREG_COUNT
	.align		4
        /*001c*/ 	.byte	0x03, 0x1b
        /*001e*/ 	.short	0x0050


	//----- nvinfo : EIATTR_NUM_BARRIERS
	.align		4
        /*0020*/ 	.byte	0x02, 0x4c
        /*0022*/ 	.byte	0x01
	.zero		1


	//----- nvinfo : EIATTR_MERCURY_ISA_VERSION
	.align		4
        /*0024*/ 	.byte	0x03, 0x5f
        /*0026*/ 	.short	0x0101


	//----- nvinfo : EIATTR_VRC_CTA_INIT_COUNT
	.align		4
        /*0028*/ 	.byte	0x02, 0x4a
	.zero		1
	.zero		1


	//----- nvinfo : EIATTR_MBARRIER_INSTR_OFFSETS
	.align		4
        /*002c*/ 	.byte	0x04, 0x39
        /*002e*/ 	.short	(.L_478 - .L_477)


	//   ....[0]....
.L_477:
        /*0030*/ 	.word	0x00000470
        /*0034*/ 	.word	0x000000ff
        /*0038*/ 	.word	0x0001b000
        /*003c*/ 	.short	0x0100
        /*003e*/ 	.byte	0x06
	.zero		1


	//   ....[1]....
        /*0040*/ 	.word	0x00000550
        /*0044*/ 	.word	0x00000003
        /*0048*/ 	.word	0x0001b000
        /*004c*/ 	.short	0x010a
        /*004e*/ 	.byte	0xff
	.zero		1


	//----- nvinfo : EIATTR_NUM_MBARRIERS
	.align		4
.L_478:
        /*0050*/ 	.byte	0x03, 0x38
        /*0052*/ 	.short	0x0001


	//----- nvinfo : EIATTR_EXIT_INSTR_OFFSETS
	.align		4
        /*0054*/ 	.byte	0x04, 0x1c
        /*0056*/ 	.short	(.L_480 - .L_479)


	//   ....[0]....
.L_479:
        /*0058*/ 	.word	0x00000270


	//   ....[1]....
        /*005c*/ 	.word	0x00001500


	//   ....[2]....
        /*0060*/ 	.word	0x000015d0


	//----- nvinfo : EIATTR_MAX_THREADS
	.align		4
.L_480:
        /*0064*/ 	.byte	0x04, 0x05
        /*0066*/ 	.short	(.L_482 - .L_481)
.L_481:
        /*0068*/ 	.word	0x00000180
        /*006c*/ 	.word	0x00000001
        /*0070*/ 	.word	0x00000001


	//----- nvinfo : EIATTR_CRS_STACK_SIZE
	.align		4
.L_482:
        /*0074*/ 	.byte	0x04, 0x1e
        /*0076*/ 	.short	(.L_484 - .L_483)
.L_483:
        /*0078*/ 	.word	0x00000000


	//----- nvinfo : EIATTR_CBANK_PARAM_SIZE
	.align		4
.L_484:
        /*007c*/ 	.byte	0x03, 0x19
        /*007e*/ 	.short	0x0070


	//----- nvinfo : EIATTR_PARAM_CBANK
	.align		4
        /*0080*/ 	.byte	0x04, 0x0a
        /*0082*/ 	.short	(.L_486 - .L_485)
	.align		4
.L_485:
        /*0084*/ 	.word	index@(.nv.constant0._ZN7cutlass13device_kernelIN5flash32FlashAttnBwdPostprocessConvertdQIN4cute5tupleIJNS3_1CILi96EEENS5_ILi192EEEEEENS_6half_tEfNS_4arch4Sm90ELi384ENS3_8TiledMMAINS3_8MMA_AtomIJNS3_4SM904GMMA25MMA_64x96x16_F32F16F16_SSILNSF_5MajorE1ELSH_1ELNSF_7ScaleInE1ELSI_1EEEEEENS3_6LayoutINS4_IJNS5_ILi3EEENS5_ILi1EEESN_EEENS4_IJSN_NS5_ILi0EEESP_EEEEENS4_IJNS3_10UnderscoreESS_SS_EEEEELb1EEEEEvNT_6ParamsE)
        /*0088*/ 	.short	0x0380
        /*008a*/ 	.short	0x0070


	//----- nvinfo : EIATTR_SW_WAR
	.align		4
.L_486:
        /*008c*/ 	.byte	0x04, 0x36
        /*008e*/ 	.short	(.L_488 - .L_487)
.L_487:
        /*0090*/ 	.word	0x00000008
.L_488:


//--------------------- .nv.info._ZN7cutlass13device_kernelIN5flash32FlashAttnBwdPostprocessConvertdQIN4cute5tupleIJNS3_1CILi64EEENS5_ILi192EEEEEENS_6half_tEfNS_4arch4Sm90ELi384ENS3_8TiledMMAINS3_8MMA_AtomIJNS3_4SM904GMMA25MMA_64x64x16_F32F16F16_SSILNSF_5MajorE0ELSH_1ELNSF_7ScaleInE1ELSI_1EEEEEENS3_6LayoutINS4_IJNS5_ILi1EEENS5_ILi3EEESM_EEENS4_IJNS5_ILi0EEESM_SP_EEEEENS4_IJNS3_10UnderscoreESS_SS_EEEEELb0EEEEEvNT_6ParamsE --------------------------
	.section	.nv.info._ZN7cutlass13device_kernelIN5flash32FlashAttnBwdPostprocessConvertdQIN4cute5tupleIJNS3_1CILi64EEENS5_ILi192EEEEEENS_6half_tEfNS_4arch4Sm90ELi384ENS3_8TiledMMAINS3_8MMA_AtomIJNS3_4SM904GMMA25MMA_64x64x16_F32F16F16_SSILNSF_5MajorE0ELSH_1ELNSF_7ScaleInE1ELSI_1EEEEEENS3_6LayoutINS4_IJNS5_ILi1EEENS5_ILi3EEESM_EEENS4_IJNS5_ILi0EEESM_SP_EEEEENS4_IJNS3_10UnderscoreESS_SS_EEEEELb0EEEEEvNT_6ParamsE,"",@"SHT_CUDA_INFO"
	.sectionflags	@""
	.align	4


	//----- nvinfo : EIATTR_CUDA_API_VERSION
	.align		4
        /*0000*/ 	.byte	0x04, 0x37
        /*0002*/ 	.short	(.L_490 - .L_489)
.L_489:
        /*0004*/ 	.word	0x00000082


	//----- nvinfo : EIATTR_KPARAM_INFO
	.align		4
.L_490:
        /*0008*/ 	.byte	0x04, 0x17
        /*000a*/ 	.short	(.L_492 - .L_491)
.L_491:
        /*000c*/ 	.word	0x00000000
        /*0010*/ 	.short	0x0000
        /*0012*/ 	.short	0x0000
        /*0014*/ 	.byte	0x00, 0xf0, 0xc1, 0x01


	//----- nvinfo : EIATTR_SPARSE_MMA_MASK
	.align		4
.L_492:
        /*0018*/ 	.byte	0x03, 0x50
        /*001a*/ 	.short	0x0000


	//----- nvinfo : EIATTR_MAXREG_COUNT
	.align		4
        /*001c*/ 	.byte	0x03, 0x1b
        /*001e*/ 	.short	0x0050


	//----- nvinfo : EIATTR_NUM_BARRIERS
	.align		4
        /*0020*/ 	.byte	0x02, 0x4c
        /*0022*/ 	.byte	0x01
	.zero		1


	//----- nvinfo : EIATTR_MERCURY_ISA_VERSION
	.align		4
        /*0024*/ 	.byte	0x03, 0x5f
        /*0026*/ 	.short	0x0101


	//----- nvinfo : EIATTR_VRC_CTA_INIT_COUNT
	.align		4
        /*0028*/ 	.byte	0x02, 0x4a
	.zero		1
	.zero		1


	//----- nvinfo : EIATTR_MBARRIER_INSTR_OFFSETS
	.align		4
        /*002c*/ 	.byte	0x04, 0x39
        /*002e*/ 	.short	(.L_494 - .L_493)


	//   ....[0]....
.L_493:
        /*0030*/ 	.word	0x00000480
        /*0034*/ 	.word	0x000000ff
        /*0038*/ 	.word	0x00012000
        /*003c*/ 	.short	0x0100
        /*003e*/ 	.byte	0x06
	.zero		1


	//   ....[1]....
        /*0040*/ 	.word	0x00000560
        /*0044*/ 	.word	0x0000002b
        /*0048*/ 	.word	0x00012000
        /*004c*/ 	.short	0x010a
        /*004e*/ 	.byte	0xff
	.zero		1


	//----- nvinfo : EIATTR_NUM_MBARRIERS
	.align		4
.L_494:
        /*0050*/ 	.byte	0x03, 0x38
        /*0052*/ 	.short	0x0001


	//----- nvinfo : EIATTR_EXIT_INSTR_OFFSETS
	.align		4
        /*0054*/ 	.byte	0x04, 0x1c
        /*0056*/ 	.short	(.L_496 - .L_495)


	//   ....[0]....
.L_495:
        /*0058*/ 	.word	0x00000280


	//   ....[1]....
        /*005c*/ 	.word	0x000010a0


	//   ....[2]....
        /*0060*/ 	.word	0x00001170


	//----- nvinfo : EIATTR_MAX_THREADS
	.align		4
.L_496:
        /*0064*/ 	.byte	0x04, 0x05
        /*0066*/ 	.short	(.L_498 - .L_497)
.L_497:
        /*0068*/ 	.word	0x00000180
        /*006c*/ 	.word	0x00000001
        /*0070*/ 	.word	0x00000001


	//----- nvinfo : EIATTR_CRS_STACK_SIZE
	.align		4
.L_498:
        /*0074*/ 	.byte	0x04, 0x1e
        /*0076*/ 	.short	(.L_500 - .L_499)
.L_499:
        /*0078*/ 	.word	0x00000000


	//----- nvinfo : EIATTR_CBANK_PARAM_SIZE
	.align		4
.L_500:
        /*007c*/ 	.byte	0x03, 0x19
        /*007e*/ 	.short	0x0070


	//----- nvinfo : EIATTR_PARAM_CBANK
	.align		4
        /*0080*/ 	.byte	0x04, 0x0a
        /*0082*/ 	.short	(.L_502 - .L_501)
	.align		4
.L_501:
        /*0084*/ 	.word	index@(.nv.constant0._ZN7cutlass13device_kernelIN5flash32FlashAttnBwdPostprocessConvertdQIN4cute5tupleIJNS3_1CILi64EEENS5_ILi192EEEEEENS_6half_tEfNS_4arch4Sm90ELi384ENS3_8TiledMMAINS3_8MMA_AtomIJNS3_4SM904GMMA25MMA_64x64x16_F32F16F16_SSILNSF_5MajorE0ELSH_1ELNSF_7ScaleInE1ELSI_1EEEEEENS3_6LayoutINS4_IJNS5_ILi1EEENS5_ILi3EEESM_EEENS4_IJNS5_ILi0EEESM_SP_EEEEENS4_IJNS3_10UnderscoreESS_SS_EEEEELb0EEEEEvNT_6ParamsE)
        /*0088*/ 	.short	0x0380
        /*008a*/ 	.short	0x0070


	//----- nvinfo : EIATTR_SW_WAR
	.align		4
.L_502:
        /*008c*/ 	.byte	0x04, 0x36
        /*008e*/ 	.short	(.L_504 - .L_503)
.L_503:
        /*0090*/ 	.word	0x00000008
.L_504:


//--------------------- .nv.info._ZN7cutlass13device_kernelIN5flash11enable_sm90INS1_16FlashAttnBwdSm90INS1_25CollectiveMainloopBwdSm90ILi2ELi1ELi1EN4cute5tupleIJNS5_1CILi1EEES8_S8_EEENS6_IJNS7_ILi64EEENS7_ILi96EEENS7_ILi192EEEEEENS_6half_tEfNS_4arch4Sm90ELb1ELb0ELb0ELb1ELb1ELb0ELb1ELb0ELi3ELi1ELi1ELi1ELb0EEENS1_24CollectiveEpilogueBwdGQAISD_fSG_Li384ELb1ELb1EEENS1_25SingleTileBwdLPTSchedulerILb1ELi96ELb1EEEEEEEEEvNT_6ParamsE --------------------------
	.section	.nv.info._ZN7cutlass13device_kernelIN5flash11enable_sm90INS1_16FlashAttnBwdSm90INS1_25CollectiveMainloopBwdSm90ILi2ELi1ELi1EN4cute5tupleIJNS5_1CILi1EEES8_S8_EEENS6_IJNS7_ILi64EEENS7_ILi96EEENS7_ILi192EEEEEENS_6half_tEfNS_4arch4Sm90ELb1ELb0ELb0ELb1ELb1ELb0ELb1ELb0ELi3ELi1ELi1ELi1ELb0EEENS1_24CollectiveEpilogueBwdGQAISD_fSG_Li384ELb1ELb1EEENS1_25SingleTileBwdLPTSchedulerILb1ELi96ELb1EEEEEEEEEvNT_6ParamsE,"",@"SHT_CUDA_INFO"
	.sectionflags	@""
	.align	4


	//----- nvinfo : EIATTR_CUDA_API_VERSION
	.align		4
        /*0000*/ 	.byte	0x04, 0x37
        /*0002*/ 	.short	(.L_506 - .L_505)
.L_505:
        /*0004*/ 	.word	0x00000082


	//----- nvinfo : EIATTR_KPARAM_INFO
	.align		4
.L_506:
        /*0008*/ 	.byte	0x04, 0x17
        /*000a*/ 	.short	(.L_508 - .L_507)
.L_507:
        /*000c*/ 	.word	0x00000000
        /*0010*/ 	.short	0x0000
        /*0012*/ 	.short	0x0000
        /*0014*/ 	.byte	0x00, 0xf0, 0x01, 0x1c


	//----- nvinfo : EIATTR_SPARSE_MMA_MASK
	.align		4
.L_508:
        /*0018*/ 	.byte	0x03, 0x50
        /*001a*/ 	.short	0x0000


	//----- nvinfo : EIATTR_MAXREG_COUNT
	.align		4
        /*001c*/ 	.byte	0x03, 0x1b
        /*001e*/ 	.short	0x0080


	//----- nvinfo : EIATTR_MERCURY_ISA_VERSION
	.align		4
        /*0020*/ 	.byte	0x03, 0x5f
        /*0022*/ 	.short	0x0101


	//----- nvinfo : EIATTR_VRC_CTA_INIT_COUNT
	.align		4
        /*0024*/ 	.byte	0x02, 0x4a
	.zero		1
	.zero		1


	//----- nvinfo : EIATTR_EXIT_INSTR_OFFSETS
	.align		4
        /*0028*/ 	.byte	0x04, 0x1c
        /*002a*/ 	.short	(.L_510 - .L_509)


	//   ....[0]....
.L_509:
        /*002c*/ 	.word	0x00000010


	//----- nvinfo : EIATTR_MAX_THREADS
	.align		4
.L_510:
        /*0030*/ 	.byte	0x04, 0x05
        /*0032*/ 	.short	(.L_512 - .L_511)
.L_511:
        /*0034*/ 	.word	0x00000200
        /*0038*/ 	.word	0x00000001
        /*003c*/ 	.word	0x00000001


	//----- nvinfo : EIATTR_CBANK_PARAM_SIZE
	.align		4
.L_512:
        /*0040*/ 	.byte	0x03, 0x19
        /*0042*/ 	.short	0x0700


	//----- nvinfo : EIATTR_PARAM_CBANK
	.align		4
        /*0044*/ 	.byte	0x04, 0x0a
        /*0046*/ 	.short	(.L_514 - .L_513)
	.align		4
.L_513:
        /*0048*/ 	.word	index@(.nv.constant0._ZN7cutlass13device_kernelIN5flash11enable_sm90INS1_16FlashAttnBwdSm90INS1_25CollectiveMainloopBwdSm90ILi2ELi1ELi1EN4cute5tupleIJNS5_1CILi1EEES8_S8_EEENS6_IJNS7_ILi64EEENS7_ILi96EEENS7_ILi192EEEEEENS_6half_tEfNS_4arch4Sm90ELb1ELb0ELb0ELb1ELb1ELb0ELb1ELb0ELi3ELi1ELi1ELi1ELb0EEENS1_24CollectiveEpilogueBwdGQAISD_fSG_Li384ELb1ELb1EEENS1_25SingleTileBwdLPTSchedulerILb1ELi96ELb1EEEEEEEEEvNT_6ParamsE)
        /*004c*/ 	.short	0x0380
        /*004e*/ 	.short	0x0700


	//----- nvinfo : EIATTR_SW_WAR
	.align		4
.L_514:
        /*0050*/ 	.byte	0x04, 0x36
        /*0052*/ 	.short	(.L_516 - .L_515)
.L_515:
        /*0054*/ 	.word	0x00000008
.L_516:


//--------------------- .nv.info._ZN7cutlass13device_kernelIN5flash22FlashAttnBwdPreprocessIN4cute5tupleIJNS3_1CILi64EEENS5_ILi192EEEEEENS_6half_tEfNS_4arch4Sm90ELb1ELb1EEEEEvNT_6ParamsE --------------------------
	.section	.nv.info._ZN7cutlass13device_kernelIN5flash22FlashAttnBwdPreprocessIN4cute5tupleIJNS3_1CILi64EEENS5_ILi192EEEEEENS_6half_tEfNS_4arch4Sm90ELb1ELb1EEEEEvNT_6ParamsE,"",@"SHT_CUDA_INFO"
	.sectionflags	@""
	.align	4


	//----- nvinfo : EIATTR_CUDA_API_VERSION
	.align		4
        /*0000*/ 	.byte	0x04, 0x37
        /*0002*/ 	.short	(.L_518 - .L_517)
.L_517:
        /*0004*/ 	.word	0x00000082


	//----- nvinfo : EIATTR_KPARAM_INFO
	.align		4
.L_518:
        /*0008*/ 	.byte	0x04, 0x17
        /*000a*/ 	.short	(.L_520 - .L_519)
.L_519:
        /*000c*/ 	.word	0x00000000
        /*0010*/ 	.short	0x0000
        /*0012*/ 	.short	0x0000
        /*0014*/ 	.byte	0x00, 0xf0, 0xc1, 0x03


	//----- nvinfo : EIATTR_SPARSE_MMA_MASK
	.align		4
.L_520:
        /*0018*/ 	.byte	0x03, 0x50
        /*001a*/ 	.short	0x0000


	//----- nvinfo : EIATTR_MAXREG_COUNT
	.align		4
        /*001c*/ 	.byte	0x03, 0x1b
        /*001e*/ 	.short	0x0080


	//----- nvinfo : EIATTR_MERCURY_ISA_VERSION
	.align		4
        /*0020*/ 	.byte	0x03, 0x5f
        /*0022*/ 	.short	0x0101


	//----- nvinfo : EIATTR_COOP_GROUP_MASK_REGIDS
	.align		4
        /*0024*/ 	.byte	0x04, 0x29
        /*0026*/ 	.short	(.L_522 - .L_521)


	//   ....[0]....
.L_521:
        /*0028*/ 	.word	0xffffffff


	//   ....[1]....
        /*002c*/ 	.word	0xffffffff


	//   ....[2]....
        /*0030*/ 	.word	0xffffffff


	//   ....[3]....
        /*0034*/ 	.word	0xffffffff


	//   ....[4]....
        /*0038*/ 	.word	0xffffffff


	//   ....[5]....
        /*003c*/ 	.word	0xffffffff


	//----- nvinfo : EIATTR_COOP_GROUP_INSTR_OFFSETS
	.align		4
.L_522:
        /*0040*/ 	.byte	0x04, 0x28
        /*0042*/ 	.short	(.L_524 - .L_523)


	//   ....[0]....
.L_523:
        /*0044*/ 	.word	0x000014d0


	//   ....[1]....
        /*0048*/ 	.word	0x00001500


	//   ....[2]....
        /*004c*/ 	.word	0x00001520


	//   ....[3]....
        /*0050*/ 	.word	0x00001550


	//   ....[4]....
        /*0054*/ 	.word	0x000015a0


	//   ....[5]....
        /*0058*/ 	.word	0x000015d0


	//----- nvinfo : EIATTR_VRC_CTA_INIT_COUNT
	.align		4
.L_524:
        /*005c*/ 	.byte	0x02, 0x4a
	.zero		1
	.zero		1


	//----- nvinfo : EIATTR_EXIT_INSTR_OFFSETS
	.align		4
        /*0060*/ 	.byte	0x04, 0x1c
        /*0062*/ 	.short	(.L_526 - .L_525)


	//   ....[0]....
.L_525:
        /*0064*/ 	.word	0x00000280


	//   ....[1]....
        /*0068*/ 	.word	0x00001a70


	//   ....[2]....
        /*006c*/ 	.word	0x00001af0


	//----- nvinfo : EIATTR_MAX_THREADS
	.align		4
.L_526:
        /*0070*/ 	.byte	0x04, 0x05
        /*0072*/ 	.short	(.L_528 - .L_527)
.L_527:
        /*0074*/ 	.word	0x00000100
        /*0078*/ 	.word	0x00000001
        /*007c*/ 	.word	0x00000001


	//----- nvinfo : EIATTR_CRS_STACK_SIZE
	.align		4
.L_528:
        /*0080*/ 	.byte	0x04, 0x1e
        /*0082*/ 	.short	(.L_530 - .L_529)
.L_529:
        /*0084*/ 	.word	0x00000000


	//----- nvinfo : EIATTR_CBANK_PARAM_SIZE
	.align		4
.L_530:
        /*0088*/ 	.byte	0x03, 0x19
        /*008a*/ 	.short	0x00f0


	//----- nvinfo : EIATTR_PARAM_CBANK
	.align		4
        /*008c*/ 	.byte	0x04, 0x0a
        /*008e*/ 	.short	(.L_532 - .L_531)
	.align		4
.L_531:
        /*0090*/ 	.word	index@(.nv.constant0._ZN7cutlass13device_kernelIN5flash22FlashAttnBwdPreprocessIN4cute5tupleIJNS3_1CILi64EEENS5_ILi192EEEEEENS_6half_tEfNS_4arch4Sm90ELb1ELb1EEEEEvNT_6ParamsE)
        /*0094*/ 	.short	0x0380
        /*0096*/ 	.short	0x00f0


	//----- nvinfo : EIATTR_SW_WAR
	.align		4
.L_532:
        /*0098*/ 	.byte	0x04, 0x36
        /*009a*/ 	.short	(.L_534 - .L_533)
.L_533:
        /*009c*/ 	.word	0x00000008
.L_534:


//--------------------- .nv.callgraph             --------------------------
	.section	.nv.callgraph,"",@"SHT_CUDA_CALLGRAPH"
	.align	4
	.sectionentsize	8
	.align		4
        /*0000*/ 	.word	0x00000000
	.align		4
        /*0004*/ 	.word	0xffffffff
	.align		4
        /*0008*/ 	.word	0x00000000
	.align		4
        /*000c*/ 	.word	0xfffffffe
	.align		4
        /*0010*/ 	.word	0x00000000
	.align		4
        /*0014*/ 	.word	0xfffffffd
	.align		4
        /*0018*/ 	.word	0x00000000
	.align		4
        /*001c*/ 	.word	0xfffffffc


//--------------------- .nv.constant4             --------------------------
	.section	.nv.constant4,"a",@progbits
	.align	8
	.align		8
.nv.constant4:
        /*0000*/ 	.dword	_ZN66_INTERNAL_5e14b357_30_flash_bwd_hdim192_fp16_sm90_cu_ceb34e2a_29164cuda3std3__45__cpo5beginE
	.align		8
        /*0008*/ 	.dword	_ZN66_INTERNAL_5e14b357_30_flash_bwd_hdim192_fp16_sm90_cu_ceb34e2a_29164cuda3std3__45__cpo3endE
	.align		8
        /*0010*/ 	.dword	_ZN66_INTERNAL_5e14b357_30_flash_bwd_hdim192_fp16_sm90_cu_ceb34e2a_29164cuda3std3__45__cpo6cbeginE
	.align		8
        /*0018*/ 	.dword	_ZN66_INTERNAL_5e14b357_30_flash_bwd_hdim192_fp16_sm90_cu_ceb34e2a_29164cuda3std3__45__cpo4cendE
	.align		8
        /*0020*/ 	.dword	_ZN66_INTERNAL_5e14b357_30_flash_bwd_hdim192_fp16_sm90_cu_ceb34e2a_29164cuda3std3__468_GLOBAL__N__5e14b357_30_flash_bwd_hdim192_fp16_sm90_cu_ceb34e2a_29166ignoreE
	.align		8
        /*0028*/ 	.dword	_ZN66_INTERNAL_5e14b357_30_flash_bwd_hdim192_fp16_sm90_cu_ceb34e2a_29164cuda3std3__419piecewise_constructE
	.align		8
        /*0030*/ 	.dword	_ZN66_INTERNAL_5e14b357_30_flash_bwd_hdim192_fp16_sm90_cu_ceb34e2a_29164cuda3std3__48in_placeE
	.align		8
        /*0038*/ 	.dword	_ZN66_INTERNAL_5e14b357_30_flash_bwd_hdim192_fp16_sm90_cu_ceb34e2a_29164cuda3std6ranges3__45__cpo4swapE
	.align		8
        /*0040*/ 	.dword	_ZN66_INTERNAL_5e14b357_30_flash_bwd_hdim192_fp16_sm90_cu_ceb34e2a_29164cuda3std6ranges3__45__cpo9iter_moveE
	.align		8
        /*0048*/ 	.dword	_ZN66_INTERNAL_5e14b357_30_flash_bwd_hdim192_fp16_sm90_cu_ceb34e2a_29164cute7productE
	.align		8
        /*0050*/ 	.dword	_ZN66_INTERNAL_5e14b357_30_flash_bwd_hdim192_fp16_sm90_cu_ceb34e2a_29164cute1_E


//--------------------- .text._ZN7cutlass13device_kernelIN5flash11enable_sm90INS1_16FlashAttnBwdSm90INS1_25CollectiveMainloopBwdSm90ILi2ELi1ELi1EN4cute5tupleIJNS5_1CILi1EEES8_S8_EEENS6_IJNS7_ILi64EEENS7_ILi96EEENS7_ILi192EEEEEENS_6half_tEfNS_4arch4Sm90ELb0ELb0ELb0ELb0ELb0ELb0ELb1ELb0ELi3ELi1ELi1ELi1ELb0EEENS1_21CollectiveEpilogueBwdISD_SE_SG_Li384ELb0ELb1ELi3EEENS1_19SingleTileSchedulerILb0ELb0ELb0ELi96EEEEEEEEEvNT_6ParamsE --------------------------
	.section	.text._ZN7cutlass13device_kernelIN5flash11enable_sm90INS1_16FlashAttnBwdSm90INS1_25CollectiveMainloopBwdSm90ILi2ELi1ELi1EN4cute5tupleIJNS5_1CILi1EEES8_S8_EEENS6_IJNS7_ILi64EEENS7_ILi96EEENS7_ILi192EEEEEENS_6half_tEfNS_4arch4Sm90ELb0ELb0ELb0ELb0ELb0ELb0ELb1ELb0ELi3ELi1ELi1ELi1ELb0EEENS1_21CollectiveEpilogueBwdISD_SE_SG_Li384ELb0ELb1ELi3EEENS1_19SingleTileSchedulerILb0ELb0ELb0ELi96EEEEEEEEEvNT_6ParamsE,"ax",@progbits
	.align	128
.text._ZN7cutlass13device_kernelIN5flash11enable_sm90INS1_16FlashAttnBwdSm90INS1_25CollectiveMainloopBwdSm90ILi2ELi1ELi1EN4cute5tupleIJNS5_1CILi1EEES8_S8_EEENS6_IJNS7_ILi64EEENS7_ILi96EEENS7_ILi192EEEEEENS_6half_tEfNS_4arch4Sm90ELb0ELb0ELb0ELb0ELb0ELb0ELb1ELb0ELi3ELi1ELi1ELi1ELb0EEENS1_21CollectiveEpilogueBwdISD_SE_SG_Li384ELb0ELb1ELi3EEENS1_19SingleTileSchedulerILb0ELb0ELb0ELi96EEEEEEEEEvNT_6ParamsE:
        .type           _ZN7cutlass13device_kernelIN5flash11enable_sm90INS1_16FlashAttnBwdSm90INS1_25CollectiveMainloopBwdSm90ILi2ELi1ELi1EN4cute5tupleIJNS5_1CILi1EEES8_S8_EEENS6_IJNS7_ILi64EEENS7_ILi96EEENS7_ILi192EEEEEENS_6half_tEfNS_4arch4Sm90ELb0ELb0ELb0ELb0ELb0ELb0ELb1ELb0ELi3ELi1ELi1ELi1ELb0EEENS1_21CollectiveEpilogueBwdISD_SE_SG_Li384ELb0ELb1ELi3EEENS1_19SingleTileSchedulerILb0ELb0ELb0ELi96EEEEEEEEEvNT_6ParamsE,@function
        .size           _ZN7cutlass13device_kernelIN5flash11enable_sm90INS1_16FlashAttnBwdSm90INS1_25CollectiveMainloopBwdSm90ILi2ELi1ELi1EN4cute5tupleIJNS5_1CILi1EEES8_S8_EEENS6_IJNS7_ILi64EEENS7_ILi96EEENS7_ILi192EEEEEENS_6half_tEfNS_4arch4Sm90ELb0ELb0ELb0ELb0ELb0ELb0ELb1ELb0ELi3ELi1ELi1ELi1ELb0EEENS1_21CollectiveEpilogueBwdISD_SE_SG_Li384ELb0ELb1ELi3EEENS1_19SingleTileSchedulerILb0ELb0ELb0ELi96EEEEEEEEEvNT_6ParamsE,(.L_x_88 - _ZN7cutlass13device_kernelIN5flash11enable_sm90INS1_16FlashAttnBwdSm90INS1_25CollectiveMainloopBwdSm90ILi2ELi1ELi1EN4cute5tupleIJNS5_1CILi1EEES8_S8_EEENS6_IJNS7_ILi64EEENS7_ILi96EEENS7_ILi192EEEEEENS_6half_tEfNS_4arch4Sm90ELb0ELb0ELb0ELb0ELb0ELb0ELb1ELb0ELi3ELi1ELi1ELi1ELb0EEENS1_21CollectiveEpilogueBwdISD_SE_SG_Li384ELb0ELb1ELi3EEENS1_19SingleTileSchedulerILb0ELb0ELb0ELi96EEEEEEEEEvNT_6ParamsE)
        .other          _ZN7cutlass13device_kernelIN5flash11enable_sm90INS1_16FlashAttnBwdSm90INS1_25CollectiveMainloopBwdSm90ILi2ELi1ELi1EN4cute5tupleIJNS5_1CILi1EEES8_S8_EEENS6_IJNS7_ILi64EEENS7_ILi96EEENS7_ILi192EEEEEENS_6half_tEfNS_4arch4Sm90ELb0ELb0ELb0ELb0ELb0ELb0ELb1ELb0ELi3ELi1ELi1ELi1ELb0EEENS1_21CollectiveEpilogueBwdISD_SE_SG_Li384ELb0ELb1ELi3EEENS1_19SingleTileSchedulerILb0ELb0ELb0ELi96EEEEEEEEEvNT_6ParamsE,@"STO_CUDA_ENTRY STV_DEFAULT"
_ZN7cutlass13device_kernelIN5flash11enable_sm90INS1_16FlashAttnBwdSm90INS1_25CollectiveMainloopBwdSm90ILi2ELi1ELi1EN4cute5tupleIJNS5_1CILi1EEES8_S8_EEENS6_IJNS7_ILi64EEENS7_ILi96EEENS7_ILi192EEEEEENS_6half_tEfNS_4arch4Sm90ELb0ELb0ELb0ELb0ELb0ELb0ELb1ELb0ELi3ELi1ELi1ELi1ELb0EEENS1_21CollectiveEpilogueBwdISD_SE_SG_Li384ELb0ELb1ELi3EEENS1_19SingleTileSchedulerILb0ELb0ELb0ELi96EEEEEEEEEvNT_6ParamsE:
[----:B------:R-:W-:Y:S01]  /*0000*/  LDC R1, c[0x0][0x37c] ;  /* 0x0000df00ff017b82 */ /* 0x000fe20000000800 */
[----:B------:R-:W-:Y:S05]  /*0010*/  EXIT ;  /* 0x000000000000794d */ /* 0x000fea0003800000 */
.L_x_0:
[----:B------:R-:W-:-:S00]  /*0020*/  BRA `(.L_x_0) ;  /* 0xfffffffc00fc7947 */ /* 0x000fc0000383ffff */
[----:B------:R-:W-:-:S00]  /*0030*/  NOP ;  /* 0x0000000000007918 */ /* 0x000fc00000000000 */
        /* <DEDUP_REMOVED lines=12> */
.L_x_88:


//--------------------- .text._ZN7cutlass13device_kernelIN5flash11enable_sm90INS1_16FlashAttnBwdSm90INS1_25CollectiveMainloopBwdSm90ILi2ELi1ELi1EN4cute5tupleIJNS5_1CILi1EEES8_S8_EEENS6_IJNS7_ILi64EEENS7_ILi96EEENS7_ILi192EEEEEENS_6half_tEfNS_4arch4Sm90ELb0ELb0ELb0ELb0ELb1ELb0ELb1ELb0ELi3ELi1ELi1ELi1ELb0EEENS1_21CollectiveEpilogueBwdISD_SE_SG_Li384ELb0ELb1ELi3EEENS1_19SingleTileSchedulerILb0ELb0ELb0ELi96EEEEEEEEEvNT_6ParamsE --------------------------
	.section	.text._ZN7cutlass13device_kernelIN5flash11enable_sm90INS1_16FlashAttnBwdSm90INS1_25CollectiveMainloopBwdSm90ILi2ELi1ELi1EN4cute5tupleIJNS5_1CILi1EEES8_S8_EEENS6_IJNS7_ILi64EEENS7_ILi96EEENS7_ILi192EEEEEENS_6half_tEfNS_4arch4Sm90ELb0ELb0ELb0ELb0ELb1ELb0ELb1ELb0ELi3ELi1ELi1ELi1ELb0EEENS1_21CollectiveEpilogueBwdISD_SE_SG_Li384ELb0ELb1ELi3EEENS1_19SingleTileSchedulerILb0ELb0ELb0ELi96EEEEEEEEEvNT_6ParamsE,"ax",@progbits
	.align	128
.text._ZN7cutlass13device_kernelIN5flash11enable_sm90INS1_16FlashAttnBwdSm90INS1_25CollectiveMainloopBwdSm90ILi2ELi1ELi1EN4cute5tupleIJNS5_1CILi1EEES8_S8_EEENS6_IJNS7_ILi64EEENS7_ILi96EEENS7_ILi192EEEEEENS_6half_tEfNS_4arch4Sm90ELb0ELb0ELb0ELb0ELb1ELb0ELb1ELb0ELi3ELi1ELi1ELi1ELb0EEENS1_21CollectiveEpilogueBwdISD_SE_SG_Li384ELb0ELb1ELi3EEENS1_19SingleTileSchedulerILb0ELb0ELb0ELi96EEEEEEEEEvNT_6ParamsE:
        .type           _ZN7cutlass13device_kernelIN5flash11enable_sm90INS1_16FlashAttnBwdSm90INS1_25CollectiveMainloopBwdSm90ILi2ELi1ELi1EN4cute5tupleIJNS5_1CILi1EEES8_S8_EEENS6_IJNS7_ILi64EEENS7_ILi96EEENS7_ILi192EEEEEENS_6half_tEfNS_4arch4Sm90ELb0ELb0ELb0ELb0ELb1ELb0ELb1ELb0ELi3ELi1ELi1ELi1ELb0EEENS1_21CollectiveEpilogueBwdISD_SE_SG_Li384ELb0ELb1ELi3EEENS1_19SingleTileSchedulerILb0ELb0ELb0ELi96EEEEEEEEEvNT_6ParamsE,@function
        .size           _ZN7cutlass13device_kernelIN5flash11enable_sm90INS1_16FlashAttnBwdSm90INS1_25CollectiveMainloopBwdSm90ILi2ELi1ELi1EN4cute5tupleIJNS5_1CILi1EEES8_S8_EEENS6_IJNS7_ILi64EEENS7_ILi96EEENS7_ILi192EEEEEENS_6half_tEfNS_4arch4Sm90ELb0ELb0ELb0ELb0ELb1ELb0ELb1ELb0ELi3ELi1ELi1ELi1ELb0EEENS1_21CollectiveEpilogueBwdISD_SE_SG_Li384ELb0ELb1ELi3EEENS1_19SingleTileSchedulerILb0ELb0ELb0ELi96EEEEEEEEEvNT_6ParamsE,(.L_x_89 - _ZN7cutlass13device_kernelIN5flash11enable_sm90INS1_16FlashAttnBwdSm90INS1_25CollectiveMainloopBwdSm90ILi2ELi1ELi1EN4cute5tupleIJNS5_1CILi1EEES8_S8_EEENS6_IJNS7_ILi64EEENS7_ILi96EEENS7_ILi192EEEEEENS_6half_tEfNS_4arch4Sm90ELb0ELb0ELb0ELb0ELb1ELb0ELb1ELb0ELi3ELi1ELi1ELi1ELb0EEENS1_21CollectiveEpilogueBwdISD_SE_SG_Li384ELb0ELb1ELi3EEENS1_19SingleTileSchedulerILb0ELb0ELb0ELi96EEEEEEEEEvNT_6ParamsE)
        .other          _ZN7cutlass13device_kernelIN5flash11enable_sm90INS1_16FlashAttnBwdSm90INS1_25CollectiveMainloopBwdSm90ILi2ELi1ELi1EN4cute5tupleIJNS5_1CILi1EEES8_S8_EEENS6_IJNS7_ILi64EEENS7_ILi96EEENS7_ILi192EEEEEENS_6half_tEfNS_4arch4Sm90ELb0ELb0ELb0ELb0ELb1ELb0ELb1ELb0ELi3ELi1ELi1ELi1ELb0EEENS1_21CollectiveEpilogueBwdISD_SE_SG_Li384ELb0ELb1ELi3EEENS1_19SingleTileSchedulerILb0ELb0ELb0ELi96EEEEEEEEEvNT_6ParamsE,@"STO_CUDA_ENTRY STV_DEFAULT"
_ZN7cutlass13device_kernelIN5flash11enable_sm90INS1_16FlashAttnBwdSm90INS1_25CollectiveMainloopBwdSm90ILi2ELi1ELi1EN4cute5tupleIJNS5_1CILi1EEES8_S8_EEENS6_IJNS7_ILi64EEENS7_ILi96EEENS7_ILi192EEEEEENS_6half_tEfNS_4arch4Sm90ELb0ELb0ELb0ELb0ELb1ELb0ELb1ELb0ELi3ELi1ELi1ELi1ELb0EEENS1_21CollectiveEpilogueBwdISD_SE_SG_Li384ELb0ELb1ELi3EEENS1_19SingleTileSchedulerILb0ELb0ELb0ELi96EEEEEEEEEvNT_6ParamsE:
[----:B------:R-:W-:Y:S01]  /*0000*/  LDC R1, c[0x0][0x37c] ;  /* 0x0000df00ff017b82 */ /* 0x000fe20000000800 */
[----:B------:R-:W-:Y:S05]  /*0010*/  EXIT ;  /* 0x000000000000794d */ /* 0x000fea0003800000 */
.L_x_1:
        /* <DEDUP_REMOVED lines=14> */
.L_x_89:


//--------------------- .text._ZN7cutlass13device_kernelIN5flash11enable_sm90INS1_16FlashAttnBwdSm90INS1_25CollectiveMainloopBwdSm90ILi2ELi1ELi1EN4cute5tupleIJNS5_1CILi1EEES8_S8_EEENS6_IJNS7_ILi64EEENS7_ILi96EEENS7_ILi192EEEEEENS_6half_tEfNS_4arch4Sm90ELb0ELb0ELb0ELb0ELb0ELb0ELb1ELb0ELi3ELi1ELi1ELi1ELb0EEENS1_24CollectiveEpilogueBwdGQAISD_fSG_Li384ELb0ELb0EEENS1_19SingleTileSchedulerILb0ELb0ELb0ELi96EEEEEEEEEvNT_6ParamsE --------------------------
	.section	.text._ZN7cutlass13device_kernelIN5flash11enable_sm90INS1_16FlashAttnBwdSm90INS1_25CollectiveMainloopBwdSm90ILi2ELi1ELi1EN4cute5tupleIJNS5_1CILi1EEES8_S8_EEENS6_IJNS7_ILi64EEENS7_ILi96EEENS7_ILi192EEEEEENS_6half_tEfNS_4arch4Sm90ELb0ELb0ELb0ELb0ELb0ELb0ELb1ELb0ELi3ELi1ELi1ELi1ELb0EEENS1_24CollectiveEpilogueBwdGQAISD_fSG_Li384ELb0ELb0EEENS1_19SingleTileSchedulerILb0ELb0ELb0ELi96EEEEEEEEEvNT_6ParamsE,"ax",@progbits
	.align	128
.text._ZN7cutlass13device_kernelIN5flash11enable_sm90INS1_16FlashAttnBwdSm90INS1_25CollectiveMainloopBwdSm90ILi2ELi1ELi1EN4cute5tupleIJNS5_1CILi1EEES8_S8_EEENS6_IJNS7_ILi64EEENS7_ILi96EEENS7_ILi192EEEEEENS_6half_tEfNS_4arch4Sm90ELb0ELb0ELb0ELb0ELb0ELb0ELb1ELb0ELi3ELi1ELi1ELi1ELb0EEENS1_24CollectiveEpilogueBwdGQAISD_fSG_Li384ELb0ELb0EEENS1_19SingleTileSchedulerILb0ELb0ELb0ELi96EEEEEEEEEvNT_6ParamsE:
        .type           _ZN7cutlass13device_kernelIN5flash11enable_sm90INS1_16FlashAttnBwdSm90INS1_25CollectiveMainloopBwdSm90ILi2ELi1ELi1EN4cute5tupleIJNS5_1CILi1EEES8_S8_EEENS6_IJNS7_ILi64EEENS7_ILi96EEENS7_ILi192EEEEEENS_6half_tEfNS_4arch4Sm90ELb0ELb0ELb0ELb0ELb0ELb0ELb1ELb0ELi3ELi1ELi1ELi1ELb0EEENS1_24CollectiveEpilogueBwdGQAISD_fSG_Li384ELb0ELb0EEENS1_19SingleTileSchedulerILb0ELb0ELb0ELi96EEEEEEEEEvNT_6ParamsE,@function
        .size           _ZN7cutlass13device_kernelIN5flash11enable_sm90INS1_16FlashAttnBwdSm90INS1_25CollectiveMainloopBwdSm90ILi2ELi1ELi1EN4cute5tupleIJNS5_1CILi1EEES8_S8_EEENS6_IJNS7_ILi64EEENS7_ILi96EEENS7_ILi192EEEEEENS_6half_tEfNS_4arch4Sm90ELb0ELb0ELb0ELb0ELb0ELb0ELb1ELb0ELi3ELi1ELi1ELi1ELb0EEENS1_24CollectiveEpilogueBwdGQAISD_fSG_Li384ELb0ELb0EEENS1_19SingleTileSchedulerILb0ELb0ELb0ELi96EEEEEEEEEvNT_6ParamsE,(.L_x_90 - _ZN7cutlass13device_kernelIN5flash11enable_sm90INS1_16FlashAttnBwdSm90INS1_25CollectiveMainloopBwdSm90ILi2ELi1ELi1EN4cute5tupleIJNS5_1CILi1EEES8_S8_EEENS6_IJNS7_ILi64EEENS7_ILi96EEENS7_ILi192EEEEEENS_6half_tEfNS_4arch4Sm90ELb0ELb0ELb0ELb0ELb0ELb0ELb1ELb0ELi3ELi1ELi1ELi1ELb0EEENS1_24CollectiveEpilogueBwdGQAISD_fSG_Li384ELb0ELb0EEENS1_19SingleTileSchedulerILb0ELb0ELb0ELi96EEEEEEEEEvNT_6ParamsE)
        .other          _ZN7cutlass13device_kernelIN5flash11enable_sm90INS1_16FlashAttnBwdSm90INS1_25CollectiveMainloopBwdSm90ILi2ELi1ELi1EN4cute5tupleIJNS5_1CILi1EEES8_S8_EEENS6_IJNS7_ILi64EEENS7_ILi96EEENS7_ILi192EEEEEENS_6half_tEfNS_4arch4Sm90ELb0ELb0ELb0ELb0ELb0ELb0ELb1ELb0ELi3ELi1ELi1ELi1ELb0EEENS1_24CollectiveEpilogueBwdGQAISD_fSG_Li384ELb0ELb0EEENS1_19SingleTileSchedulerILb0ELb0ELb0ELi96EEEEEEEEEvNT_6ParamsE,@"STO_CUDA_ENTRY STV_DEFAULT"
_ZN7cutlass13device_kernelIN5flash11enable_sm90INS1_16FlashAttnBwdSm90INS1_25CollectiveMainloopBwdSm90ILi2ELi1ELi1EN4cute5tupleIJNS5_1CILi1EEES8_S8_EEENS6_IJNS7_ILi64EEENS7_ILi96EEENS7_ILi192EEEEEENS_6half_tEfNS_4arch4Sm90ELb0ELb0ELb0ELb0ELb0ELb0ELb1ELb0ELi3ELi1ELi1ELi1ELb0EEENS1_24CollectiveEpilogueBwdGQAISD_fSG_Li384ELb0ELb0EEENS1_19SingleTileSchedulerILb0ELb0ELb0ELi96EEEEEEEEEvNT_6ParamsE:
[----:B------:R-:W-:Y:S01]  /*0000*/  LDC R1, c[0x0][0x37c] ;  /* 0x0000df00ff017b82 */ /* 0x000fe20000000800 */
[----:B------:R-:W-:Y:S05]  /*0010*/  EXIT ;  /* 0x000000000000794d */ /* 0x000fea0003800000 */
.L_x_2:
        /* <DEDUP_REMOVED lines=14> */
.L_x_90:


//--------------------- .text._ZN7cutlass13device_kernelIN5flash11enable_sm90INS1_16FlashAttnBwdSm90INS1_25CollectiveMainloopBwdSm90ILi2ELi1ELi1EN4cute5tupleIJNS5_1CILi1EEES8_S8_EEENS6_IJNS7_ILi64EEENS7_ILi96EEENS7_ILi192EEEEEENS_6half_tEfNS_4arch4Sm90ELb0ELb0ELb0ELb0ELb1ELb0ELb1ELb0ELi3ELi1ELi1ELi1ELb0EEENS1_24CollectiveEpilogueBwdGQAISD_fSG_Li384ELb0ELb1EEENS1_19SingleTileSchedulerILb0ELb0ELb0ELi96EEEEEEEEEvNT_6ParamsE --------------------------
	.section	.text._ZN7cutlass13device_kernelIN5flash11enable_sm90INS1_16FlashAttnBwdSm90INS1_25CollectiveMainloopBwdSm90ILi2ELi1ELi1EN4cute5tupleIJNS5_1CILi1EEES8_S8_EEENS6_IJNS7_ILi64EEENS7_ILi96EEENS7_ILi192EEEEEENS_6half_tEfNS_4arch4Sm90ELb0ELb0ELb0ELb0ELb1ELb0ELb1ELb0ELi3ELi1ELi1ELi1ELb0EEENS1_24CollectiveEpilogueBwdGQAISD_fSG_Li384ELb0ELb1EEENS1_19SingleTileSchedulerILb0ELb0ELb0ELi96EEEEEEEEEvNT_6ParamsE,"ax",@progbits
	.align	128
.text._ZN7cutlass13device_kernelIN5flash11enable_sm90INS1_16FlashAttnBwdSm90INS1_25CollectiveMainloopBwdSm90ILi2ELi1ELi1EN4cute5tupleIJNS5_1CILi1EEES8_S8_EEENS6_IJNS7_ILi64EEENS7_ILi96EEENS7_ILi192EEEEEENS_6half_tEfNS_4arch4Sm90ELb0ELb0ELb0ELb0ELb1ELb0ELb1ELb0ELi3ELi1ELi1ELi1ELb0EEENS1_24CollectiveEpilogueBwdGQAISD_fSG_Li384ELb0ELb1EEENS1_19SingleTileSchedulerILb0ELb0ELb0ELi96EEEEEEEEEvNT_6ParamsE:
        .type           _ZN7cutlass13device_kernelIN5flash11enable_sm90INS1_16FlashAttnBwdSm90INS1_25CollectiveMainloopBwdSm90ILi2ELi1ELi1EN4cute5tupleIJNS5_1CILi1EEES8_S8_EEENS6_IJNS7_ILi64EEENS7_ILi96EEENS7_ILi192EEEEEENS_6half_tEfNS_4arch4Sm90ELb0ELb0ELb0ELb0ELb1ELb0ELb1ELb0ELi3ELi1ELi1ELi1ELb0EEENS1_24CollectiveEpilogueBwdGQAISD_fSG_Li384ELb0ELb1EEENS1_19SingleTileSchedulerILb0ELb0ELb0ELi96EEEEEEEEEvNT_6ParamsE,@function
        .size           _ZN7cutlass13device_kernelIN5flash11enable_sm90INS1_16FlashAttnBwdSm90INS1_25CollectiveMainloopBwdSm90ILi2ELi1ELi1EN4cute5tupleIJNS5_1CILi1EEES8_S8_EEENS6_IJNS7_ILi64EEENS7_ILi96EEENS7_ILi192EEEEEENS_6half_tEfNS_4arch4Sm90ELb0ELb0ELb0ELb0ELb1ELb0ELb1ELb0ELi3ELi1ELi1ELi1ELb0EEENS1_24CollectiveEpilogueBwdGQAISD_fSG_Li384ELb0ELb1EEENS1_19SingleTileSchedulerILb0ELb0ELb0ELi96EEEEEEEEEvNT_6ParamsE,(.L_x_91 - _ZN7cutlass13device_kernelIN5flash11enable_sm90INS1_16FlashAttnBwdSm90INS1_25CollectiveMainloopBwdSm90ILi2ELi1ELi1EN4cute5tupleIJNS5_1CILi1EEES8_S8_EEENS6_IJNS7_ILi64EEENS7_ILi96EEENS7_ILi192EEEEEENS_6half_tEfNS_4arch4Sm90ELb0ELb0ELb0ELb0ELb1ELb0ELb1ELb0ELi3ELi1ELi1ELi1ELb0EEENS1_24CollectiveEpilogueBwdGQAISD_fSG_Li384ELb0ELb1EEENS1_19SingleTileSchedulerILb0ELb0ELb0ELi96EEEEEEEEEvNT_6ParamsE)
        .other          _ZN7cutlass13device_kernelIN5flash11enable_sm90INS1_16FlashAttnBwdSm90INS1_25CollectiveMainloopBwdSm90ILi2ELi1ELi1EN4cute5tupleIJNS5_1CILi1EEES8_S8_EEENS6_IJNS7_ILi64EEENS7_ILi96EEENS7_ILi192EEEEEENS_6half_tEfNS_4arch4Sm90ELb0ELb0ELb0ELb0ELb1ELb0ELb1ELb0ELi3ELi1ELi1ELi1ELb0EEENS1_24CollectiveEpilogueBwdGQAISD_fSG_Li384ELb0ELb1EEENS1_19SingleTileSchedulerILb0ELb0ELb0ELi96EEEEEEEEEvNT_6ParamsE,@"STO_CUDA_ENTRY STV_DEFAULT"
_ZN7cutlass13device_kernelIN5flash11enable_sm90INS1_16FlashAttnBwdSm90INS1_25CollectiveMainloopBwdSm90ILi2ELi1ELi1EN4cute5tupleIJNS5_1CILi1EEES8_S8_EEENS6_IJNS7_ILi64EEENS7_ILi96EEENS7_ILi192EEEEEENS_6half_tEfNS_4arch4Sm90ELb0ELb0ELb0ELb0ELb1ELb0ELb1ELb0ELi3ELi1ELi1ELi1ELb0EEENS1_24CollectiveEpilogueBwdGQAISD_fSG_Li384ELb0ELb1EEENS1_19SingleTileSchedulerILb0ELb0ELb0ELi96EEEEEEEEEvNT_6ParamsE:
[----:B------:R-:W-:Y:S01]  /*0000*/  LDC R1, c[0x0][0x37c] ;  /* 0x0000df00ff017b82 */ /* 0x000fe20000000800 */
[----:B------:R-:W-:Y:S05]  /*0010*/  EXIT ;  /* 0x000000000000794d */ /* 0x000fea0003800000 */
.L_x_3:
        /* <DEDUP_REMOVED lines=14> */
.L_x_91:


//--------------------- .text._ZN7cutlass13device_kernelIN5flash11enable_sm90INS1_16FlashAttnBwdSm90INS1_25CollectiveMainloopBwdSm90ILi2ELi1ELi1EN4cute5tupleIJNS5_1CILi1EEES8_S8_EEENS6_IJNS7_ILi64EEENS7_ILi96EEENS7_ILi192EEEEEENS_6half_tEfNS_4arch4Sm90ELb0ELb0ELb0ELb1ELb0ELb0ELb1ELb0ELi3ELi1ELi1ELi1ELb0EEENS1_21CollectiveEpilogueBwdISD_SE_SG_Li384ELb1ELb1ELi3EEENS1_19SingleTileSchedulerILb1ELb0ELb0ELi96EEEEEEEEEvNT_6ParamsE --------------------------
	.section	.text._ZN7cutlass13device_kernelIN5flash11enable_sm90INS1_16FlashAttnBwdSm90INS1_25CollectiveMainloopBwdSm90ILi2ELi1ELi1EN4cute5tupleIJNS5_1CILi1EEES8_S8_EEENS6_IJNS7_ILi64EEENS7_ILi96EEENS7_ILi192EEEEEENS_6half_tEfNS_4arch4Sm90ELb0ELb0ELb0ELb1ELb0ELb0ELb1ELb0ELi3ELi1ELi1ELi1ELb0EEENS1_21CollectiveEpilogueBwdISD_SE_SG_Li384ELb1ELb1ELi3EEENS1_19SingleTileSchedulerILb1ELb0ELb0ELi96EEEEEEEEEvNT_6ParamsE,"ax",@progbits
	.align	128
.text._ZN7cutlass13device_kernelIN5flash11enable_sm90INS1_16FlashAttnBwdSm90INS1_25CollectiveMainloopBwdSm90ILi2ELi1ELi1EN4cute5tupleIJNS5_1CILi1EEES8_S8_EEENS6_IJNS7_ILi64EEENS7_ILi96EEENS7_ILi192EEEEEENS_6half_tEfNS_4arch4Sm90ELb0ELb0ELb0ELb1ELb0ELb0ELb1ELb0ELi3ELi1ELi1ELi1ELb0EEENS1_21CollectiveEpilogueBwdISD_SE_SG_Li384ELb1ELb1ELi3EEENS1_19SingleTileSchedulerILb1ELb0ELb0ELi96EEEEEEEEEvNT_6ParamsE:
        .type           _ZN7cutlass13device_kernelIN5flash11enable_sm90INS1_16FlashAttnBwdSm90INS1_25CollectiveMainloopBwdSm90ILi2ELi1ELi1EN4cute5tupleIJNS5_1CILi1EEES8_S8_EEENS6_IJNS7_ILi64EEENS7_ILi96EEENS7_ILi192EEEEEENS_6half_tEfNS_4arch4Sm90ELb0ELb0ELb0ELb1ELb0ELb0ELb1ELb0ELi3ELi1ELi1ELi1ELb0EEENS1_21CollectiveEpilogueBwdISD_SE_SG_Li384ELb1ELb1ELi3EEENS1_19SingleTileSchedulerILb1ELb0ELb0ELi96EEEEEEEEEvNT_6ParamsE,@function
        .size           _ZN7cutlass13device_kernelIN5flash11enable_sm90INS1_16FlashAttnBwdSm90INS1_25CollectiveMainloopBwdSm90ILi2ELi1ELi1EN4cute5tupleIJNS5_1CILi1EEES8_S8_EEENS6_IJNS7_ILi64EEENS7_ILi96EEENS7_ILi192EEEEEENS_6half_tEfNS_4arch4Sm90ELb0ELb0ELb0ELb1ELb0ELb0ELb1ELb0ELi3ELi1ELi1ELi1ELb0EEENS1_21CollectiveEpilogueBwdISD_SE_SG_Li384ELb1ELb1ELi3EEENS1_19SingleTileSchedulerILb1ELb0ELb0ELi96EEEEEEEEEvNT_6ParamsE,(.L_x_92 - _ZN7cutlass13device_kernelIN5flash11enable_sm90INS1_16FlashAttnBwdSm90INS1_25CollectiveMainloopBwdSm90ILi2ELi1ELi1EN4cute5tupleIJNS5_1CILi1EEES8_S8_EEENS6_IJNS7_ILi64EEENS7_ILi96EEENS7_ILi192EEEEEENS_6half_tEfNS_4arch4Sm90ELb0ELb0ELb0ELb1ELb0ELb0ELb1ELb0ELi3ELi1ELi1ELi1ELb0EEENS1_21CollectiveEpilogueBwdISD_SE_SG_Li384ELb1ELb1ELi3EEENS1_19SingleTileSchedulerILb1ELb0ELb0ELi96EEEEEEEEEvNT_6ParamsE)
        .other          _ZN7cutlass13device_kernelIN5flash11enable_sm90INS1_16FlashAttnBwdSm90INS1_25CollectiveMainloopBwdSm90ILi2ELi1ELi1EN4cute5tupleIJNS5_1CILi1EEES8_S8_EEENS6_IJNS7_ILi64EEENS7_ILi96EEENS7_ILi192EEEEEENS_6half_tEfNS_4arch4Sm90ELb0ELb0ELb0ELb1ELb0ELb0ELb1ELb0ELi3ELi1ELi1ELi1ELb0EEENS1_21CollectiveEpilogueBwdISD_SE_SG_Li384ELb1ELb1ELi3EEENS1_19SingleTileSchedulerILb1ELb0ELb0ELi96EEEEEEEEEvNT_6ParamsE,@"STO_CUDA_ENTRY STV_DEFAULT"
_ZN7cutlass13device_kernelIN5flash11enable_sm90INS1_16FlashAttnBwdSm90INS1_25CollectiveMainloopBwdSm90ILi2ELi1ELi1EN4cute5tupleIJNS5_1CILi1EEES8_S8_EEENS6_IJNS7_ILi64EEENS7_ILi96EEENS7_ILi192EEEEEENS_6half_tEfNS_4arch4Sm90ELb0ELb0ELb0ELb1ELb0ELb0ELb1ELb0ELi3ELi1ELi1ELi1ELb0EEENS1_21CollectiveEpilogueBwdISD_SE_SG_Li384ELb1ELb1ELi3EEENS1_19SingleTileSchedulerILb1ELb0ELb0ELi96EEEEEEEEEvNT_6ParamsE:
[----:B------:R-:W-:Y:S01]  /*0000*/  LDC R1, c[0x0][0x37c] ;  /* 0x0000df00ff017b82 */ /* 0x000fe20000000800 */
[----:B------:R-:W-:Y:S05]  /*0010*/  EXIT ;  /* 0x000000000000794d */ /* 0x000fea0003800000 */
.L_x_4:
        /* <DEDUP_REMOVED lines=14> */
.L_x_92:


//--------------------- .text._ZN7cutlass13device_kernelIN5flash11enable_sm90INS1_16FlashAttnBwdSm90INS1_25CollectiveMainloopBwdSm90ILi2ELi1ELi1EN4cute5tupleIJNS5_1CILi1EEES8_S8_EEENS6_IJNS7_ILi64EEENS7_ILi96EEENS7_ILi192EEEEEENS_6half_tEfNS_4arch4Sm90ELb0ELb0ELb0ELb1ELb1ELb0ELb1ELb0ELi3ELi1ELi1ELi1ELb0EEENS1_21CollectiveEpilogueBwdISD_SE_SG_Li384ELb1ELb1ELi3EEENS1_19SingleTileSchedulerILb1ELb0ELb0ELi96EEEEEEEEEvNT_6ParamsE --------------------------
	.section	.text._ZN7cutlass13device_kernelIN5flash11enable_sm90INS1_16FlashAttnBwdSm90INS1_25CollectiveMainloopBwdSm90ILi2ELi1ELi1EN4cute5tupleIJNS5_1CILi1EEES8_S8_EEENS6_IJNS7_ILi64EEENS7_ILi96EEENS7_ILi192EEEEEENS_6half_tEfNS_4arch4Sm90ELb0ELb0ELb0ELb1ELb1ELb0ELb1ELb0ELi3ELi1ELi1ELi1ELb0EEENS1_21CollectiveEpilogueBwdISD_SE_SG_Li384ELb1ELb1ELi3EEENS1_19SingleTileSchedulerILb1ELb0ELb0ELi96EEEEEEEEEvNT_6ParamsE,"ax",@progbits
	.align	128
.text._ZN7cutlass13device_kernelIN5flash11enable_sm90INS1_16FlashAttnBwdSm90INS1_25CollectiveMainloopBwdSm90ILi2ELi1ELi1EN4cute5tupleIJNS5_1CILi1EEES8_S8_EEENS6_IJNS7_ILi64EEENS7_ILi96EEENS7_ILi192EEEEEENS_6half_tEfNS_4arch4Sm90ELb0ELb0ELb0ELb1ELb1ELb0ELb1ELb0ELi3ELi1ELi1ELi1ELb0EEENS1_21CollectiveEpilogueBwdISD_SE_SG_Li384ELb1ELb1ELi3EEENS1_19SingleTileSchedulerILb1ELb0ELb0ELi96EEEEEEEEEvNT_6ParamsE:
        .type           _ZN7cutlass13device_kernelIN5flash11enable_sm90INS1_16FlashAttnBwdSm90INS1_25CollectiveMainloopBwdSm90ILi2ELi1ELi1EN4cute5tupleIJNS5_1CILi1EEES8_S8_EEENS6_IJNS7_ILi64EEENS7_ILi96EEENS7_ILi192EEEEEENS_6half_tEfNS_4arch4Sm90ELb0ELb0ELb0ELb1ELb1ELb0ELb1ELb0ELi3ELi1ELi1ELi1ELb0EEENS1_21CollectiveEpilogueBwdISD_SE_SG_Li384ELb1ELb1ELi3EEENS1_19SingleTileSchedulerILb1ELb0ELb0ELi96EEEEEEEEEvNT_6ParamsE,@function
        .size           _ZN7cutlass13device_kernelIN5flash11enable_sm90INS1_16FlashAttnBwdSm90INS1_25CollectiveMainloopBwdSm90ILi2ELi1ELi1EN4cute5tupleIJNS5_1CILi1EEES8_S8_EEENS6_IJNS7_ILi64EEENS7_ILi96EEENS7_ILi192EEEEEENS_6half_tEfNS_4arch4Sm90ELb0ELb0ELb0ELb1ELb1ELb0ELb1ELb0ELi3ELi1ELi1ELi1ELb0EEENS1_21CollectiveEpilogueBwdISD_SE_SG_Li384ELb1ELb1ELi3EEENS1_19SingleTileSchedulerILb1ELb0ELb0ELi96EEEEEEEEEvNT_6ParamsE,(.L_x_93 - _ZN7cutlass13device_kernelIN5flash11enable_sm90INS1_16FlashAttnBwdSm90INS1_25CollectiveMainloopBwdSm90ILi2ELi1ELi1EN4cute5tupleIJNS5_1CILi1EEES8_S8_EEENS6_IJNS7_ILi64EEENS7_ILi96EEENS7_ILi192EEEEEENS_6half_tEfNS_4arch4Sm90ELb0ELb0ELb0ELb1ELb1ELb0ELb1ELb0ELi3ELi1ELi1ELi1ELb0EEENS1_21CollectiveEpilogueBwdISD_SE_SG_Li384ELb1ELb1ELi3EEENS1_19SingleTileSchedulerILb1ELb0ELb0ELi96EEEEEEEEEvNT_6ParamsE)
        .other          _ZN7cutlass13device_kernelIN5flash11enable_sm90INS1_16FlashAttnBwdSm90INS1_25CollectiveMainloopBwdSm90ILi2ELi1ELi1EN4cute5tupleIJNS5_1CILi1EEES8_S8_EEENS6_IJNS7_ILi64EEENS7_ILi96EEENS7_ILi192EEEEEENS_6half_tEfNS_4arch4Sm90ELb0ELb0ELb0ELb1ELb1ELb0ELb1ELb0ELi3ELi1ELi1ELi1ELb0EEENS1_21CollectiveEpilogueBwdISD_SE_SG_Li384ELb1ELb1ELi3EEENS1_19SingleTileSchedulerILb1ELb0ELb0ELi96EEEEEEEEEvNT_6ParamsE,@"STO_CUDA_ENTRY STV_DEFAULT"
_ZN7cutlass13device_kernelIN5flash11enable_sm90INS1_16FlashAttnBwdSm90INS1_25CollectiveMainloopBwdSm90ILi2ELi1ELi1EN4cute5tupleIJNS5_1CILi1EEES8_S8_EEENS6_IJNS7_ILi64EEENS7_ILi96EEENS7_ILi192EEEEEENS_6half_tEfNS_4arch4Sm90ELb0ELb0ELb0ELb1ELb1ELb0ELb1ELb0ELi3ELi1ELi1ELi1ELb0EEENS1_21CollectiveEpilogueBwdISD_SE_SG_Li384ELb1ELb1ELi3EEENS1_19SingleTileSchedulerILb1ELb0ELb0ELi96EEEEEEEEEvNT_6ParamsE:
[----:B------:R-:W-:Y:S01]  /*0000*/  LDC R1, c[0x0][0x37c] ;  /* 0x0000df00ff017b82 */ /* 0x000fe20000000800 */
[----:B------:R-:W-:Y:S05]  /*0010*/  EXIT ;  /* 0x000000000000794d */ /* 0x000fea0003800000 */
.L_x_5:
        /* <DEDUP_REMOVED lines=14> */
.L_x_93:


//--------------------- .text._ZN7cutlass13device_kernelIN5flash11enable_sm90INS1_16FlashAttnBwdSm90INS1_25CollectiveMainloopBwdSm90ILi2ELi1ELi1EN4cute5tupleIJNS5_1CILi1EEES8_S8_EEENS6_IJNS7_ILi64EEENS7_ILi96EEENS7_ILi192EEEEEENS_6half_tEfNS_4arch4Sm90ELb0ELb0ELb0ELb1ELb0ELb0ELb1ELb0ELi3ELi1ELi1ELi1ELb0EEENS1_24CollectiveEpilogueBwdGQAISD_fSG_Li384ELb1ELb0EEENS1_19SingleTileSchedulerILb1ELb0ELb0ELi96EEEEEEEEEvNT_6ParamsE --------------------------
	.section	.text._ZN7cutlass13device_kernelIN5flash11enable_sm90INS1_16FlashAttnBwdSm90INS1_25CollectiveMainloopBwdSm90ILi2ELi1ELi1EN4cute5tupleIJNS5_1CILi1EEES8_S8_EEENS6_IJNS7_ILi64EEENS7_ILi96EEENS7_ILi192EEEEEENS_6half_tEfNS_4arch4Sm90ELb0ELb0ELb0ELb1ELb0ELb0ELb1ELb0ELi3ELi1ELi1ELi1ELb0EEENS1_24CollectiveEpilogueBwdGQAISD_fSG_Li384ELb1ELb0EEENS1_19SingleTileSchedulerILb1ELb0ELb0ELi96EEEEEEEEEvNT_6ParamsE,"ax",@progbits
	.align	128
.text._ZN7cutlass13device_kernelIN5flash11enable_sm90INS1_16FlashAttnBwdSm90INS1_25CollectiveMainloopBwdSm90ILi2ELi1ELi1EN4cute5tupleIJNS5_1CILi1EEES8_S8_EEENS6_IJNS7_ILi64EEENS7_ILi96EEENS7_ILi192EEEEEENS_6half_tEfNS_4arch4Sm90ELb0ELb0ELb0ELb1ELb0ELb0ELb1ELb0ELi3ELi1ELi1ELi1ELb0EEENS1_24CollectiveEpilogueBwdGQAISD_fSG_Li384ELb1ELb0EEENS1_19SingleTileSchedulerILb1ELb0ELb0ELi96EEEEEEEEEvNT_6ParamsE:
        .type           _ZN7cutlass13device_kernelIN5flash11enable_sm90INS1_16FlashAttnBwdSm90INS1_25CollectiveMainloopBwdSm90ILi2ELi1ELi1EN4cute5tupleIJNS5_1CILi1EEES8_S8_EEENS6_IJNS7_ILi64EEENS7_ILi96EEENS7_ILi192EEEEEENS_6half_tEfNS_4arch4Sm90ELb0ELb0ELb0ELb1ELb0ELb0ELb1ELb0ELi3ELi1ELi1ELi1ELb0EEENS1_24CollectiveEpilogueBwdGQAISD_fSG_Li384ELb1ELb0EEENS1_19SingleTileSchedulerILb1ELb0ELb0ELi96EEEEEEEEEvNT_6ParamsE,@function
        .size           _ZN7cutlass13device_kernelIN5flash11enable_sm90INS1_16FlashAttnBwdSm90INS1_25CollectiveMainloopBwdSm90ILi2ELi1ELi1EN4cute5tupleIJNS5_1CILi1EEES8_S8_EEENS6_IJNS7_ILi64EEENS7_ILi96EEENS7_ILi192EEEEEENS_6half_tEfNS_4arch4Sm90ELb0ELb0ELb0ELb1ELb0ELb0ELb1ELb0ELi3ELi1ELi1ELi1ELb0EEENS1_24CollectiveEpilogueBwdGQAISD_fSG_Li384ELb1ELb0EEENS1_19SingleTileSchedulerILb1ELb0ELb0ELi96EEEEEEEEEvNT_6ParamsE,(.L_x_94 - _ZN7cutlass13device_kernelIN5flash11enable_sm90INS1_16FlashAttnBwdSm90INS1_25CollectiveMainloopBwdSm90ILi2ELi1ELi1EN4cute5tupleIJNS5_1CILi1EEES8_S8_EEENS6_IJNS7_ILi64EEENS7_ILi96EEENS7_ILi192EEEEEENS_6half_tEfNS_4arch4Sm90ELb0ELb0ELb0ELb1ELb0ELb0ELb1ELb0ELi3ELi1ELi1ELi1ELb0EEENS1_24CollectiveEpilogueBwdGQAISD_fSG_Li384ELb1ELb0EEENS1_19SingleTileSchedulerILb1ELb0ELb0ELi96EEEEEEEEEvNT_6ParamsE)
        .other          _ZN7cutlass13device_kernelIN5flash11enable_sm90INS1_16FlashAttnBwdSm90INS1_25CollectiveMainloopBwdSm90ILi2ELi1ELi1EN4cute5tupleIJNS5_1CILi1EEES8_S8_EEENS6_IJNS7_ILi64EEENS7_ILi96EEENS7_ILi192EEEEEENS_6half_tEfNS_4arch4Sm90ELb0ELb0ELb0ELb1ELb0ELb0ELb1ELb0ELi3ELi1ELi1ELi1ELb0EEENS1_24CollectiveEpilogueBwdGQAISD_fSG_Li384ELb1ELb0EEENS1_19SingleTileSchedulerILb1ELb0ELb0ELi96EEEEEEEEEvNT_6ParamsE,@"STO_CUDA_ENTRY STV_DEFAULT"
_ZN7cutlass13device_kernelIN5flash11enable_sm90INS1_16FlashAttnBwdSm90INS1_25CollectiveMainloopBwdSm90ILi2ELi1ELi1EN4cute5tupleIJNS5_1CILi1EEES8_S8_EEENS6_IJNS7_ILi64EEENS7_ILi96EEENS7_ILi192EEEEEENS_6half_tEfNS_4arch4Sm90ELb0ELb0ELb0ELb1ELb0ELb0ELb1ELb0ELi3ELi1ELi1ELi1ELb0EEENS1_24CollectiveEpilogueBwdGQAISD_fSG_Li384ELb1ELb0EEENS1_19SingleTileSchedulerILb1ELb0ELb0ELi96EEEEEEEEEvNT_6ParamsE:
[----:B------:R-:W-:Y:S01]  /*0000*/  LDC R1, c[0x0][0x37c] ;  /* 0x0000df00ff017b82 */ /* 0x000fe20000000800 */
[----:B------:R-:W-:Y:S05]  /*0010*/  EXIT ;  /* 0x000000000000794d */ /* 0x000fea0003800000 */
.L_x_6:
        /* <DEDUP_REMOVED lines=14> */
.L_x_94:


//--------------------- .text._ZN7cutlass13device_kernelIN5flash11enable_sm90INS1_16FlashAttnBwdSm90INS1_25CollectiveMainloopBwdSm90ILi2ELi1ELi1EN4cute5tupleIJNS5_1CILi1EEES8_S8_EEENS6_IJNS7_ILi64EEENS7_ILi96EEENS7_ILi192EEEEEENS_6half_tEfNS_4arch4Sm90ELb0ELb0ELb0ELb1ELb1ELb0ELb1ELb0ELi3ELi1ELi1ELi1ELb0EEENS1_24CollectiveEpilogueBwdGQAISD_fSG_Li384ELb1ELb1EEENS1_19SingleTileSchedulerILb1ELb0ELb0ELi96EEEEEEEEEvNT_6ParamsE --------------------------
	.section	.text._ZN7cutlass13device_kernelIN5flash11enable_sm90INS1_16FlashAttnBwdSm90INS1_25CollectiveMainloopBwdSm90ILi2ELi1ELi1EN4cute5tupleIJNS5_1CILi1EEES8_S8_EEENS6_IJNS7_ILi64EEENS7_ILi96EEENS7_ILi192EEEEEENS_6half_tEfNS_4arch4Sm90ELb0ELb0ELb0ELb1ELb1ELb0ELb1ELb0ELi3ELi1ELi1ELi1ELb0EEENS1_24CollectiveEpilogueBwdGQAISD_fSG_Li384ELb1ELb1EEENS1_19SingleTileSchedulerILb1ELb0ELb0ELi96EEEEEEEEEvNT_6ParamsE,"ax",@progbits
	.align	128
.text._ZN7cutlass13device_kernelIN5flash11enable_sm90INS1_16FlashAttnBwdSm90INS1_25CollectiveMainloopBwdSm90ILi2ELi1ELi1EN4cute5tupleIJNS5_1CILi1EEES8_S8_EEENS6_IJNS7_ILi64EEENS7_ILi96EEENS7_ILi192EEEEEENS_6half_tEfNS_4arch4Sm90ELb0ELb0ELb0ELb1ELb1ELb0ELb1ELb0ELi3ELi1ELi1ELi1ELb0EEENS1_24CollectiveEpilogueBwdGQAISD_fSG_Li384ELb1ELb1EEENS1_19SingleTileSchedulerILb1ELb0ELb0ELi96EEEEEEEEEvNT_6ParamsE:
        .type           _ZN7cutlass13device_kernelIN5flash11enable_sm90INS1_16FlashAttnBwdSm90INS1_25CollectiveMainloopBwdSm90ILi2ELi1ELi1EN4cute5tupleIJNS5_1CILi1EEES8_S8_EEENS6_IJNS7_ILi64EEENS7_ILi96EEENS7_ILi192EEEEEENS_6half_tEfNS_4arch4Sm90ELb0ELb0ELb0ELb1ELb1ELb0ELb1ELb0ELi3ELi1ELi1ELi1ELb0EEENS1_24CollectiveEpilogueBwdGQAISD_fSG_Li384ELb1ELb1EEENS1_19SingleTileSchedulerILb1ELb0ELb0ELi96EEEEEEEEEvNT_6ParamsE,@function
        .size           _ZN7cutlass13device_kernelIN5flash11enable_sm90INS1_16FlashAttnBwdSm90INS1_25CollectiveMainloopBwdSm90ILi2ELi1ELi1EN4cute5tupleIJNS5_1CILi1EEES8_S8_EEENS6_IJNS7_ILi64EEENS7_ILi96EEENS7_ILi192EEEEEENS_6half_tEfNS_4arch4Sm90ELb0ELb0ELb0ELb1ELb1ELb0ELb1ELb0ELi3ELi1ELi1ELi1ELb0EEENS1_24CollectiveEpilogueBwdGQAISD_fSG_Li384ELb1ELb1EEENS1_19SingleTileSchedulerILb1ELb0ELb0ELi96EEEEEEEEEvNT_6ParamsE,(.L_x_95 - _ZN7cutlass13device_kernelIN5flash11enable_sm90INS1_16FlashAttnBwdSm90INS1_25CollectiveMainloopBwdSm90ILi2ELi1ELi1EN4cute5tupleIJNS5_1CILi1EEES8_S8_EEENS6_IJNS7_ILi64EEENS7_ILi96EEENS7_ILi192EEEEEENS_6half_tEfNS_4arch4Sm90ELb0ELb0ELb0ELb1ELb1ELb0ELb1ELb0ELi3ELi1ELi1ELi1ELb0EEENS1_24CollectiveEpilogueBwdGQAISD_fSG_Li384ELb1ELb1EEENS1_19SingleTileSchedulerILb1ELb0ELb0ELi96EEEEEEEEEvNT_6ParamsE)
        .other          _ZN7cutlass13device_kernelIN5flash11enable_sm90INS1_16FlashAttnBwdSm90INS1_25CollectiveMainloopBwdSm90ILi2ELi1ELi1EN4cute5tupleIJNS5_1CILi1EEES8_S8_EEENS6_IJNS7_ILi64EEENS7_ILi96EEENS7_ILi192EEEEEENS_6half_tEfNS_4arch4Sm90ELb0ELb0ELb0ELb1ELb1ELb0ELb1ELb0ELi3ELi1ELi1ELi1ELb0EEENS1_24CollectiveEpilogueBwdGQAISD_fSG_Li384ELb1ELb1EEENS1_19SingleTileSchedulerILb1ELb0ELb0ELi96EEEEEEEEEvNT_6ParamsE,@"STO_CUDA_ENTRY STV_DEFAULT"
_ZN7cutlass13device_kernelIN5flash11enable_sm90INS1_16FlashAttnBwdSm90INS1_25CollectiveMainloopBwdSm90ILi2ELi1ELi1EN4cute5tupleIJNS5_1CILi1EEES8_S8_EEENS6_IJNS7_ILi64EEENS7_ILi96EEENS7_ILi192EEEEEENS_6half_tEfNS_4arch4Sm90ELb0ELb0ELb0ELb1ELb1ELb0ELb1ELb0ELi3ELi1ELi1ELi1ELb0EEENS1_24CollectiveEpilogueBwdGQAISD_fSG_Li384ELb1ELb1EEENS1_19SingleTileSchedulerILb1ELb0ELb0ELi96EEEEEEEEEvNT_6ParamsE:
[----:B------:R-:W-:Y:S01]  /*0000*/  LDC R1, c[0x0][0x37c] ;  /* 0x0000df00ff017b82 */ /* 0x000fe20000000800 */
[----:B------:R-:W-:Y:S05]  /*0010*/  EXIT ;  /* 0x000000000000794d */ /* 0x000fea0003800000 */
.L_x_7:
        /* <DEDUP_REMOVED lines=14> */
.L_x_95:


//--------------------- .text._ZN7cutlass13device_kernelIN5flash11enable_sm90INS1_16FlashAttnBwdSm90INS1_25CollectiveMainloopBwdSm90ILi2ELi1ELi1EN4cute5tupleIJNS5_1CILi1EEES8_S8_EEENS6_IJNS7_ILi64EEENS7_ILi96EEENS7_ILi192EEEEEENS_6half_tEfNS_4arch4Sm90ELb0ELb1ELb0ELb0ELb0ELb0ELb1ELb0ELi3ELi1ELi1ELi1ELb0EEENS1_21CollectiveEpilogueBwdISD_SE_SG_Li384ELb0ELb1ELi3EEENS1_19SingleTileSchedulerILb0ELb0ELb0ELi96EEEEEEEEEvNT_6ParamsE --------------------------
	.section	.text._ZN7cutlass13device_kernelIN5flash11enable_sm90INS1_16FlashAttnBwdSm90INS1_25CollectiveMainloopBwdSm90ILi2ELi1ELi1EN4cute5tupleIJNS5_1CILi1EEES8_S8_EEENS6_IJNS7_ILi64EEENS7_ILi96EEENS7_ILi192EEEEEENS_6half_tEfNS_4arch4Sm90ELb0ELb1ELb0ELb0ELb0ELb0ELb1ELb0ELi3ELi1ELi1ELi1ELb0EEENS1_21CollectiveEpilogueBwdISD_SE_SG_Li384ELb0ELb1ELi3EEENS1_19SingleTileSchedulerILb0ELb0ELb0ELi96EEEEEEEEEvNT_6ParamsE,"ax",@progbits
	.align	128
.text._ZN7cutlass13device_kernelIN5flash11enable_sm90INS1_16FlashAttnBwdSm90INS1_25CollectiveMainloopBwdSm90ILi2ELi1ELi1EN4cute5tupleIJNS5_1CILi1EEES8_S8_EEENS6_IJNS7_ILi64EEENS7_ILi96EEENS7_ILi192EEEEEENS_6half_tEfNS_4arch4Sm90ELb0ELb1ELb0ELb0ELb0ELb0ELb1ELb0ELi3ELi1ELi1ELi1ELb0EEENS1_21CollectiveEpilogueBwdISD_SE_SG_Li384ELb0ELb1ELi3EEENS1_19SingleTileSchedulerILb0ELb0ELb0ELi96EEEEEEEEEvNT_6ParamsE:
        .type           _ZN7cutlass13device_kernelIN5flash11enable_sm90INS1_16FlashAttnBwdSm90INS1_25CollectiveMainloopBwdSm90ILi2ELi1ELi1EN4cute5tupleIJNS5_1CILi1EEES8_S8_EEENS6_IJNS7_ILi64EEENS7_ILi96EEENS7_ILi192EEEEEENS_6half_tEfNS_4arch4Sm90ELb0ELb1ELb0ELb0ELb0ELb0ELb1ELb0ELi3ELi1ELi1ELi1ELb0EEENS1_21CollectiveEpilogueBwdISD_SE_SG_Li384ELb0ELb1ELi3EEENS1_19SingleTileSchedulerILb0ELb0ELb0ELi96EEEEEEEEEvNT_6ParamsE,@function
        .size           _ZN7cutlass13device_kernelIN5flash11enable_sm90INS1_16FlashAttnBwdSm90INS1_25CollectiveMainloopBwdSm90ILi2ELi1ELi1EN4cute5tupleIJNS5_1CILi1EEES8_S8_EEENS6_IJNS7_ILi64EEENS7_ILi96EEENS7_ILi192EEEEEENS_6half_tEfNS_4arch4Sm90ELb0ELb1ELb0ELb0ELb0ELb0ELb1ELb0ELi3ELi1ELi1ELi1ELb0EEENS1_21CollectiveEpilogueBwdISD_SE_SG_Li384ELb0ELb1ELi3EEENS1_19SingleTileSchedulerILb0ELb0ELb0ELi96EEEEEEEEEvNT_6ParamsE,(.L_x_96 - _ZN7cutlass13device_kernelIN5flash11enable_sm90INS1_16FlashAttnBwdSm90INS1_25CollectiveMainloopBwdSm90ILi2ELi1ELi1EN4cute5tupleIJNS5_1CILi1EEES8_S8_EEENS6_IJNS7_ILi64EEENS7_ILi96EEENS7_ILi192EEEEEENS_6half_tEfNS_4arch4Sm90ELb0ELb1ELb0ELb0ELb0ELb0ELb1ELb0ELi3ELi1ELi1ELi1ELb0EEENS1_21CollectiveEpilogueBwdISD_SE_SG_Li384ELb0ELb1ELi3EEENS1_19SingleTileSchedulerILb0ELb0ELb0ELi96EEEEEEEEEvNT_6ParamsE)
        .other          _ZN7cutlass13device_kernelIN5flash11enable_sm90INS1_16FlashAttnBwdSm90INS1_25CollectiveMainloopBwdSm90ILi2ELi1ELi1EN4cute5tupleIJNS5_1CILi1EEES8_S8_EEENS6_IJNS7_ILi64EEENS7_ILi96EEENS7_ILi192EEEEEENS_6half_tEfNS_4arch4Sm90ELb0ELb1ELb0ELb0ELb0ELb0ELb1ELb0ELi3ELi1ELi1ELi1ELb0EEENS1_21CollectiveEpilogueBwdISD_SE_SG_Li384ELb0ELb1ELi3EEENS1_19SingleTileSchedulerILb0ELb0ELb0ELi96EEEEEEEEEvNT_6ParamsE,@"STO_CUDA_ENTRY STV_DEFAULT"
_ZN7cutlass13device_kernelIN5flash11enable_sm90INS1_16FlashAttnBwdSm90INS1_25CollectiveMainloopBwdSm90ILi2ELi1ELi1EN4cute5tupleIJNS5_1CILi1EEES8_S8_EEENS6_IJNS7_ILi64EEENS7_ILi96EEENS7_ILi192EEEEEENS_6half_tEfNS_4arch4Sm90ELb0ELb1ELb0ELb0ELb0ELb0ELb1ELb0ELi3ELi1ELi1ELi1ELb0EEENS1_21CollectiveEpilogueBwdISD_SE_SG_Li384ELb0ELb1ELi3EEENS1_19SingleTileSchedulerILb0ELb0ELb0ELi96EEEEEEEEEvNT_6ParamsE:
[----:B------:R-:W-:Y:S01]  /*0000*/  LDC R1, c[0x0][0x37c] ;  /* 0x0000df00ff017b82 */ /* 0x000fe20000000800 */
[----:B------:R-:W-:Y:S05]  /*0010*/  EXIT ;  /* 0x000000000000794d */ /* 0x000fea0003800000 */
.L_x_8:
        /* <DEDUP_REMOVED lines=14> */
.L_x_96:


//--------------------- .text._ZN7cutlass13device_kernelIN5flash11enable_sm90INS1_16FlashAttnBwdSm90INS1_25CollectiveMainloopBwdSm90ILi2ELi1ELi1EN4cute5tupleIJNS5_1CILi1EEES8_S8_EEENS6_IJNS7_ILi64EEENS7_ILi96EEENS7_ILi192EEEEEENS_6half_tEfNS_4arch4Sm90ELb0ELb1ELb0ELb0ELb1ELb0ELb1ELb0ELi3ELi1ELi1ELi1ELb0EEENS1_21CollectiveEpilogueBwdISD_SE_SG_Li384ELb0ELb1ELi3EEENS1_19SingleTileSchedulerILb0ELb0ELb0ELi96EEEEEEEEEvNT_6ParamsE --------------------------
	.section	.text._ZN7cutlass13device_kernelIN5flash11enable_sm90INS1_16FlashAttnBwdSm90INS1_25CollectiveMainloopBwdSm90ILi2ELi1ELi1EN4cute5tupleIJNS5_1CILi1EEES8_S8_EEENS6_IJNS7_ILi64EEENS7_ILi96EEENS7_ILi192EEEEEENS_6half_tEfNS_4arch4Sm90ELb0ELb1ELb0ELb0ELb1ELb0ELb1ELb0ELi3ELi1ELi1ELi1ELb0EEENS1_21CollectiveEpilogueBwdISD_SE_SG_Li384ELb0ELb1ELi3EEENS1_19SingleTileSchedulerILb0ELb0ELb0ELi96EEEEEEEEEvNT_6ParamsE,"ax",@progbits
	.align	128
.text._ZN7cutlass13device_kernelIN5flash11enable_sm90INS1_16FlashAttnBwdSm90INS1_25CollectiveMainloopBwdSm90ILi2ELi1ELi1EN4cute5tupleIJNS5_1CILi1EEES8_S8_EEENS6_IJNS7_ILi64EEENS7_ILi96EEENS7_ILi192EEEEEENS_6half_tEfNS_4arch4Sm90ELb0ELb1ELb0ELb0ELb1ELb0ELb1ELb0ELi3ELi1ELi1ELi1ELb0EEENS1_21CollectiveEpilogueBwdISD_SE_SG_Li384ELb0ELb1ELi3EEENS1_19SingleTileSchedulerILb0ELb0ELb0ELi96EEEEEEEEEvNT_6ParamsE:
        .type           _ZN7cutlass13device_kernelIN5flash11enable_sm90INS1_16FlashAttnBwdSm90INS1_25CollectiveMainloopBwdSm90ILi2ELi1ELi1EN4cute5tupleIJNS5_1CILi1EEES8_S8_EEENS6_IJNS7_ILi64EEENS7_ILi96EEENS7_ILi192EEEEEENS_6half_tEfNS_4arch4Sm90ELb0ELb1ELb0ELb0ELb1ELb0ELb1ELb0ELi3ELi1ELi1ELi1ELb0EEENS1_21CollectiveEpilogueBwdISD_SE_SG_Li384ELb0ELb1ELi3EEENS1_19SingleTileSchedulerILb0ELb0ELb0ELi96EEEEEEEEEvNT_6ParamsE,@function
        .size           _ZN7cutlass13device_kernelIN5flash11enable_sm90INS1_16FlashAttnBwdSm90INS1_25CollectiveMainloopBwdSm90ILi2ELi1ELi1EN4cute5tupleIJNS5_1CILi1EEES8_S8_EEENS6_IJNS7_ILi64EEENS7_ILi96EEENS7_ILi192EEEEEENS_6half_tEfNS_4arch4Sm90ELb0ELb1ELb0ELb0ELb1ELb0ELb1ELb0ELi3ELi1ELi1ELi1ELb0EEENS1_21CollectiveEpilogueBwdISD_SE_SG_Li384ELb0ELb1ELi3EEENS1_19SingleTileSchedulerILb0ELb0ELb0ELi96EEEEEEEEEvNT_6ParamsE,(.L_x_97 - _ZN7cutlass13device_kernelIN5flash11enable_sm90INS1_16FlashAttnBwdSm90INS1_25CollectiveMainloopBwdSm90ILi2ELi1ELi1EN4cute5tupleIJNS5_1CILi1EEES8_S8_EEENS6_IJNS7_ILi64EEENS7_ILi96EEENS7_ILi192EEEEEENS_6half_tEfNS_4arch4Sm90ELb0ELb1ELb0ELb0ELb1ELb0ELb1ELb0ELi3ELi1ELi1ELi1ELb0EEENS1_21CollectiveEpilogueBwdISD_SE_SG_Li384ELb0ELb1ELi3EEENS1_19SingleTileSchedulerILb0ELb0ELb0ELi96EEEEEEEEEvNT_6ParamsE)
        .other          _ZN7cutlass13device_kernelIN5flash11enable_sm90INS1_16FlashAttnBwdSm90INS1_25CollectiveMainloopBwdSm90ILi2ELi1ELi1EN4cute5tupleIJNS5_1CILi1EEES8_S8_EEENS6_IJNS7_ILi64EEENS7_ILi96EEENS7_ILi192EEEEEENS_6half_tEfNS_4arch4Sm90ELb0ELb1ELb0ELb0ELb1ELb0ELb1ELb0ELi3ELi1ELi1ELi1ELb0EEENS1_21CollectiveEpilogueBwdISD_SE_SG_Li384ELb0ELb1ELi3EEENS1_19SingleTileSchedulerILb0ELb0ELb0ELi96EEEEEEEEEvNT_6ParamsE,@"STO_CUDA_ENTRY STV_DEFAULT"
_ZN7cutlass13device_kernelIN5flash11enable_sm90INS1_16FlashAttnBwdSm90INS1_25CollectiveMainloopBwdSm90ILi2ELi1ELi1EN4cute5tupleIJNS5_1CILi1EEES8_S8_EEENS6_IJNS7_ILi64EEENS7_ILi96EEENS7_ILi192EEEEEENS_6half_tEfNS_4arch4Sm90ELb0ELb1ELb0ELb0ELb1ELb0ELb1ELb0ELi3ELi1ELi1ELi1ELb0EEENS1_21CollectiveEpilogueBwdISD_SE_SG_Li384ELb0ELb1ELi3EEENS1_19SingleTileSchedulerILb0ELb0ELb0ELi96EEEEEEEEEvNT_6ParamsE:
[----:B------:R-:W-:Y:S01]  /*0000*/  LDC R1, c[0x0][0x37c] ;  /* 0x0000df00ff017b82 */ /* 0x000fe20000000800 */
[----:B------:R-:W-:Y:S05]  /*0010*/  EXIT ;  /* 0x000000000000794d */ /* 0x000fea0003800000 */
.L_x_9:
        /* <DEDUP_REMOVED lines=14> */
.L_x_97:


//--------------------- .text._ZN7cutlass13device_kernelIN5flash11enable_sm90INS1_16FlashAttnBwdSm90INS1_25CollectiveMainloopBwdSm90ILi2ELi1ELi1EN4cute5tupleIJNS5_1CILi1EEES8_S8_EEENS6_IJNS7_ILi64EEENS7_ILi96EEENS7_ILi192EEEEEENS_6half_tEfNS_4arch4Sm90ELb0ELb1ELb0ELb0ELb0ELb0ELb1ELb0ELi3ELi1ELi1ELi1ELb0EEENS1_24CollectiveEpilogueBwdGQAISD_fSG_Li384ELb0ELb0EEENS1_19SingleTileSchedulerILb0ELb0ELb0ELi96EEEEEEEEEvNT_6ParamsE --------------------------
	.section	.text._ZN7cutlass13device_kernelIN5flash11enable_sm90INS1_16FlashAttnBwdSm90INS1_25CollectiveMainloopBwdSm90ILi2ELi1ELi1EN4cute5tupleIJNS5_1CILi1EEES8_S8_EEENS6_IJNS7_ILi64EEENS7_ILi96EEENS7_ILi192EEEEEENS_6half_tEfNS_4arch4Sm90ELb0ELb1ELb0ELb0ELb0ELb0ELb1ELb0ELi3ELi1ELi1ELi1ELb0EEENS1_24CollectiveEpilogueBwdGQAISD_fSG_Li384ELb0ELb0EEENS1_19SingleTileSchedulerILb0ELb0ELb0ELi96EEEEEEEEEvNT_6ParamsE,"ax",@progbits
	.align	128
.text._ZN7cutlass13device_kernelIN5flash11enable_sm90INS1_16FlashAttnBwdSm90INS1_25CollectiveMainloopBwdSm90ILi2ELi1ELi1EN4cute5tupleIJNS5_1CILi1EEES8_S8_EEENS6_IJNS7_ILi64EEENS7_ILi96EEENS7_ILi192EEEEEENS_6half_tEfNS_4arch4Sm90ELb0ELb1ELb0ELb0ELb0ELb0ELb1ELb0ELi3ELi1ELi1ELi1ELb0EEENS1_24CollectiveEpilogueBwdGQAISD_fSG_Li384ELb0ELb0EEENS1_19SingleTileSchedulerILb0ELb0ELb0ELi96EEEEEEEEEvNT_6ParamsE:
        .type           _ZN7cutlass13device_kernelIN5flash11enable_sm90INS1_16FlashAttnBwdSm90INS1_25CollectiveMainloopBwdSm90ILi2ELi1ELi1EN4cute5tupleIJNS5_1CILi1EEES8_S8_EEENS6_IJNS7_ILi64EEENS7_ILi96EEENS7_ILi192EEEEEENS_6half_tEfNS_4arch4Sm90ELb0ELb1ELb0ELb0ELb0ELb0ELb1ELb0ELi3ELi1ELi1ELi1ELb0EEENS1_24CollectiveEpilogueBwdGQAISD_fSG_Li384ELb0ELb0EEENS1_19SingleTileSchedulerILb0ELb0ELb0ELi96EEEEEEEEEvNT_6ParamsE,@function
        .size           _ZN7cutlass13device_kernelIN5flash11enable_sm90INS1_16FlashAttnBwdSm90INS1_25CollectiveMainloopBwdSm90ILi2ELi1ELi1EN4cute5tupleIJNS5_1CILi1EEES8_S8_EEENS6_IJNS7_ILi64EEENS7_ILi96EEENS7_ILi192EEEEEENS_6half_tEfNS_4arch4Sm90ELb0ELb1ELb0ELb0ELb0ELb0ELb1ELb0ELi3ELi1ELi1ELi1ELb0EEENS1_24CollectiveEpilogueBwdGQAISD_fSG_Li384ELb0ELb0EEENS1_19SingleTileSchedulerILb0ELb0ELb0ELi96EEEEEEEEEvNT_6ParamsE,(.L_x_98 - _ZN7cutlass13device_kernelIN5flash11enable_sm90INS1_16FlashAttnBwdSm90INS1_25CollectiveMainloopBwdSm90ILi2ELi1ELi1EN4cute5tupleIJNS5_1CILi1EEES8_S8_EEENS6_IJNS7_ILi64EEENS7_ILi96EEENS7_ILi192EEEEEENS_6half_tEfNS_4arch4Sm90ELb0ELb1ELb0ELb0ELb0ELb0ELb1ELb0ELi3ELi1ELi1ELi1ELb0EEENS1_24CollectiveEpilogueBwdGQAISD_fSG_Li384ELb0ELb0EEENS1_19SingleTileSchedulerILb0ELb0ELb0ELi96EEEEEEEEEvNT_6ParamsE)
        .other          _ZN7cutlass13device_kernelIN5flash11enable_sm90INS1_16FlashAttnBwdSm90INS1_25CollectiveMainloopBwdSm90ILi2ELi1ELi1EN4cute5tupleIJNS5_1CILi1EEES8_S8_EEENS6_IJNS7_ILi64EEENS7_ILi96EEENS7_ILi192EEEEEENS_6half_tEfNS_4arch4Sm90ELb0ELb1ELb0ELb0ELb0ELb0ELb1ELb0ELi3ELi1ELi1ELi1ELb0EEENS1_24CollectiveEpilogueBwdGQAISD_fSG_Li384ELb0ELb0EEENS1_19SingleTileSchedulerILb0ELb0ELb0ELi96EEEEEEEEEvNT_6ParamsE,@"STO_CUDA_ENTRY STV_DEFAULT"
_ZN7cutlass13device_kernelIN5flash11enable_sm90INS1_16FlashAttnBwdSm90INS1_25CollectiveMainloopBwdSm90ILi2ELi1ELi1EN4cute5tupleIJNS5_1CILi1EEES8_S8_EEENS6_IJNS7_ILi64EEENS7_ILi96EEENS7_ILi192EEEEEENS_6half_tEfNS_4arch4Sm90ELb0ELb1ELb0ELb0ELb0ELb0ELb1ELb0ELi3ELi1ELi1ELi1ELb0EEENS1_24CollectiveEpilogueBwdGQAISD_fSG_Li384ELb0ELb0EEENS1_19SingleTileSchedulerILb0ELb0ELb0ELi96EEEEEEEEEvNT_6ParamsE:
[----:B------:R-:W-:Y:S01]  /*0000*/  LDC R1, c[0x0][0x37c] ;  /* 0x0000df00ff017b82 */ /* 0x000fe20000000800 */
[----:B------:R-:W-:Y:S05]  /*0010*/  EXIT ;  /* 0x000000000000794d */ /* 0x000fea0003800000 */
.L_x_10:
        /* <DEDUP_REMOVED lines=14> */
.L_x_98:


//--------------------- .text._ZN7cutlass13device_kernelIN5flash11enable_sm90INS1_16FlashAttnBwdSm90INS1_25CollectiveMainloopBwdSm90ILi2ELi1ELi1EN4cute5tupleIJNS5_1CILi1EEES8_S8_EEENS6_IJNS7_ILi64EEENS7_ILi96EEENS7_ILi192EEEEEENS_6half_tEfNS_4arch4Sm90ELb0ELb1ELb0ELb0ELb1ELb0ELb1ELb0ELi3ELi1ELi1ELi1ELb0EEENS1_24CollectiveEpilogueBwdGQAISD_fSG_Li384ELb0ELb1EEENS1_19SingleTileSchedulerILb0ELb0ELb0ELi96EEEEEEEEEvNT_6ParamsE --------------------------
	.section	.text._ZN7cutlass13device_kernelIN5flash11enable_sm90INS1_16FlashAttnBwdSm90INS1_25CollectiveMainloopBwdSm90ILi2ELi1ELi1EN4cute5tupleIJNS5_1CILi1EEES8_S8_EEENS6_IJNS7_ILi64EEENS7_ILi96EEENS7_ILi192EEEEEENS_6half_tEfNS_4arch4Sm90ELb0ELb1ELb0ELb0ELb1ELb0ELb1ELb0ELi3ELi1ELi1ELi1ELb0EEENS1_24CollectiveEpilogueBwdGQAISD_fSG_Li384ELb0ELb1EEENS1_19SingleTileSchedulerILb0ELb0ELb0ELi96EEEEEEEEEvNT_6ParamsE,"ax",@progbits
	.align	128
.text._ZN7cutlass13device_kernelIN5flash11enable_sm90INS1_16FlashAttnBwdSm90INS1_25CollectiveMainloopBwdSm90ILi2ELi1ELi1EN4cute5tupleIJNS5_1CILi1EEES8_S8_EEENS6_IJNS7_ILi64EEENS7_ILi96EEENS7_ILi192EEEEEENS_6half_tEfNS_4arch4Sm90ELb0ELb1ELb0ELb0ELb1ELb0ELb1ELb0ELi3ELi1ELi1ELi1ELb0EEENS1_24CollectiveEpilogueBwdGQAISD_fSG_Li384ELb0ELb1EEENS1_19SingleTileSchedulerILb0ELb0ELb0ELi96EEEEEEEEEvNT_6ParamsE:
        .type           _ZN7cutlass13device_kernelIN5flash11enable_sm90INS1_16FlashAttnBwdSm90INS1_25CollectiveMainloopBwdSm90ILi2ELi1ELi1EN4cute5tupleIJNS5_1CILi1EEES8_S8_EEENS6_IJNS7_ILi64EEENS7_ILi96EEENS7_ILi192EEEEEENS_6half_tEfNS_4arch4Sm90ELb0ELb1ELb0ELb0ELb1ELb0ELb1ELb0ELi3ELi1ELi1ELi1ELb0EEENS1_24CollectiveEpilogueBwdGQAISD_fSG_Li384ELb0ELb1EEENS1_19SingleTileSchedulerILb0ELb0ELb0ELi96EEEEEEEEEvNT_6ParamsE,@function
        .size           _ZN7cutlass13device_kernelIN5flash11enable_sm90INS1_16FlashAttnBwdSm90INS1_25CollectiveMainloopBwdSm90ILi2ELi1ELi1EN4cute5tupleIJNS5_1CILi1EEES8_S8_EEENS6_IJNS7_ILi64EEENS7_ILi96EEENS7_ILi192EEEEEENS_6half_tEfNS_4arch4Sm90ELb0ELb1ELb0ELb0ELb1ELb0ELb1ELb0ELi3ELi1ELi1ELi1ELb0EEENS1_24CollectiveEpilogueBwdGQAISD_fSG_Li384ELb0ELb1EEENS1_19SingleTileSchedulerILb0ELb0ELb0ELi96EEEEEEEEEvNT_6ParamsE,(.L_x_99 - _ZN7cutlass13device_kernelIN5flash11enable_sm90INS1_16FlashAttnBwdSm90INS1_25CollectiveMainloopBwdSm90ILi2ELi1ELi1EN4cute5tupleIJNS5_1CILi1EEES8_S8_EEENS6_IJNS7_ILi64EEENS7_ILi96EEENS7_ILi192EEEEEENS_6half_tEfNS_4arch4Sm90ELb0ELb1ELb0ELb0ELb1ELb0ELb1ELb0ELi3ELi1ELi1ELi1ELb0EEENS1_24CollectiveEpilogueBwdGQAISD_fSG_Li384ELb0ELb1EEENS1_19SingleTileSchedulerILb0ELb0ELb0ELi96EEEEEEEEEvNT_6ParamsE)
        .other          _ZN7cutlass13device_kernelIN5flash11enable_sm90INS1_16FlashAttnBwdSm90INS1_25CollectiveMainloopBwdSm90ILi2ELi1ELi1EN4cute5tupleIJNS5_1CILi1EEES8_S8_EEENS6_IJNS7_ILi64EEENS7_ILi96EEENS7_ILi192EEEEEENS_6half_tEfNS_4arch4Sm90ELb0ELb1ELb0ELb0ELb1ELb0ELb1ELb0ELi3ELi1ELi1ELi1ELb0EEENS1_24CollectiveEpilogueBwdGQAISD_fSG_Li384ELb0ELb1EEENS1_19SingleTileSchedulerILb0ELb0ELb0ELi96EEEEEEEEEvNT_6ParamsE,@"STO_CUDA_ENTRY STV_DEFAULT"
_ZN7cutlass13device_kernelIN5flash11enable_sm90INS1_16FlashAttnBwdSm90INS1_25CollectiveMainloopBwdSm90ILi2ELi1ELi1EN4cute5tupleIJNS5_1CILi1EEES8_S8_EEENS6_IJNS7_ILi64EEENS7_ILi96EEENS7_ILi192EEEEEENS_6half_tEfNS_4arch4Sm90ELb0ELb1ELb0ELb0ELb1ELb0ELb1ELb0ELi3ELi1ELi1ELi1ELb0EEENS1_24CollectiveEpilogueBwdGQAISD_fSG_Li384ELb0ELb1EEENS1_19SingleTileSchedulerILb0ELb0ELb0ELi96EEEEEEEEEvNT_6ParamsE:
[----:B------:R-:W-:Y:S01]  /*0000*/  LDC R1, c[0x0][0x37c] ;  /* 0x0000df00ff017b82 */ /* 0x000fe20000000800 */
[----:B------:R-:W-:Y:S05]  /*0010*/  EXIT ;  /* 0x000000000000794d */ /* 0x000fea0003800000 */
.L_x_11:
        /* <DEDUP_REMOVED lines=14> */
.L_x_99:


//--------------------- .text._ZN7cutlass13device_kernelIN5flash11enable_sm90INS1_16FlashAttnBwdSm90INS1_25CollectiveMainloopBwdSm90ILi2ELi1ELi1EN4cute5tupleIJNS5_1CILi1EEES8_S8_EEENS6_IJNS7_ILi64EEENS7_ILi96EEENS7_ILi192EEEEEENS_6half_tEfNS_4arch4Sm90ELb0ELb1ELb0ELb1ELb0ELb0ELb1ELb0ELi3ELi1ELi1ELi1ELb0EEENS1_21CollectiveEpilogueBwdISD_SE_SG_Li384ELb1ELb1ELi3EEENS1_19SingleTileSchedulerILb1ELb0ELb0ELi96EEEEEEEEEvNT_6ParamsE --------------------------
	.section	.text._ZN7cutlass13device_kernelIN5flash11enable_sm90INS1_16FlashAttnBwdSm90INS1_25CollectiveMainloopBwdSm90ILi2ELi1ELi1EN4cute5tupleIJNS5_1CILi1EEES8_S8_EEENS6_IJNS7_ILi64EEENS7_ILi96EEENS7_ILi192EEEEEENS_6half_tEfNS_4arch4Sm90ELb0ELb1ELb0ELb1ELb0ELb0ELb1ELb0ELi3ELi1ELi1ELi1ELb0EEENS1_21CollectiveEpilogueBwdISD_SE_SG_Li384ELb1ELb1ELi3EEENS1_19SingleTileSchedulerILb1ELb0ELb0ELi96EEEEEEEEEvNT_6ParamsE,"ax",@progbits
	.align	128
.text._ZN7cutlass13device_kernelIN5flash11enable_sm90INS1_16FlashAttnBwdSm90INS1_25CollectiveMainloopBwdSm90ILi2ELi1ELi1EN4cute5tupleIJNS5_1CILi1EEES8_S8_EEENS6_IJNS7_ILi64EEENS7_ILi96EEENS7_ILi192EEEEEENS_6half_tEfNS_4arch4Sm90ELb0ELb1ELb0ELb1ELb0ELb0ELb1ELb0ELi3ELi1ELi1ELi1ELb0EEENS1_21CollectiveEpilogueBwdISD_SE_SG_Li384ELb1ELb1ELi3EEENS1_19SingleTileSchedulerILb1ELb0ELb0ELi96EEEEEEEEEvNT_6ParamsE:
        .type           _ZN7cutlass13device_kernelIN5flash11enable_sm90INS1_16FlashAttnBwdSm90INS1_25CollectiveMainloopBwdSm90ILi2ELi1ELi1EN4cute5tupleIJNS5_1CILi1EEES8_S8_EEENS6_IJNS7_ILi64EEENS7_ILi96EEENS7_ILi192EEEEEENS_6half_tEfNS_4arch4Sm90ELb0ELb1ELb0ELb1ELb0ELb0ELb1ELb0ELi3ELi1ELi1ELi1ELb0EEENS1_21CollectiveEpilogueBwdISD_SE_SG_Li384ELb1ELb1ELi3EEENS1_19SingleTileSchedulerILb1ELb0ELb0ELi96EEEEEEEEEvNT_6ParamsE,@function
        .size           _ZN7cutlass13device_kernelIN5flash11enable_sm90INS1_16FlashAttnBwdSm90INS1_25CollectiveMainloopBwdSm90ILi2ELi1ELi1EN4cute5tupleIJNS5_1CILi1EEES8_S8_EEENS6_IJNS7_ILi64EEENS7_ILi96EEENS7_ILi192EEEEEENS_6half_tEfNS_4arch4Sm90ELb0ELb1ELb0ELb1ELb0ELb0ELb1ELb0ELi3ELi1ELi1ELi1ELb0EEENS1_21CollectiveEpilogueBwdISD_SE_SG_Li384ELb1ELb1ELi3EEENS1_19SingleTileSchedulerILb1ELb0ELb0ELi96EEEEEEEEEvNT_6ParamsE,(.L_x_100 - _ZN7cutlass13device_kernelIN5flash11enable_sm90INS1_16FlashAttnBwdSm90INS1_25CollectiveMainloopBwdSm90ILi2ELi1ELi1EN4cute5tupleIJNS5_1CILi1EEES8_S8_EEENS6_IJNS7_ILi64EEENS7_ILi96EEENS7_ILi192EEEEEENS_6half_tEfNS_4arch4Sm90ELb0ELb1ELb0ELb1ELb0ELb0ELb1ELb0ELi3ELi1ELi1ELi1ELb0EEENS1_21CollectiveEpilogueBwdISD_SE_SG_Li384ELb1ELb1ELi3EEENS1_19SingleTileSchedulerILb1ELb0ELb0ELi96EEEEEEEEEvNT_6ParamsE)
        .other          _ZN7cutlass13device_kernelIN5flash11enable_sm90INS1_16FlashAttnBwdSm90INS1_25CollectiveMainloopBwdSm90ILi2ELi1ELi1EN4cute5tupleIJNS5_1CILi1EEES8_S8_EEENS6_IJNS7_ILi64EEENS7_ILi96EEENS7_ILi192EEEEEENS_6half_tEfNS_4arch4Sm90ELb0ELb1ELb0ELb1ELb0ELb0ELb1ELb0ELi3ELi1ELi1ELi1ELb0EEENS1_21CollectiveEpilogueBwdISD_SE_SG_Li384ELb1ELb1ELi3EEENS1_19SingleTileSchedulerILb1ELb0ELb0ELi96EEEEEEEEEvNT_6ParamsE,@"STO_CUDA_ENTRY STV_DEFAULT"
_ZN7cutlass13device_kernelIN5flash11enable_sm90INS1_16FlashAttnBwdSm90INS1_25CollectiveMainloopBwdSm90ILi2ELi1ELi1EN4cute5tupleIJNS5_1CILi1EEES8_S8_EEENS6_IJNS7_ILi64EEENS7_ILi96EEENS7_ILi192EEEEEENS_6half_tEfNS_4arch4Sm90ELb0ELb1ELb0ELb1ELb0ELb0ELb1ELb0ELi3ELi1ELi1ELi1ELb0EEENS1_21CollectiveEpilogueBwdISD_SE_SG_Li384ELb1ELb1ELi3EEENS1_19SingleTileSchedulerILb1ELb0ELb0ELi96EEEEEEEEEvNT_6ParamsE:
[----:B------:R-:W-:Y:S01]  /*0000*/  LDC R1, c[0x0][0x37c] ;  /* 0x0000df00ff017b82 */ /* 0x000fe20000000800 */
[----:B------:R-:W-:Y:S05]  /*0010*/  EXIT ;  /* 0x000000000000794d */ /* 0x000fea0003800000 */
.L_x_12:
        /* <DEDUP_REMOVED lines=14> */
.L_x_100:


//--------------------- .text._ZN7cutlass13device_kernelIN5flash11enable_sm90INS1_16FlashAttnBwdSm90INS1_25CollectiveMainloopBwdSm90ILi2ELi1ELi1EN4cute5tupleIJNS5_1CILi1EEES8_S8_EEENS6_IJNS7_ILi64EEENS7_ILi96EEENS7_ILi192EEEEEENS_6half_tEfNS_4arch4Sm90ELb0ELb1ELb0ELb1ELb1ELb0ELb1ELb0ELi3ELi1ELi1ELi1ELb0EEENS1_21CollectiveEpilogueBwdISD_SE_SG_Li384ELb1ELb1ELi3EEENS1_19SingleTileSchedulerILb1ELb0ELb0ELi96EEEEEEEEEvNT_6ParamsE --------------------------
	.section	.text._ZN7cutlass13device_kernelIN5flash11enable_sm90INS1_16FlashAttnBwdSm90INS1_25CollectiveMainloopBwdSm90ILi2ELi1ELi1EN4cute5tupleIJNS5_1CILi1EEES8_S8_EEENS6_IJNS7_ILi64EEENS7_ILi96EEENS7_ILi192EEEEEENS_6half_tEfNS_4arch4Sm90ELb0ELb1ELb0ELb1ELb1ELb0ELb1ELb0ELi3ELi1ELi1ELi1ELb0EEENS1_21CollectiveEpilogueBwdISD_SE_SG_Li384ELb1ELb1ELi3EEENS1_19SingleTileSchedulerILb1ELb0ELb0ELi96EEEEEEEEEvNT_6ParamsE,"ax",@progbits
	.align	128
.text._ZN7cutlass13device_kernelIN5flash11enable_sm90INS1_16FlashAttnBwdSm90INS1_25CollectiveMainloopBwdSm90ILi2ELi1ELi1EN4cute5tupleIJNS5_1CILi1EEES8_S8_EEENS6_IJNS7_ILi64EEENS7_ILi96EEENS7_ILi192EEEEEENS_6half_tEfNS_4arch4Sm90ELb0ELb1ELb0ELb1ELb1ELb0ELb1ELb0ELi3ELi1ELi1ELi1ELb0EEENS1_21CollectiveEpilogueBwdISD_SE_SG_Li384ELb1ELb1ELi3EEENS1_19SingleTileSchedulerILb1ELb0ELb0ELi96EEEEEEEEEvNT_6ParamsE:
        .type           _ZN7cutlass13device_kernelIN5flash11enable_sm90INS1_16FlashAttnBwdSm90INS1_25CollectiveMainloopBwdSm90ILi2ELi1ELi1EN4cute5tupleIJNS5_1CILi1EEES8_S8_EEENS6_IJNS7_ILi64EEENS7_ILi96EEENS7_ILi192EEEEEENS_6half_tEfNS_4arch4Sm90ELb0ELb1ELb0ELb1ELb1ELb0ELb1ELb0ELi3ELi1ELi1ELi1ELb0EEENS1_21CollectiveEpilogueBwdISD_SE_SG_Li384ELb1ELb1ELi3EEENS1_19SingleTileSchedulerILb1ELb0ELb0ELi96EEEEEEEEEvNT_6ParamsE,@function
        .size           _ZN7cutlass13device_kernelIN5flash11enable_sm90INS1_16FlashAttnBwdSm90INS1_25CollectiveMainloopBwdSm90ILi2ELi1ELi1EN4cute5tupleIJNS5_1CILi1EEES8_S8_EEENS6_IJNS7_ILi64EEENS7_ILi96EEENS7_ILi192EEEEEENS_6half_tEfNS_4arch4Sm90ELb0ELb1ELb0ELb1ELb1ELb0ELb1ELb0ELi3ELi1ELi1ELi1ELb0EEENS1_21CollectiveEpilogueBwdISD_SE_SG_Li384ELb1ELb1ELi3EEENS1_19SingleTileSchedulerILb1ELb0ELb0ELi96EEEEEEEEEvNT_6ParamsE,(.L_x_101 - _ZN7cutlass13device_kernelIN5flash11enable_sm90INS1_16FlashAttnBwdSm90INS1_25CollectiveMainloopBwdSm90ILi2ELi1ELi1EN4cute5tupleIJNS5_1CILi1EEES8_S8_EEENS6_IJNS7_ILi64EEENS7_ILi96EEENS7_ILi192EEEEEENS_6half_tEfNS_4arch4Sm90ELb0ELb1ELb0ELb1ELb1ELb0ELb1ELb0ELi3ELi1ELi1ELi1ELb0EEENS1_21CollectiveEpilogueBwdISD_SE_SG_Li384ELb1ELb1ELi3EEENS1_19SingleTileSchedulerILb1ELb0ELb0ELi96EEEEEEEEEvNT_6ParamsE)
        .other          _ZN7cutlass13device_kernelIN5flash11enable_sm90INS1_16FlashAttnBwdSm90INS1_25CollectiveMainloopBwdSm90ILi2ELi1ELi1EN4cute5tupleIJNS5_1CILi1EEES8_S8_EEENS6_IJNS7_ILi64EEENS7_ILi96EEENS7_ILi192EEEEEENS_6half_tEfNS_4arch4Sm90ELb0ELb1ELb0ELb1ELb1ELb0ELb1ELb0ELi3ELi1ELi1ELi1ELb0EEENS1_21CollectiveEpilogueBwdISD_SE_SG_Li384ELb1ELb1ELi3EEENS1_19SingleTileSchedulerILb1ELb0ELb0ELi96EEEEEEEEEvNT_6ParamsE,@"STO_CUDA_ENTRY STV_DEFAULT"
_ZN7cutlass13device_kernelIN5flash11enable_sm90INS1_16FlashAttnBwdSm90INS1_25CollectiveMainloopBwdSm90ILi2ELi1ELi1EN4cute5tupleIJNS5_1CILi1EEES8_S8_EEENS6_IJNS7_ILi64EEENS7_ILi96EEENS7_ILi192EEEEEENS_6half_tEfNS_4arch4Sm90ELb0ELb1ELb0ELb1ELb1ELb0ELb1ELb0ELi3ELi1ELi1ELi1ELb0EEENS1_21CollectiveEpilogueBwdISD_SE_SG_Li384ELb1ELb1ELi3EEENS1_19SingleTileSchedulerILb1ELb0ELb0ELi96EEEEEEEEEvNT_6ParamsE:
[----:B------:R-:W-:Y:S01]  /*0000*/  LDC R1, c[0x0][0x37c] ;  /* 0x0000df00ff017b82 */ /* 0x000fe20000000800 */
[----:B------:R-:W-:Y:S05]  /*0010*/  EXIT ;  /* 0x000000000000794d */ /* 0x000fea0003800000 */
.L_x_13:
        /* <DEDUP_REMOVED lines=14> */
.L_x_101:


//--------------------- .text._ZN7cutlass13device_kernelIN5flash11enable_sm90INS1_16FlashAttnBwdSm90INS1_25CollectiveMainloopBwdSm90ILi2ELi1ELi1EN4cute5tupleIJNS5_1CILi1EEES8_S8_EEENS6_IJNS7_ILi64EEENS7_ILi96EEENS7_ILi192EEEEEENS_6half_tEfNS_4arch4Sm90ELb0ELb1ELb0ELb1ELb0ELb0ELb1ELb0ELi3ELi1ELi1ELi1ELb0EEENS1_24CollectiveEpilogueBwdGQAISD_fSG_Li384ELb1ELb0EEENS1_19SingleTileSchedulerILb1ELb0ELb0ELi96EEEEEEEEEvNT_6ParamsE --------------------------
	.section	.text._ZN7cutlass13device_kernelIN5flash11enable_sm90INS1_16FlashAttnBwdSm90INS1_25CollectiveMainloopBwdSm90ILi2ELi1ELi1EN4cute5tupleIJNS5_1CILi1EEES8_S8_EEENS6_IJNS7_ILi64EEENS7_ILi96EEENS7_ILi192EEEEEENS_6half_tEfNS_4arch4Sm90ELb0ELb1ELb0ELb1ELb0ELb0ELb1ELb0ELi3ELi1ELi1ELi1ELb0EEENS1_24CollectiveEpilogueBwdGQAISD_fSG_Li384ELb1ELb0EEENS1_19SingleTileSchedulerILb1ELb0ELb0ELi96EEEEEEEEEvNT_6ParamsE,"ax",@progbits
	.align	128
.text._ZN7cutlass13device_kernelIN5flash11enable_sm90INS1_16FlashAttnBwdSm90INS1_25CollectiveMainloopBwdSm90ILi2ELi1ELi1EN4cute5tupleIJNS5_1CILi1EEES8_S8_EEENS6_IJNS7_ILi64EEENS7_ILi96EEENS7_ILi192EEEEEENS_6half_tEfNS_4arch4Sm90ELb0ELb1ELb0ELb1ELb0ELb0ELb1ELb0ELi3ELi1ELi1ELi1ELb0EEENS1_24CollectiveEpilogueBwdGQAISD_fSG_Li384ELb1ELb0EEENS1_19SingleTileSchedulerILb1ELb0ELb0ELi96EEEEEEEEEvNT_6ParamsE:
        .type           _ZN7cutlass13device_kernelIN5flash11enable_sm90INS1_16FlashAttnBwdSm90INS1_25CollectiveMainloopBwdSm90ILi2ELi1ELi1EN4cute5tupleIJNS5_1CILi1EEES8_S8_EEENS6_IJNS7_ILi64EEENS7_ILi96EEENS7_ILi192EEEEEENS_6half_tEfNS_4arch4Sm90ELb0ELb1ELb0ELb1ELb0ELb0ELb1ELb0ELi3ELi1ELi1ELi1ELb0EEENS1_24CollectiveEpilogueBwdGQAISD_fSG_Li384ELb1ELb0EEENS1_19SingleTileSchedulerILb1ELb0ELb0ELi96EEEEEEEEEvNT_6ParamsE,@function
        .size           _ZN7cutlass13device_kernelIN5flash11enable_sm90INS1_16FlashAttnBwdSm90INS1_25CollectiveMainloopBwdSm90ILi2ELi1ELi1EN4cute5tupleIJNS5_1CILi1EEES8_S8_EEENS6_IJNS7_ILi64EEENS7_ILi96EEENS7_ILi192EEEEEENS_6half_tEfNS_4arch4Sm90ELb0ELb1ELb0ELb1ELb0ELb0ELb1ELb0ELi3ELi1ELi1ELi1ELb0EEENS1_24CollectiveEpilogueBwdGQAISD_fSG_Li384ELb1ELb0EEENS1_19SingleTileSchedulerILb1ELb0ELb0ELi96EEEEEEEEEvNT_6ParamsE,(.L_x_102 - _ZN7cutlass13device_kernelIN5flash11enable_sm90INS1_16FlashAttnBwdSm90INS1_25CollectiveMainloopBwdSm90ILi2ELi1ELi1EN4cute5tupleIJNS5_1CILi1EEES8_S8_EEENS6_IJNS7_ILi64EEENS7_ILi96EEENS7_ILi192EEEEEENS_6half_tEfNS_4arch4Sm90ELb0ELb1ELb0ELb1ELb0ELb0ELb1ELb0ELi3ELi1ELi1ELi1ELb0EEENS1_24CollectiveEpilogueBwdGQAISD_fSG_Li384ELb1ELb0EEENS1_19SingleTileSchedulerILb1ELb0ELb0ELi96EEEEEEEEEvNT_6ParamsE)
        .other          _ZN7cutlass13device_kernelIN5flash11enable_sm90INS1_16FlashAttnBwdSm90INS1_25CollectiveMainloopBwdSm90ILi2ELi1ELi1EN4cute5tupleIJNS5_1CILi1EEES8_S8_EEENS6_IJNS7_ILi64EEENS7_ILi96EEENS7_ILi192EEEEEENS_6half_tEfNS_4arch4Sm90ELb0ELb1ELb0ELb1ELb0ELb0ELb1ELb0ELi3ELi1ELi1ELi1ELb0EEENS1_24CollectiveEpilogueBwdGQAISD_fSG_Li384ELb1ELb0EEENS1_19SingleTileSchedulerILb1ELb0ELb0ELi96EEEEEEEEEvNT_6ParamsE,@"STO_CUDA_ENTRY STV_DEFAULT"
_ZN7cutlass13device_kernelIN5flash11enable_sm90INS1_16FlashAttnBwdSm90INS1_25CollectiveMainloopBwdSm90ILi2ELi1ELi1EN4cute5tupleIJNS5_1CILi1EEES8_S8_EEENS6_IJNS7_ILi64EEENS7_ILi96EEENS7_ILi192EEEEEENS_6half_tEfNS_4arch4Sm90ELb0ELb1ELb0ELb1ELb0ELb0ELb1ELb0ELi3ELi1ELi1ELi1ELb0EEENS1_24CollectiveEpilogueBwdGQAISD_fSG_Li384ELb1ELb0EEENS1_19SingleTileSchedulerILb1ELb0ELb0ELi96EEEEEEEEEvNT_6ParamsE:
[----:B------:R-:W-:Y:S01]  /*0000*/  LDC R1, c[0x0][0x37c] ;  /* 0x0000df00ff017b82 */ /* 0x000fe20000000800 */
[----:B------:R-:W-:Y:S05]  /*0010*/  EXIT ;  /* 0x000000000000794d */ /* 0x000fea0003800000 */
.L_x_14:
        /* <DEDUP_REMOVED lines=14> */
.L_x_102:


//--------------------- .text._ZN7cutlass13device_kernelIN5flash11enable_sm90INS1_16FlashAttnBwdSm90INS1_25CollectiveMainloopBwdSm90ILi2ELi1ELi1EN4cute5tupleIJNS5_1CILi1EEES8_S8_EEENS6_IJNS7_ILi64EEENS7_ILi96EEENS7_ILi192EEEEEENS_6half_tEfNS_4arch4Sm90ELb0ELb1ELb0ELb1ELb1ELb0ELb1ELb0ELi3ELi1ELi1ELi1ELb0EEENS1_24CollectiveEpilogueBwdGQAISD_fSG_Li384ELb1ELb1EEENS1_19SingleTileSchedulerILb1ELb0ELb0ELi96EEEEEEEEEvNT_6ParamsE --------------------------
	.section	.text._ZN7cutlass13device_kernelIN5flash11enable_sm90INS1_16FlashAttnBwdSm90INS1_25CollectiveMainloopBwdSm90ILi2ELi1ELi1EN4cute5tupleIJNS5_1CILi1EEES8_S8_EEENS6_IJNS7_ILi64EEENS7_ILi96EEENS7_ILi192EEEEEENS_6half_tEfNS_4arch4Sm90ELb0ELb1ELb0ELb1ELb1ELb0ELb1ELb0ELi3ELi1ELi1ELi1ELb0EEENS1_24CollectiveEpilogueBwdGQAISD_fSG_Li384ELb1ELb1EEENS1_19SingleTileSchedulerILb1ELb0ELb0ELi96EEEEEEEEEvNT_6ParamsE,"ax",@progbits
	.align	128
.text._ZN7cutlass13device_kernelIN5flash11enable_sm90INS1_16FlashAttnBwdSm90INS1_25CollectiveMainloopBwdSm90ILi2ELi1ELi1EN4cute5tupleIJNS5_1CILi1EEES8_S8_EEENS6_IJNS7_ILi64EEENS7_ILi96EEENS7_ILi192EEEEEENS_6half_tEfNS_4arch4Sm90ELb0ELb1ELb0ELb1ELb1ELb0ELb1ELb0ELi3ELi1ELi1ELi1ELb0EEENS1_24CollectiveEpilogueBwdGQAISD_fSG_Li384ELb1ELb1EEENS1_19SingleTileSchedulerILb1ELb0ELb0ELi96EEEEEEEEEvNT_6ParamsE:
        .type           _ZN7cutlass13device_kernelIN5flash11enable_sm90INS1_16FlashAttnBwdSm90INS1_25CollectiveMainloopBwdSm90ILi2ELi1ELi1EN4cute5tupleIJNS5_1CILi1EEES8_S8_EEENS6_IJNS7_ILi64EEENS7_ILi96EEENS7_ILi192EEEEEENS_6half_tEfNS_4arch4Sm90ELb0ELb1ELb0ELb1ELb1ELb0ELb1ELb0ELi3ELi1ELi1ELi1ELb0EEENS1_24CollectiveEpilogueBwdGQAISD_fSG_Li384ELb1ELb1EEENS1_19SingleTileSchedulerILb1ELb0ELb0ELi96EEEEEEEEEvNT_6ParamsE,@function
        .size           _ZN7cutlass13device_kernelIN5flash11enable_sm90INS1_16FlashAttnBwdSm90INS1_25CollectiveMainloopBwdSm90ILi2ELi1ELi1EN4cute5tupleIJNS5_1CILi1EEES8_S8_EEENS6_IJNS7_ILi64EEENS7_ILi96EEENS7_ILi192EEEEEENS_6half_tEfNS_4arch4Sm90ELb0ELb1ELb0ELb1ELb1ELb0ELb1ELb0ELi3ELi1ELi1ELi1ELb0EEENS1_24CollectiveEpilogueBwdGQAISD_fSG_Li384ELb1ELb1EEENS1_19SingleTileSchedulerILb1ELb0ELb0ELi96EEEEEEEEEvNT_6ParamsE,(.L_x_103 - _ZN7cutlass13device_kernelIN5flash11enable_sm90INS1_16FlashAttnBwdSm90INS1_25CollectiveMainloopBwdSm90ILi2ELi1ELi1EN4cute5tupleIJNS5_1CILi1EEES8_S8_EEENS6_IJNS7_ILi64EEENS7_ILi96EEENS7_ILi192EEEEEENS_6half_tEfNS_4arch4Sm90ELb0ELb1ELb0ELb1ELb1ELb0ELb1ELb0ELi3ELi1ELi1ELi1ELb0EEENS1_24CollectiveEpilogueBwdGQAISD_fSG_Li384ELb1ELb1EEENS1_19SingleTileSchedulerILb1ELb0ELb0ELi96EEEEEEEEEvNT_6ParamsE)
        .other          _ZN7cutlass13device_kernelIN5flash11enable_sm90INS1_16FlashAttnBwdSm90INS1_25CollectiveMainloopBwdSm90ILi2ELi1ELi1EN4cute5tupleIJNS5_1CILi1EEES8_S8_EEENS6_IJNS7_ILi64EEENS7_ILi96EEENS7_ILi192EEEEEENS_6half_tEfNS_4arch4Sm90ELb0ELb1ELb0ELb1ELb1ELb0ELb1ELb0ELi3ELi1ELi1ELi1ELb0EEENS1_24CollectiveEpilogueBwdGQAISD_fSG_Li384ELb1ELb1EEENS1_19SingleTileSchedulerILb1ELb0ELb0ELi96EEEEEEEEEvNT_6ParamsE,@"STO_CUDA_ENTRY STV_DEFAULT"
_ZN7cutlass13device_kernelIN5flash11enable_sm90INS1_16FlashAttnBwdSm90INS1_25CollectiveMainloopBwdSm90ILi2ELi1ELi1EN4cute5tupleIJNS5_1CILi1EEES8_S8_EEENS6_IJNS7_ILi64EEENS7_ILi96EEENS7_ILi192EEEEEENS_6half_tEfNS_4arch4Sm90ELb0ELb1ELb0ELb1ELb1ELb0ELb1ELb0ELi3ELi1ELi1ELi1ELb0EEENS1_24CollectiveEpilogueBwdGQAISD_fSG_Li384ELb1ELb1EEENS1_19SingleTileSchedulerILb1ELb0ELb0ELi96EEEEEEEEEvNT_6ParamsE:
[----:B------:R-:W-:Y:S01]  /*0000*/  LDC R1, c[0x0][0x37c] ;  /* 0x0000df00ff017b82 */ /* 0x000fe20000000800 */
[----:B------:R-:W-:Y:S05]  /*0010*/  EXIT ;  /* 0x000000000000794d */ /* 0x000fea0003800000 */
.L_x_15:
        /* <DEDUP_REMOVED lines=14> */
.L_x_103:


//--------------------- .text._ZN7cutlass13device_kernelIN5flash11enable_sm90INS1_16FlashAttnBwdSm90INS1_25CollectiveMainloopBwdSm90ILi2ELi1ELi1EN4cute5tupleIJNS5_1CILi1EEES8_S8_EEENS6_IJNS7_ILi64EEENS7_ILi96EEENS7_ILi192EEEEEENS_6half_tEfNS_4arch4Sm90ELb1ELb0ELb0ELb0ELb0ELb0ELb1ELb0ELi3ELi1ELi1ELi1ELb0EEENS1_21CollectiveEpilogueBwdISD_SE_SG_Li384ELb0ELb1ELi3EEENS1_25SingleTileBwdLPTSchedulerILb0ELi96ELb0EEEEEEEEEvNT_6ParamsE --------------------------
	.section	.text._ZN7cutlass13device_kernelIN5flash11enable_sm90INS1_16FlashAttnBwdSm90INS1_25CollectiveMainloopBwdSm90ILi2ELi1ELi1EN4cute5tupleIJNS5_1CILi1EEES8_S8_EEENS6_IJNS7_ILi64EEENS7_ILi96EEENS7_ILi192EEEEEENS_6half_tEfNS_4arch4Sm90ELb1ELb0ELb0ELb0ELb0ELb0ELb1ELb0ELi3ELi1ELi1ELi1ELb0EEENS1_21CollectiveEpilogueBwdISD_SE_SG_Li384ELb0ELb1ELi3EEENS1_25SingleTileBwdLPTSchedulerILb0ELi96ELb0EEEEEEEEEvNT_6ParamsE,"ax",@progbits
	.align	128
.text._ZN7cutlass13device_kernelIN5flash11enable_sm90INS1_16FlashAttnBwdSm90INS1_25CollectiveMainloopBwdSm90ILi2ELi1ELi1EN4cute5tupleIJNS5_1CILi1EEES8_S8_EEENS6_IJNS7_ILi64EEENS7_ILi96EEENS7_ILi192EEEEEENS_6half_tEfNS_4arch4Sm90ELb1ELb0ELb0ELb0ELb0ELb0ELb1ELb0ELi3ELi1ELi1ELi1ELb0EEENS1_21CollectiveEpilogueBwdISD_SE_SG_Li384ELb0ELb1ELi3EEENS1_25SingleTileBwdLPTSchedulerILb0ELi96ELb0EEEEEEEEEvNT_6ParamsE:
        .type           _ZN7cutlass13device_kernelIN5flash11enable_sm90INS1_16FlashAttnBwdSm90INS1_25CollectiveMainloopBwdSm90ILi2ELi1ELi1EN4cute5tupleIJNS5_1CILi1EEES8_S8_EEENS6_IJNS7_ILi64EEENS7_ILi96EEENS7_ILi192EEEEEENS_6half_tEfNS_4arch4Sm90ELb1ELb0ELb0ELb0ELb0ELb0ELb1ELb0ELi3ELi1ELi1ELi1ELb0EEENS1_21CollectiveEpilogueBwdISD_SE_SG_Li384ELb0ELb1ELi3EEENS1_25SingleTileBwdLPTSchedulerILb0ELi96ELb0EEEEEEEEEvNT_6ParamsE,@function
        .size           _ZN7cutlass13device_kernelIN5flash11enable_sm90INS1_16FlashAttnBwdSm90INS1_25CollectiveMainloopBwdSm90ILi2ELi1ELi1EN4cute5tupleIJNS5_1CILi1EEES8_S8_EEENS6_IJNS7_ILi64EEENS7_ILi96EEENS7_ILi192EEEEEENS_6half_tEfNS_4arch4Sm90ELb1ELb0ELb0ELb0ELb0ELb0ELb1ELb0ELi3ELi1ELi1ELi1ELb0EEENS1_21CollectiveEpilogueBwdISD_SE_SG_Li384ELb0ELb1ELi3EEENS1_25SingleTileBwdLPTSchedulerILb0ELi96ELb0EEEEEEEEEvNT_6ParamsE,(.L_x_104 - _ZN7cutlass13device_kernelIN5flash11enable_sm90INS1_16FlashAttnBwdSm90INS1_25CollectiveMainloopBwdSm90ILi2ELi1ELi1EN4cute5tupleIJNS5_1CILi1EEES8_S8_EEENS6_IJNS7_ILi64EEENS7_ILi96EEENS7_ILi192EEEEEENS_6half_tEfNS_4arch4Sm90ELb1ELb0ELb0ELb0ELb0ELb0ELb1ELb0ELi3ELi1ELi1ELi1ELb0EEENS1_21CollectiveEpilogueBwdISD_SE_SG_Li384ELb0ELb1ELi3EEENS1_25SingleTileBwdLPTSchedulerILb0ELi96ELb0EEEEEEEEEvNT_6ParamsE)
        .other          _ZN7cutlass13device_kernelIN5flash11enable_sm90INS1_16FlashAttnBwdSm90INS1_25CollectiveMainloopBwdSm90ILi2ELi1ELi1EN4cute5tupleIJNS5_1CILi1EEES8_S8_EEENS6_IJNS7_ILi64EEENS7_ILi96EEENS7_ILi192EEEEEENS_6half_tEfNS_4arch4Sm90ELb1ELb0ELb0ELb0ELb0ELb0ELb1ELb0ELi3ELi1ELi1ELi1ELb0EEENS1_21CollectiveEpilogueBwdISD_SE_SG_Li384ELb0ELb1ELi3EEENS1_25SingleTileBwdLPTSchedulerILb0ELi96ELb0EEEEEEEEEvNT_6ParamsE,@"STO_CUDA_ENTRY STV_DEFAULT"
_ZN7cutlass13device_kernelIN5flash11enable_sm90INS1_16FlashAttnBwdSm90INS1_25CollectiveMainloopBwdSm90ILi2ELi1ELi1EN4cute5tupleIJNS5_1CILi1EEES8_S8_EEENS6_IJNS7_ILi64EEENS7_ILi96EEENS7_ILi192EEEEEENS_6half_tEfNS_4arch4Sm90ELb1ELb0ELb0ELb0ELb0ELb0ELb1ELb0ELi3ELi1ELi1ELi1ELb0EEENS1_21CollectiveEpilogueBwdISD_SE_SG_Li384ELb0ELb1ELi3EEENS1_25SingleTileBwdLPTSchedulerILb0ELi96ELb0EEEEEEEEEvNT_6ParamsE:
[----:B------:R-:W-:Y:S01]  /*0000*/  LDC R1, c[0x0][0x37c] ;  /* 0x0000df00ff017b82 */ /* 0x000fe20000000800 */
[----:B------:R-:W-:Y:S05]  /*0010*/  EXIT ;  /* 0x000000000000794d */ /* 0x000fea0003800000 */
.L_x_16:
        /* <DEDUP_REMOVED lines=14> */
.L_x_104:


//--------------------- .text._ZN7cutlass13device_kernelIN5flash11enable_sm90INS1_16FlashAttnBwdSm90INS1_25CollectiveMainloopBwdSm90ILi2ELi1ELi1EN4cute5tupleIJNS5_1CILi1EEES8_S8_EEENS6_IJNS7_ILi64EEENS7_ILi96EEENS7_ILi192EEEEEENS_6half_tEfNS_4arch4Sm90ELb1ELb0ELb0ELb0ELb1ELb0ELb1ELb0ELi3ELi1ELi1ELi1ELb0EEENS1_21CollectiveEpilogueBwdISD_SE_SG_Li384ELb0ELb1ELi3EEENS1_25SingleTileBwdLPTSchedulerILb0ELi96ELb1EEEEEEEEEvNT_6ParamsE --------------------------
	.section	.text._ZN7cutlass13device_kernelIN5flash11enable_sm90INS1_16FlashAttnBwdSm90INS1_25CollectiveMainloopBwdSm90ILi2ELi1ELi1EN4cute5tupleIJNS5_1CILi1EEES8_S8_EEENS6_IJNS7_ILi64EEENS7_ILi96EEENS7_ILi192EEEEEENS_6half_tEfNS_4arch4Sm90ELb1ELb0ELb0ELb0ELb1ELb0ELb1ELb0ELi3ELi1ELi1ELi1ELb0EEENS1_21CollectiveEpilogueBwdISD_SE_SG_Li384ELb0ELb1ELi3EEENS1_25SingleTileBwdLPTSchedulerILb0ELi96ELb1EEEEEEEEEvNT_6ParamsE,"ax",@progbits
	.align	128
.text._ZN7cutlass13device_kernelIN5flash11enable_sm90INS1_16FlashAttnBwdSm90INS1_25CollectiveMainloopBwdSm90ILi2ELi1ELi1EN4cute5tupleIJNS5_1CILi1EEES8_S8_EEENS6_IJNS7_ILi64EEENS7_ILi96EEENS7_ILi192EEEEEENS_6half_tEfNS_4arch4Sm90ELb1ELb0ELb0ELb0ELb1ELb0ELb1ELb0ELi3ELi1ELi1ELi1ELb0EEENS1_21CollectiveEpilogueBwdISD_SE_SG_Li384ELb0ELb1ELi3EEENS1_25SingleTileBwdLPTSchedulerILb0ELi96ELb1EEEEEEEEEvNT_6ParamsE:
        .type           _ZN7cutlass13device_kernelIN5flash11enable_sm90INS1_16FlashAttnBwdSm90INS1_25CollectiveMainloopBwdSm90ILi2ELi1ELi1EN4cute5tupleIJNS5_1CILi1EEES8_S8_EEENS6_IJNS7_ILi64EEENS7_ILi96EEENS7_ILi192EEEEEENS_6half_tEfNS_4arch4Sm90ELb1ELb0ELb0ELb0ELb1ELb0ELb1ELb0ELi3ELi1ELi1ELi1ELb0EEENS1_21CollectiveEpilogueBwdISD_SE_SG_Li384ELb0ELb1ELi3EEENS1_25SingleTileBwdLPTSchedulerILb0ELi96ELb1EEEEEEEEEvNT_6ParamsE,@function
        .size           _ZN7cutlass13device_kernelIN5flash11enable_sm90INS1_16FlashAttnBwdSm90INS1_25CollectiveMainloopBwdSm90ILi2ELi1ELi1EN4cute5tupleIJNS5_1CILi1EEES8_S8_EEENS6_IJNS7_ILi64EEENS7_ILi96EEENS7_ILi192EEEEEENS_6half_tEfNS_4arch4Sm90ELb1ELb0ELb0ELb0ELb1ELb0ELb1ELb0ELi3ELi1ELi1ELi1ELb0EEENS1_21CollectiveEpilogueBwdISD_SE_SG_Li384ELb0ELb1ELi3EEENS1_25SingleTileBwdLPTSchedulerILb0ELi96ELb1EEEEEEEEEvNT_6ParamsE,(.L_x_105 - _ZN7cutlass13device_kernelIN5flash11enable_sm90INS1_16FlashAttnBwdSm90INS1_25CollectiveMainloopBwdSm90ILi2ELi1ELi1EN4cute5tupleIJNS5_1CILi1EEES8_S8_EEENS6_IJNS7_ILi64EEENS7_ILi96EEENS7_ILi192EEEEEENS_6half_tEfNS_4arch4Sm90ELb1ELb0ELb0ELb0ELb1ELb0ELb1ELb0ELi3ELi1ELi1ELi1ELb0EEENS1_21CollectiveEpilogueBwdISD_SE_SG_Li384ELb0ELb1ELi3EEENS1_25SingleTileBwdLPTSchedulerILb0ELi96ELb1EEEEEEEEEvNT_6ParamsE)
        .other          _ZN7cutlass13device_kernelIN5flash11enable_sm90INS1_16FlashAttnBwdSm90INS1_25CollectiveMainloopBwdSm90ILi2ELi1ELi1EN4cute5tupleIJNS5_1CILi1EEES8_S8_EEENS6_IJNS7_ILi64EEENS7_ILi96EEENS7_ILi192EEEEEENS_6half_tEfNS_4arch4Sm90ELb1ELb0ELb0ELb0ELb1ELb0ELb1ELb0ELi3ELi1ELi1ELi1ELb0EEENS1_21CollectiveEpilogueBwdISD_SE_SG_Li384ELb0ELb1ELi3EEENS1_25SingleTileBwdLPTSchedulerILb0ELi96ELb1EEEEEEEEEvNT_6ParamsE,@"STO_CUDA_ENTRY STV_DEFAULT"
_ZN7cutlass13device_kernelIN5flash11enable_sm90INS1_16FlashAttnBwdSm90INS1_25CollectiveMainloopBwdSm90ILi2ELi1ELi1EN4cute5tupleIJNS5_1CILi1EEES8_S8_EEENS6_IJNS7_ILi64EEENS7_ILi96EEENS7_ILi192EEEEEENS_6half_tEfNS_4arch4Sm90ELb1ELb0ELb0ELb0ELb1ELb0ELb1ELb0ELi3ELi1ELi1ELi1ELb0EEENS1_21CollectiveEpilogueBwdISD_SE_SG_Li384ELb0ELb1ELi3EEENS1_25SingleTileBwdLPTSchedulerILb0ELi96ELb1EEEEEEEEEvNT_6ParamsE:
[----:B------:R-:W-:Y:S01]  /*0000*/  LDC R1, c[0x0][0x37c] ;  /* 0x0000df00ff017b82 */ /* 0x000fe20000000800 */
[----:B------:R-:W-:Y:S05]  /*0010*/  EXIT ;  /* 0x000000000000794d */ /* 0x000fea0003800000 */
.L_x_17:
        /* <DEDUP_REMOVED lines=14> */
.L_x_105:


//--------------------- .text._ZN7cutlass13device_kernelIN5flash11enable_sm90INS1_16FlashAttnBwdSm90INS1_25CollectiveMainloopBwdSm90ILi2ELi1ELi1EN4cute5tupleIJNS5_1CILi1EEES8_S8_EEENS6_IJNS7_ILi64EEENS7_ILi96EEENS7_ILi192EEEEEENS_6half_tEfNS_4arch4Sm90ELb1ELb0ELb0ELb0ELb0ELb0ELb1ELb0ELi3ELi1ELi1ELi1ELb0EEENS1_24CollectiveEpilogueBwdGQAISD_fSG_Li384ELb0ELb0EEENS1_25SingleTileBwdLPTSchedulerILb0ELi96ELb0EEEEEEEEEvNT_6ParamsE --------------------------
	.section	.text._ZN7cutlass13device_kernelIN5flash11enable_sm90INS1_16FlashAttnBwdSm90INS1_25CollectiveMainloopBwdSm90ILi2ELi1ELi1EN4cute5tupleIJNS5_1CILi1EEES8_S8_EEENS6_IJNS7_ILi64EEENS7_ILi96EEENS7_ILi192EEEEEENS_6half_tEfNS_4arch4Sm90ELb1ELb0ELb0ELb0ELb0ELb0ELb1ELb0ELi3ELi1ELi1ELi1ELb0EEENS1_24CollectiveEpilogueBwdGQAISD_fSG_Li384ELb0ELb0EEENS1_25SingleTileBwdLPTSchedulerILb0ELi96ELb0EEEEEEEEEvNT_6ParamsE,"ax",@progbits
	.align	128
.text._ZN7cutlass13device_kernelIN5flash11enable_sm90INS1_16FlashAttnBwdSm90INS1_25CollectiveMainloopBwdSm90ILi2ELi1ELi1EN4cute5tupleIJNS5_1CILi1EEES8_S8_EEENS6_IJNS7_ILi64EEENS7_ILi96EEENS7_ILi192EEEEEENS_6half_tEfNS_4arch4Sm90ELb1ELb0ELb0ELb0ELb0ELb0ELb1ELb0ELi3ELi1ELi1ELi1ELb0EEENS1_24CollectiveEpilogueBwdGQAISD_fSG_Li384ELb0ELb0EEENS1_25SingleTileBwdLPTSchedulerILb0ELi96ELb0EEEEEEEEEvNT_6ParamsE:
        .type           _ZN7cutlass13device_kernelIN5flash11enable_sm90INS1_16FlashAttnBwdSm90INS1_25CollectiveMainloopBwdSm90ILi2ELi1ELi1EN4cute5tupleIJNS5_1CILi1EEES8_S8_EEENS6_IJNS7_ILi64EEENS7_ILi96EEENS7_ILi192EEEEEENS_6half_tEfNS_4arch4Sm90ELb1ELb0ELb0ELb0ELb0ELb0ELb1ELb0ELi3ELi1ELi1ELi1ELb0EEENS1_24CollectiveEpilogueBwdGQAISD_fSG_Li384ELb0ELb0EEENS1_25SingleTileBwdLPTSchedulerILb0ELi96ELb0EEEEEEEEEvNT_6ParamsE,@function
        .size           _ZN7cutlass13device_kernelIN5flash11enable_sm90INS1_16FlashAttnBwdSm90INS1_25CollectiveMainloopBwdSm90ILi2ELi1ELi1EN4cute5tupleIJNS5_1CILi1EEES8_S8_EEENS6_IJNS7_ILi64EEENS7_ILi96EEENS7_ILi192EEEEEENS_6half_tEfNS_4arch4Sm90ELb1ELb0ELb0ELb0ELb0ELb0ELb1ELb0ELi3ELi1ELi1ELi1ELb0EEENS1_24CollectiveEpilogueBwdGQAISD_fSG_Li384ELb0ELb0EEENS1_25SingleTileBwdLPTSchedulerILb0ELi96ELb0EEEEEEEEEvNT_6ParamsE,(.L_x_106 - _ZN7cutlass13device_kernelIN5flash11enable_sm90INS1_16FlashAttnBwdSm90INS1_25CollectiveMainloopBwdSm90ILi2ELi1ELi1EN4cute5tupleIJNS5_1CILi1EEES8_S8_EEENS6_IJNS7_ILi64EEENS7_ILi96EEENS7_ILi192EEEEEENS_6half_tEfNS_4arch4Sm90ELb1ELb0ELb0ELb0ELb0ELb0ELb1ELb0ELi3ELi1ELi1ELi1ELb0EEENS1_24CollectiveEpilogueBwdGQAISD_fSG_Li384ELb0ELb0EEENS1_25SingleTileBwdLPTSchedulerILb0ELi96ELb0EEEEEEEEEvNT_6ParamsE)
        .other          _ZN7cutlass13device_kernelIN5flash11enable_sm90INS1_16FlashAttnBwdSm90INS1_25CollectiveMainloopBwdSm90ILi2ELi1ELi1EN4cute5tupleIJNS5_1CILi1EEES8_S8_EEENS6_IJNS7_ILi64EEENS7_ILi96EEENS7_ILi192EEEEEENS_6half_tEfNS_4arch4Sm90ELb1ELb0ELb0ELb0ELb0ELb0ELb1ELb0ELi3ELi1ELi1ELi1ELb0EEENS1_24CollectiveEpilogueBwdGQAISD_fSG_Li384ELb0ELb0EEENS1_25SingleTileBwdLPTSchedulerILb0ELi96ELb0EEEEEEEEEvNT_6ParamsE,@"STO_CUDA_ENTRY STV_DEFAULT"
_ZN7cutlass13device_kernelIN5flash11enable_sm90INS1_16FlashAttnBwdSm90INS1_25CollectiveMainloopBwdSm90ILi2ELi1ELi1EN4cute5tupleIJNS5_1CILi1EEES8_S8_EEENS6_IJNS7_ILi64EEENS7_ILi96EEENS7_ILi192EEEEEENS_6half_tEfNS_4arch4Sm90ELb1ELb0ELb0ELb0ELb0ELb0ELb1ELb0ELi3ELi1ELi1ELi1ELb0EEENS1_24CollectiveEpilogueBwdGQAISD_fSG_Li384ELb0ELb0EEENS1_25SingleTileBwdLPTSchedulerILb0ELi96ELb0EEEEEEEEEvNT_6ParamsE:
[----:B------:R-:W-:Y:S01]  /*0000*/  LDC R1, c[0x0][0x37c] ;  /* 0x0000df00ff017b82 */ /* 0x000fe20000000800 */
[----:B------:R-:W-:Y:S05]  /*0010*/  EXIT ;  /* 0x000000000000794d */ /* 0x000fea0003800000 */
.L_x_18:
        /* <DEDUP_REMOVED lines=14> */
.L_x_106:


//--------------------- .text._ZN7cutlass13device_kernelIN5flash11enable_sm90INS1_16FlashAttnBwdSm90INS1_25CollectiveMainloopBwdSm90ILi2ELi1ELi1EN4cute5tupleIJNS5_1CILi1EEES8_S8_EEENS6_IJNS7_ILi64EEENS7_ILi96EEENS7_ILi192EEEEEENS_6half_tEfNS_4arch4Sm90ELb1ELb0ELb0ELb0ELb1ELb0ELb1ELb0ELi3ELi1ELi1ELi1ELb0EEENS1_24CollectiveEpilogueBwdGQAISD_fSG_Li384ELb0ELb1EEENS1_25SingleTileBwdLPTSchedulerILb0ELi96ELb1EEEEEEEEEvNT_6ParamsE --------------------------
	.section	.text._ZN7cutlass13device_kernelIN5flash11enable_sm90INS1_16FlashAttnBwdSm90INS1_25CollectiveMainloopBwdSm90ILi2ELi1ELi1EN4cute5tupleIJNS5_1CILi1EEES8_S8_EEENS6_IJNS7_ILi64EEENS7_ILi96EEENS7_ILi192EEEEEENS_6half_tEfNS_4arch4Sm90ELb1ELb0ELb0ELb0ELb1ELb0ELb1ELb0ELi3ELi1ELi1ELi1ELb0EEENS1_24CollectiveEpilogueBwdGQAISD_fSG_Li384ELb0ELb1EEENS1_25SingleTileBwdLPTSchedulerILb0ELi96ELb1EEEEEEEEEvNT_6ParamsE,"ax",@progbits
	.align	128
.text._ZN7cutlass13device_kernelIN5flash11enable_sm90INS1_16FlashAttnBwdSm90INS1_25CollectiveMainloopBwdSm90ILi2ELi1ELi1EN4cute5tupleIJNS5_1CILi1EEES8_S8_EEENS6_IJNS7_ILi64EEENS7_ILi96EEENS7_ILi192EEEEEENS_6half_tEfNS_4arch4Sm90ELb1ELb0ELb0ELb0ELb1ELb0ELb1ELb0ELi3ELi1ELi1ELi1ELb0EEENS1_24CollectiveEpilogueBwdGQAISD_fSG_Li384ELb0ELb1EEENS1_25SingleTileBwdLPTSchedulerILb0ELi96ELb1EEEEEEEEEvNT_6ParamsE:
        .type           _ZN7cutlass13device_kernelIN5flash11enable_sm90INS1_16FlashAttnBwdSm90INS1_25CollectiveMainloopBwdSm90ILi2ELi1ELi1EN4cute5tupleIJNS5_1CILi1EEES8_S8_EEENS6_IJNS7_ILi64EEENS7_ILi96EEENS7_ILi192EEEEEENS_6half_tEfNS_4arch4Sm90ELb1ELb0ELb0ELb0ELb1ELb0ELb1ELb0ELi3ELi1ELi1ELi1ELb0EEENS1_24CollectiveEpilogueBwdGQAISD_fSG_Li384ELb0ELb1EEENS1_25SingleTileBwdLPTSchedulerILb0ELi96ELb1EEEEEEEEEvNT_6ParamsE,@function
        .size           _ZN7cutlass13device_kernelIN5flash11enable_sm90INS1_16FlashAttnBwdSm90INS1_25CollectiveMainloopBwdSm90ILi2ELi1ELi1EN4cute5tupleIJNS5_1CILi1EEES8_S8_EEENS6_IJNS7_ILi64EEENS7_ILi96EEENS7_ILi192EEEEEENS_6half_tEfNS_4arch4Sm90ELb1ELb0ELb0ELb0ELb1ELb0ELb1ELb0ELi3ELi1ELi1ELi1ELb0EEENS1_24CollectiveEpilogueBwdGQAISD_fSG_Li384ELb0ELb1EEENS1_25SingleTileBwdLPTSchedulerILb0ELi96ELb1EEEEEEEEEvNT_6ParamsE,(.L_x_107 - _ZN7cutlass13device_kernelIN5flash11enable_sm90INS1_16FlashAttnBwdSm90INS1_25CollectiveMainloopBwdSm90ILi2ELi1ELi1EN4cute5tupleIJNS5_1CILi1EEES8_S8_EEENS6_IJNS7_ILi64EEENS7_ILi96EEENS7_ILi192EEEEEENS_6half_tEfNS_4arch4Sm90ELb1ELb0ELb0ELb0ELb1ELb0ELb1ELb0ELi3ELi1ELi1ELi1ELb0EEENS1_24CollectiveEpilogueBwdGQAISD_fSG_Li384ELb0ELb1EEENS1_25SingleTileBwdLPTSchedulerILb0ELi96ELb1EEEEEEEEEvNT_6ParamsE)
        .other          _ZN7cutlass13device_kernelIN5flash11enable_sm90INS1_16FlashAttnBwdSm90INS1_25CollectiveMainloopBwdSm90ILi2ELi1ELi1EN4cute5tupleIJNS5_1CILi1EEES8_S8_EEENS6_IJNS7_ILi64EEENS7_ILi96EEENS7_ILi192EEEEEENS_6half_tEfNS_4arch4Sm90ELb1ELb0ELb0ELb0ELb1ELb0ELb1ELb0ELi3ELi1ELi1ELi1ELb0EEENS1_24CollectiveEpilogueBwdGQAISD_fSG_Li384ELb0ELb1EEENS1_25SingleTileBwdLPTSchedulerILb0ELi96ELb1EEEEEEEEEvNT_6ParamsE,@"STO_CUDA_ENTRY STV_DEFAULT"
_ZN7cutlass13device_kernelIN5flash11enable_sm90INS1_16FlashAttnBwdSm90INS1_25CollectiveMainloopBwdSm90ILi2ELi1ELi1EN4cute5tupleIJNS5_1CILi1EEES8_S8_EEENS6_IJNS7_ILi64EEENS7_ILi96EEENS7_ILi192EEEEEENS_6half_tEfNS_4arch4Sm90ELb1ELb0ELb0ELb0ELb1ELb0ELb1ELb0ELi3ELi1ELi1ELi1ELb0EEENS1_24CollectiveEpilogueBwdGQAISD_fSG_Li384ELb0ELb1EEENS1_25SingleTileBwdLPTSchedulerILb0ELi96ELb1EEEEEEEEEvNT_6ParamsE:
[----:B------:R-:W-:Y:S01]  /*0000*/  LDC R1, c[0x0][0x37c] ;  /* 0x0000df00ff017b82 */ /* 0x000fe20000000800 */
[----:B------:R-:W-:Y:S05]  /*0010*/  EXIT ;  /* 0x000000000000794d */ /* 0x000fea0003800000 */
.L_x_19:
        /* <DEDUP_REMOVED lines=14> */
.L_x_107:


//--------------------- .text._ZN7cutlass13device_kernelIN5flash22FlashAttnBwdPreprocessIN4cute5tupleIJNS3_1CILi64EEENS5_ILi192EEEEEENS_6half_tEfNS_4arch4Sm90ELb1ELb0EEEEEvNT_6ParamsE --------------------------
	.section	.text._ZN7cutlass13device_kernelIN5flash22FlashAttnBwdPreprocessIN4cute5tupleIJNS3_1CILi64EEENS5_ILi192EEEEEENS_6half_tEfNS_4arch4Sm90ELb1ELb0EEEEEvNT_6ParamsE,"ax",@progbits
	.align	128
.text._ZN7cutlass13device_kernelIN5flash22FlashAttnBwdPreprocessIN4cute5tupleIJNS3_1CILi64EEENS5_ILi192EEEEEENS_6half_tEfNS_4arch4Sm90ELb1ELb0EEEEEvNT_6ParamsE:
        .type           _ZN7cutlass13device_kernelIN5flash22FlashAttnBwdPreprocessIN4cute5tupleIJNS3_1CILi64EEENS5_ILi192EEEEEENS_6half_tEfNS_4arch4Sm90ELb1ELb0EEEEEvNT_6ParamsE,@function
        .size           _ZN7cutlass13device_kernelIN5flash22FlashAttnBwdPreprocessIN4cute5tupleIJNS3_1CILi64EEENS5_ILi192EEEEEENS_6half_tEfNS_4arch4Sm90ELb1ELb0EEEEEvNT_6ParamsE,(.L_x_108 - _ZN7cutlass13device_kernelIN5flash22FlashAttnBwdPreprocessIN4cute5tupleIJNS3_1CILi64EEENS5_ILi192EEEEEENS_6half_tEfNS_4arch4Sm90ELb1ELb0EEEEEvNT_6ParamsE)
        .other          _ZN7cutlass13device_kernelIN5flash22FlashAttnBwdPreprocessIN4cute5tupleIJNS3_1CILi64EEENS5_ILi192EEEEEENS_6half_tEfNS_4arch4Sm90ELb1ELb0EEEEEvNT_6ParamsE,@"STO_CUDA_ENTRY STV_DEFAULT"
_ZN7cutlass13device_kernelIN5flash22FlashAttnBwdPreprocessIN4cute5tupleIJNS3_1CILi64EEENS5_ILi192EEEEEENS_6half_tEfNS_4arch4Sm90ELb1ELb0EEEEEvNT_6ParamsE:
[----:B------:R-:W-:Y:S01]  /*0000*/  LDC R1, c[0x0][0x37c] ;  /* 0x0000df00ff017b82 */ /* 0x000fe20000000800 */
[----:B------:R-:W0:Y:S07]  /*0010*/  S2R R57, SR_CTAID.X ;  /* 0x0000000000397919 */ /* 0x000e2e0000002500 */
[----:B------:R-:W1:Y:S01]  /*0020*/  LDC R3, c[0x0][0x388] ;  /* 0x0000e200ff037b82 */ /* 0x000e620000000800 */
[----:B------:R-:W2:Y:S01]  /*0030*/  LDCU.64 UR4, c[0x0][0x358] ;  /* 0x00006b00ff0477ac */ /* 0x000ea20008000a00 */
[----:B------:R-:W-:Y:S01]  /*0040*/  MOV R74, 0x7f800000 ;  /* 0x7f800000004a7802 */ /* 0x000fe20000000f00 */
[----:B------:R-:W3:Y:S05]  /*0050*/  S2R R59, SR_TID.X ;  /* 0x00000000003b7919 */ /* 0x000eea0000002100 */
[----:B------:R-:W4:Y:S08]  /*0060*/  S2UR UR6, SR_CTAID.Y ;  /* 0x00000000000679c3 */ /* 0x000f300000002600 */
[----:B------:R-:W4:Y:S08]  /*0070*/  LDC.64 R6, c[0x0][0x400] ;  /* 0x00010000ff067b82 */ /* 0x000f300000000a00 */
[----:B------:R-:W2:Y:S01]  /*0080*/  S2UR UR7, SR_CTAID.Z ;  /* 0x00000000000779c3 */ /* 0x000ea20000002700 */
[----:B0-----:R-:W-:-:S07]  /*0090*/  SHF.L.U32 R2, R57, 0x6, RZ ;  /* 0x0000000639027819 */ /* 0x001fce00000006ff */
[----:B------:R-:W2:Y:S01]  /*00a0*/  LDC.64 R8, c[0x0][0x408] ;  /* 0x00010200ff087b82 */ /* 0x000ea20000000a00 */
[----:B-1----:R-:W-:-:S04]  /*00b0*/  IADD3 R61, PT, PT, -R2, R3, RZ ;  /* 0x00000003023d7210 */ /* 0x002fc80007ffe1ff */
[----:B---3--:R-:W-:-:S03]  /*00c0*/  ISETP.GE.AND P0, PT, R59, R61, PT ;  /* 0x0000003d3b00720c */ /* 0x008fc60003f06270 */
[----:B------:R-:W0:Y:S01]  /*00d0*/  LDC.64 R12, c[0x0][0x3c0] ;  /* 0x0000f000ff0c7b82 */ /* 0x000e220000000a00 */
[----:B------:R-:W-:-:S07]  /*00e0*/  ISETP.GT.U32.OR P0, PT, R59, 0x3f, P0 ;  /* 0x0000003f3b00780c */ /* 0x000fce0000704470 */
[----:B------:R-:W1:Y:S08]  /*00f0*/  LDC.64 R18, c[0x0][0x3a8] ;  /* 0x0000ea00ff127b82 */ /* 0x000e700000000a00 */
[----:B------:R-:W3:Y:S01]  /*0100*/  @!P0 LDC.64 R10, c[0x0][0x3f8] ;  /* 0x0000fe00ff0a8b82 */ /* 0x000ee20000000a00 */
[----:B------:R-:W-:Y:S02]  /*0110*/  @!P0 IADD3 R4, PT, PT, R2, R59, RZ ;  /* 0x0000003b02048210 */ /* 0x000fe40007ffe0ff */
[----:B------:R-:W-:-:S03]  /*0120*/  @!P0 MOV R5, RZ ;  /* 0x000000ff00058202 */ /* 0x000fc60000000f00 */
[----:B----4-:R-:W-:Y:S02]  /*0130*/  @!P0 IMAD.WIDE.U32 R4, R6, UR6, R4 ;  /* 0x0000000606048c25 */ /* 0x010fe4000f8e0004 */
[----:B------:R-:W4:Y:S02]  /*0140*/  LDC.64 R64, c[0x0][0x3c8] ;  /* 0x0000f200ff407b82 */ /* 0x000f240000000a00 */
[----:B------:R-:W-:Y:S02]  /*0150*/  @!P0 IMAD R5, R7, UR6, R5 ;  /* 0x0000000607058c24 */ /* 0x000fe4000f8e0205 */
[----:B--2---:R-:W-:-:S04]  /*0160*/  @!P0 IMAD.WIDE.U32 R4, R8, UR7, R4 ;  /* 0x0000000708048c25 */ /* 0x004fc8000f8e0004 */
[----:B------:R-:W-:Y:S01]  /*0170*/  @!P0 IMAD R0, R9, UR7, R5 ;  /* 0x0000000709008c24 */ /* 0x000fe2000f8e0205 */
[----:B---3--:R-:W-:-:S04]  /*0180*/  @!P0 LEA R6, P1, R4, R10, 0x2 ;  /* 0x0000000a04068211 */ /* 0x008fc800078210ff */
[----:B------:R-:W-:Y:S02]  /*0190*/  @!P0 LEA.HI.X R7, R4, R11, R0, 0x2, P1 ;  /* 0x0000000b04078211 */ /* 0x000fe400008f1400 */
[----:B------:R-:W2:Y:S01]  /*01a0*/  LDC.64 R10, c[0x0][0x3a0] ;  /* 0x0000e800ff0a7b82 */ /* 0x000ea20000000a00 */
[----:B------:R-:W-:Y:S02]  /*01b0*/  SHF.L.U32 R54, R59, 0x3, RZ ;  /* 0x000000033b367819 */ /* 0x000fe400000006ff */
[----:B------:R-:W-:Y:S01]  /*01c0*/  SHF.R.U32.HI R52, RZ, 0x3, R59 ;  /* 0x00000003ff347819 */ /* 0x000fe2000001163b */
[----:B------:R-:W-:Y:S01]  /*01d0*/  HFMA2 R55, -RZ, RZ, 0, 0 ;  /* 0x00000000ff377431 */ /* 0x000fe200000001ff */
[----:B------:R-:W-:Y:S01]  /*01e0*/  LOP3.LUT R54, R54, 0x38, RZ, 0xc0, !PT ;  /* 0x0000003836367812 */ /* 0x000fe200078ec0ff */
[----:B------:R1:W5:Y:S01]  /*01f0*/  @!P0 LDG.E R74, desc[UR4][R6.64] ;  /* 0x00000004064a8981 */ /* 0x000362000c1e1900 */
[----:B------:R-:W-:Y:S01]  /*0200*/  ISETP.GE.AND P0, PT, R52, R61, PT ;  /* 0x0000003d3400720c */ /* 0x000fe20003f06270 */
[----:B------:R-:W-:Y:S01]  /*0210*/  BSSY.RECONVERGENT B0, `(.L_x_20) ;  /* 0x000002c000007945 */ /* 0x000fe20003800200 */
[----:B------:R-:W-:Y:S01]  /*0220*/  MOV R53, RZ ;  /* 0x000000ff00357202 */ /* 0x000fe20000000f00 */
[----:B0-----:R-:W-:Y:S01]  /*0230*/  IMAD.WIDE.U32 R8, R12, UR6, R54 ;  /* 0x000000060c087c25 */ /* 0x001fe2000f8e0036 */
[----:B------:R-:W-:-:S02]  /*0240*/  IADD3 R0, PT, PT, R52, 0x20, RZ ;  /* 0x0000002034007810 */ /* 0x000fc40007ffe0ff */
[----:B------:R-:W-:Y:S02]  /*0250*/  CS2R R24, SRZ ;  /* 0x0000000000187805 */ /* 0x000fe4000001ff00 */
[----:B------:R-:W-:Y:S01]  /*0260*/  CS2R R26, SRZ ;  /* 0x00000000001a7805 */ /* 0x000fe2000001ff00 */
[----:B------:R-:W-:Y:S01]  /*0270*/  IMAD R9, R13, UR6, R9 ;  /* 0x000000060d097c24 */ /* 0x000fe2000f8e0209 */
[----:B------:R-:W-:Y:S02]  /*0280*/  CS2R R32, SRZ ;  /* 0x0000000000207805 */ /* 0x000fe4000001ff00 */
[----:B------:R-:W-:Y:S02]  /*0290*/  CS2R R34, SRZ ;  /* 0x0000000000227805 */ /* 0x000fe4000001ff00 */
[----:B------:R-:W-:Y:S01]  /*02a0*/  CS2R R12, SRZ ;  /* 0x00000000000c7805 */ /* 0x000fe2000001ff00 */
[----:B----4-:R-:W-:Y:S01]  /*02b0*/  IMAD.WIDE.U32 R62, R64, UR7, R8 ;  /* 0x00000007403e7c25 */ /* 0x010fe2000f8e0008 */
[----:B------:R-:W-:-:S02]  /*02c0*/  CS2R R14, SRZ ;  /* 0x00000000000e7805 */ /* 0x000fc4000001ff00 */
[----:B------:R-:W-:Y:S02]  /*02d0*/  CS2R R48, SRZ ;  /* 0x0000000000307805 */ /* 0x000fe4000001ff00 */
[----:B------:R-:W-:Y:S01]  /*02e0*/  CS2R R50, SRZ ;  /* 0x0000000000327805 */ /* 0x000fe2000001ff00 */
[----:B------:R-:W-:Y:S01]  /*02f0*/  IMAD R65, R65, UR7, R63 ;  /* 0x0000000741417c24 */ /* 0x000fe2000f8e023f */
[----:B------:R-:W-:Y:S01]  /*0300*/  CS2R R28, SRZ ;  /* 0x00000000001c7805 */ /* 0x000fe2000001ff00 */
[----:B--2---:R-:W-:Y:S01]  /*0310*/  IMAD.WIDE.U32 R4, R10, UR6, R54 ;  /* 0x000000060a047c25 */ /* 0x004fe2000f8e0036 */
[----:B------:R-:W-:Y:S02]  /*0320*/  CS2R R30, SRZ ;  /* 0x00000000001e7805 */ /* 0x000fe4000001ff00 */
[----:B------:R-:W-:Y:S02]  /*0330*/  CS2R R8, SRZ ;  /* 0x0000000000087805 */ /* 0x000fe4000001ff00 */
[----:B------:R-:W-:Y:S01]  /*0340*/  ISETP.GE.AND P1, PT, R0, R61, PT ;  /* 0x0000003d0000720c */ /* 0x000fe20003f26270 */
[----:B------:R-:W-:Y:S01]  /*0350*/  IMAD R5, R11, UR6, R5 ;  /* 0x000000060b057c24 */ /* 0x000fe2000f8e0205 */
[----:B------:R-:W-:Y:S01]  /*0360*/  CS2R R10, SRZ ;  /* 0x00000000000a7805 */ /* 0x000fe2000001ff00 */
[----:B------:R-:W-:Y:S01]  /*0370*/  IMAD.WIDE.U32 R66, R57, 0x40, R52 ;  /* 0x0000004039427825 */ /* 0x000fe200078e0034 */
[----:B------:R-:W-:-:S02]  /*0380*/  LOP3.LUT R56, R54, 0x40, RZ, 0xfc, !PT ;  /* 0x0000004036387812 */ /* 0x000fc400078efcff */
[----:B------:R-:W-:Y:S01]  /*0390*/  LOP3.LUT R58, R54, 0x80, RZ, 0xfc, !PT ;  /* 0x00000080363a7812 */ /* 0x000fe200078efcff */
[----:B-1----:R-:W-:-:S04]  /*03a0*/  IMAD.WIDE.U32 R6, R18, UR7, R4 ;  /* 0x0000000712067c25 */ /* 0x002fc8000f8e0004 */
[----:B------:R-:W-:Y:S01]  /*03b0*/  IMAD R19, R19, UR7, R7 ;  /* 0x0000000713137c24 */ /* 0x000fe2000f8e0207 */
[----:B------:R-:W-:Y:S06]  /*03c0*/  @P0 BRA `(.L_x_21) ;  /* 0x0000000000400947 */ /* 0x000fec0003800000 */
[----:B------:R-:W0:Y:S01]  /*03d0*/  LDCU.64 UR10, c[0x0][0x398] ;  /* 0x00007300ff0a77ac */ /* 0x000e220008000a00 */
[----:B------:R-:W-:Y:S01]  /*03e0*/  MOV R18, R6 ;  /* 0x0000000600127202 */ /* 0x000fe20000000f00 */
[----:B------:R-:W1:Y:S01]  /*03f0*/  LDCU UR8, c[0x0][0x38c] ;  /* 0x00007180ff0877ac */ /* 0x000e620008000800 */
[----:B------:R-:W2:Y:S01]  /*0400*/  LDCU.64 UR12, c[0x0][0x380] ;  /* 0x00007000ff0c77ac */ /* 0x000ea20008000a00 */
[----:B0-----:R-:W-:Y:S02]  /*0410*/  IMAD R5, R67, UR10, RZ ;  /* 0x0000000a43057c24 */ /* 0x001fe4000f8e02ff */
[----:B------:R-:W-:Y:S01]  /*0420*/  IMAD.WIDE.U32 R16, R66, UR10, R18 ;  /* 0x0000000a42107c25 */ /* 0x000fe2000f8e0012 */
[----:B-1----:R-:W-:-:S03]  /*0430*/  ISETP.GE.AND P2, PT, R54, UR8, PT ;  /* 0x0000000836007c0c */ /* 0x002fc6000bf46270 */
[----:B------:R-:W-:Y:S01]  /*0440*/  IMAD R5, R66, UR11, R5 ;  /* 0x0000000b42057c24 */ /* 0x000fe2000f8e0205 */
[----:B------:R-:W-:Y:S02]  /*0450*/  ISETP.GE.AND P3, PT, R56, UR8, PT ;  /* 0x0000000838007c0c */ /* 0x000fe4000bf66270 */
[----:B------:R-:W-:Y:S02]  /*0460*/  ISETP.GE.AND P4, PT, R58, UR8, PT ;  /* 0x000000083a007c0c */ /* 0x000fe4000bf86270 */
[----:B--2---:R-:W-:Y:S02]  /*0470*/  LEA R4, P5, R16, UR12, 0x1 ;  /* 0x0000000c10047c11 */ /* 0x004fe4000f8a08ff */
[----:B------:R-:W-:-:S04]  /*0480*/  IADD3 R5, PT, PT, R17, R5, RZ ;  /* 0x0000000511057210 */ /* 0x000fc80007ffe0ff */
[----:B------:R-:W-:-:S05]  /*0490*/  LEA.HI.X R5, R16, UR13, R5, 0x1, P5 ;  /* 0x0000000d10057c11 */ /* 0x000fca000a8f0c05 */
[----:B------:R0:W5:Y:S04]  /*04a0*/  @!P2 LDG.E.128 R24, desc[UR4][R4.64] ;  /* 0x000000040418a981 */ /* 0x000168000c1e1d00 */
[----:B------:R0:W5:Y:S04]  /*04b0*/  @!P3 LDG.E.128 R32, desc[UR4][R4.64+0x80] ;  /* 0x000080040420b981 */ /* 0x000168000c1e1d00 */
[----:B------:R0:W5:Y:S02]  /*04c0*/  @!P4 LDG.E.128 R12, desc[UR4][R4.64+0x100] ;  /* 0x00010004040cc981 */ /* 0x000164000c1e1d00 */
.L_x_21:
[----:B------:R-:W-:Y:S05]  /*04d0*/  BSYNC.RECONVERGENT B0 ;  /* 0x0000000000007941 */ /* 0x000fea0003800200 */
.L_x_20:
[----:B------:R-:W-:Y:S04]  /*04e0*/  BSSY.RECONVERGENT B0, `(.L_x_22) ;  /* 0x0000014000007945 */ /* 0x000fe80003800200 */
[----:B------:R-:W-:Y:S05]  /*04f0*/  @P1 BRA `(.L_x_23) ;  /* 0x0000000000481947 */ /* 0x000fea0003800000 */
[----:B------:R-:W1:Y:S01]  /*0500*/  LDCU.64 UR10, c[0x0][0x398] ;  /* 0x00007300ff0a77ac */ /* 0x000e620008000a00 */
[----:B0-----:R-:W-:Y:S02]  /*0510*/  IADD3 R5, P2, PT, R66, 0x20, RZ ;  /* 0x0000002042057810 */ /* 0x001fe40007f5e0ff */
[----:B------:R-:W-:Y:S01]  /*0520*/  MOV R7, R19 ;  /* 0x0000001300077202 */ /* 0x000fe20000000f00 */
[----:B------:R-:W0:Y:S01]  /*0530*/  LDCU UR8, c[0x0][0x38c] ;  /* 0x00007180ff0877ac */ /* 0x000e220008000800 */
[----:B------:R-:W-:Y:S01]  /*0540*/  IADD3.X R4, PT, PT, RZ, R67, RZ, P2, !PT ;  /* 0x00000043ff047210 */ /* 0x000fe200017fe4ff */
[----:B------:R-:W2:Y:S04]  /*0550*/  LDCU.64 UR12, c[0x0][0x380] ;  /* 0x00007000ff0c77ac */ /* 0x000ea80008000a00 */
[----:B-1----:R-:W-:-:S02]  /*0560*/  IMAD R4, R4, UR10, RZ ;  /* 0x0000000a04047c24 */ /* 0x002fc4000f8e02ff */
[----:B------:R-:W-:Y:S01]  /*0570*/  IMAD.WIDE.U32 R6, R5, UR10, R6 ;  /* 0x0000000a05067c25 */ /* 0x000fe2000f8e0006 */
[----:B0-----:R-:W-:-:S03]  /*0580*/  ISETP.GE.AND P3, PT, R54, UR8, PT ;  /* 0x0000000836007c0c */ /* 0x001fc6000bf66270 */
        /* <DEDUP_REMOVED lines=9> */
.L_x_23:
[----:B------:R-:W-:Y:S05]  /*0620*/  BSYNC.RECONVERGENT B0 ;  /* 0x0000000000007941 */ /* 0x000fea0003800200 */
.L_x_22:
[----:B------:R-:W-:Y:S01]  /*0630*/  BSSY.RECONVERGENT B0, `(.L_x_24) ;  /* 0x000001d000007945 */ /* 0x000fe20003800200 */
[----:B------:R-:W-:Y:S02]  /*0640*/  CS2R R40, SRZ ;  /* 0x0000000000287805 */ /* 0x000fe4000001ff00 */
[----:B------:R-:W-:Y:S02]  /*0650*/  CS2R R42, SRZ ;  /* 0x00000000002a7805 */ /* 0x000fe4000001ff00 */
[----:B------:R-:W-:Y:S02]  /*0660*/  CS2R R36, SRZ ;  /* 0x0000000000247805 */ /* 0x000fe4000001ff00 */
[----:B------:R-:W-:Y:S02]  /*0670*/  CS2R R38, SRZ ;  /* 0x0000000000267805 */ /* 0x000fe4000001ff00 */
[----:B------:R-:W-:Y:S02]  /*0680*/  CS2R R16, SRZ ;  /* 0x0000000000107805 */ /* 0x000fe4000001ff00 */
[----:B------:R-:W-:-:S02]  /*0690*/  CS2R R18, SRZ ;  /* 0x0000000000127805 */ /* 0x000fc4000001ff00 */
[----:B------:R-:W-:Y:S02]  /*06a0*/  CS2R R44, SRZ ;  /* 0x00000000002c7805 */ /* 0x000fe4000001ff00 */
[----:B------:R-:W-:Y:S02]  /*06b0*/  CS2R R46, SRZ ;  /* 0x00000000002e7805 */ /* 0x000fe4000001ff00 */
[----:B------:R-:W-:Y:S02]  /*06c0*/  CS2R R20, SRZ ;  /* 0x0000000000147805 */ /* 0x000fe4000001ff00 */
[----:B------:R-:W-:Y:S02]  /*06d0*/  CS2R R22, SRZ ;  /* 0x0000000000167805 */ /* 0x000fe4000001ff00 */
[----:B01----:R-:W-:Y:S02]  /*06e0*/  CS2R R4, SRZ ;  /* 0x0000000000047805 */ /* 0x003fe4000001ff00 */
[----:B------:R-:W-:Y:S01]  /*06f0*/  CS2R R6, SRZ ;  /* 0x0000000000067805 */ /* 0x000fe2000001ff00 */
[----:B------:R-:W-:Y:S06]  /*0700*/  @P0 BRA `(.L_x_25) ;  /* 0x00000000003c0947 */ /* 0x000fec0003800000 */
[----:B------:R-:W0:Y:S01]  /*0710*/  LDCU.128 UR8, c[0x0][0x3b0] ;  /* 0x00007600ff0877ac */ /* 0x000e220008000c00 */
[----:B------:R-:W-:Y:S01]  /*0720*/  MOV R64, R62 ;  /* 0x0000003e00407202 */ /* 0x000fe20000000f00 */
[----:B------:R-:W1:Y:S01]  /*0730*/  LDCU UR12, c[0x0][0x38c] ;  /* 0x00007180ff0c77ac */ /* 0x000e620008000800 */
[----:B0-----:R-:W-:-:S03]  /*0740*/  IMAD R69, R67, UR10, RZ ;  /* 0x0000000a43457c24 */ /* 0x001fc6000f8e02ff */
[----:B------:R-:W-:Y:S01]  /*0750*/  IMAD.WIDE.U32 R70, R66, UR10, R64 ;  /* 0x0000000a42467c25 */ /* 0x000fe2000f8e0040 */
[----:B-1----:R-:W-:-:S03]  /*0760*/  ISETP.GE.AND P2, PT, R54, UR12, PT ;  /* 0x0000000c36007c0c */ /* 0x002fc6000bf46270 */
[----:B------:R-:W-:Y:S01]  /*0770*/  IMAD R69, R66, UR11, R69 ;  /* 0x0000000b42457c24 */ /* 0x000fe2000f8e0245 */
[----:B------:R-:W-:Y:S02]  /*0780*/  ISETP.GE.AND P3, PT, R56, UR12, PT ;  /* 0x0000000c38007c0c */ /* 0x000fe4000bf66270 */
[----:B------:R-:W-:Y:S02]  /*0790*/  ISETP.GE.AND P4, PT, R58, UR12, PT ;  /* 0x0000000c3a007c0c */ /* 0x000fe4000bf86270 */
[----:B------:R-:W-:Y:S02]  /*07a0*/  LEA R68, P0, R70, UR8, 0x1 ;  /* 0x0000000846447c11 */ /* 0x000fe4000f8008ff */
[----:B------:R-:W-:-:S04]  /*07b0*/  IADD3 R69, PT, PT, R71, R69, RZ ;  /* 0x0000004547457210 */ /* 0x000fc80007ffe0ff */
[----:B------:R-:W-:-:S05]  /*07c0*/  LEA.HI.X R69, R70, UR9, R69, 0x1, P0 ;  /* 0x0000000946457c11 */ /* 0x000fca00080f0c45 */
[----:B------:R0:W5:Y:S04]  /*07d0*/  @!P2 LDG.E.128 R40, desc[UR4][R68.64] ;  /* 0x000000044428a981 */ /* 0x000168000c1e1d00 */
[----:B------:R0:W5:Y:S04]  /*07e0*/  @!P3 LDG.E.128 R36, desc[UR4][R68.64+0x80] ;  /* 0x000080044424b981 */ /* 0x000168000c1e1d00 */
[----:B------:R0:W5:Y:S02]  /*07f0*/  @!P4 LDG.E.128 R16, desc[UR4][R68.64+0x100] ;  /* 0x000100044410c981 */ /* 0x000164000c1e1d00 */
.L_x_25:
[----:B------:R-:W-:Y:S05]  /*0800*/  BSYNC.RECONVERGENT B0 ;  /* 0x0000000000007941 */ /* 0x000fea0003800200 */
.L_x_24:
[----:B------:R-:W-:Y:S04]  /*0810*/  BSSY.RECONVERGENT B0, `(.L_x_26) ;  /* 0x0000013000007945 */ /* 0x000fe80003800200 */
[----:B------:R-:W-:Y:S05]  /*0820*/  @P1 BRA `(.L_x_27) ;  /* 0x0000000000441947 */ /* 0x000fea0003800000 */
[----:B------:R-:W1:Y:S01]  /*0830*/  LDCU.128 UR12, c[0x0][0x3b0] ;  /* 0x00007600ff0c77ac */ /* 0x000e620008000c00 */
[----:B------:R-:W-:Y:S02]  /*0840*/  IADD3 R63, P0, PT, R66, 0x20, RZ ;  /* 0x00000020423f7810 */ /* 0x000fe40007f1e0ff */
[----:B------:R-:W-:Y:S01]  /*0850*/  MOV R64, R62 ;  /* 0x0000003e00407202 */ /* 0x000fe20000000f00 */
[----:B------:R-:W2:Y:S01]  /*0860*/  LDCU UR8, c[0x0][0x38c] ;  /* 0x00007180ff0877ac */ /* 0x000ea20008000800 */
[----:B------:R-:W-:-:S05]  /*0870*/  IADD3.X R60, PT, PT, RZ, R67, RZ, P0, !PT ;  /* 0x00000043ff3c7210 */ /* 0x000fca00007fe4ff */
[----:B-1----:R-:W-:Y:S02]  /*0880*/  IMAD R60, R60, UR14, RZ ;  /* 0x0000000e3c3c7c24 */ /* 0x002fe4000f8e02ff */
[----:B------:R-:W-:Y:S01]  /*0890*/  IMAD.WIDE.U32 R64, R63, UR14, R64 ;  /* 0x0000000e3f407c25 */ /* 0x000fe2000f8e0040 */
[----:B--2---:R-:W-:-:S03]  /*08a0*/  ISETP.GE.AND P2, PT, R56, UR8, PT ;  /* 0x0000000838007c0c */ /* 0x004fc6000bf46270 */
        /* <DEDUP_REMOVED lines=9> */
.L_x_27:
[----:B------:R-:W-:Y:S05]  /*0940*/  BSYNC.RECONVERGENT B0 ;  /* 0x0000000000007941 */ /* 0x000fea0003800200 */
.L_x_26:
[----:B-----5:R-:W-:Y:S01]  /*0950*/  HADD2.F32 R56, -RZ, R24.H1_H1 ;  /* 0x30000018ff387230 */ /* 0x020fe20000004100 */
[----:B------:R-:W-:Y:S01]  /*0960*/  ISETP.NE.AND P1, PT, R54, RZ, PT ;  /* 0x000000ff3600720c */ /* 0x000fe20003f25270 */
[----:B-1----:R-:W-:Y:S01]  /*0970*/  HADD2.F32 R63, -RZ, R40.H1_H1 ;  /* 0x30000028ff3f7230 */ /* 0x002fe20000004100 */
[----:B------:R-:W-:Y:S01]  /*0980*/  BSSY.RECONVERGENT B0, `(.L_x_28) ;  /* 0x00000bb000007945 */ /* 0x000fe20003800200 */
[----:B------:R-:W-:Y:S02]  /*0990*/  HADD2.F32 R82, -RZ, R48.H1_H1 ;  /* 0x30000030ff527230 */ /* 0x000fe40000004100 */
[----:B------:R-:W-:Y:S02]  /*09a0*/  HADD2.F32 R87, -RZ, R44.H1_H1 ;  /* 0x3000002cff577230 */ /* 0x000fe40000004100 */
[----:B------:R-:W-:Y:S01]  /*09b0*/  FMUL.FTZ R56, R56, R63 ;  /* 0x0000003f38387220 */ /* 0x000fe20000410000 */
[----:B------:R-:W-:Y:S02]  /*09c0*/  HADD2.F32 R55, -RZ, R24.H0_H0 ;  /* 0x20000018ff377230 */ /* 0x000fe40000004100 */
[----:B------:R-:W-:-:S02]  /*09d0*/  HADD2.F32 R62, -RZ, R40.H0_H0 ;  /* 0x20000028ff3e7230 */ /* 0x000fc40000004100 */
[----:B------:R-:W-:Y:S01]  /*09e0*/  FMUL.FTZ R87, R82, R87 ;  /* 0x0000005752577220 */ /* 0x000fe20000410000 */
[----:B------:R-:W-:Y:S02]  /*09f0*/  HADD2.F32 R48, -RZ, R48.H0_H0 ;  /* 0x20000030ff307230 */ /* 0x000fe40000004100 */
[----:B------:R-:W-:Y:S02]  /*0a00*/  HADD2.F32 R63, -RZ, R44.H0_H0 ;  /* 0x2000002cff3f7230 */ /* 0x000fe40000004100 */
[----:B------:R-:W-:Y:S01]  /*0a10*/  FFMA.FTZ R55, R55, R62, R56 ;  /* 0x0000003e37377223 */ /* 0x000fe20000010038 */
[----:B------:R-:W-:Y:S02]  /*0a20*/  HADD2.F32 R24, -RZ, R25.H0_H0 ;  /* 0x20000019ff187230 */ /* 0x000fe40000004100 */
[----:B------:R-:W-:Y:S02]  /*0a30*/  HADD2.F32 R65, -RZ, R41.H0_H0 ;  /* 0x20000029ff417230 */ /* 0x000fe40000004100 */
[----:B------:R-:W-:Y:S01]  /*0a40*/  FFMA.FTZ R48, R48, R63, R87 ;  /* 0x0000003f30307223 */ /* 0x000fe20000010057 */
[----:B------:R-:W-:-:S02]  /*0a50*/  HADD2.F32 R80, -RZ, R18.H0_H0 ;  /* 0x20000012ff507230 */ /* 0x000fc40000004100 */
[----:B------:R-:W-:Y:S02]  /*0a60*/  HADD2.F32 R85, -RZ, R18.H1_H1 ;  /* 0x30000012ff557230 */ /* 0x000fe40000004100 */
[----:B------:R-:W-:Y:S01]  /*0a70*/  FFMA.FTZ R55, R24, R65, R55 ;  /* 0x0000004118377223 */ /* 0x000fe20000010037 */
[--C-:B------:R-:W-:Y:S02]  /*0a80*/  HADD2.F32 R83, -RZ, R19.reuse.H0_H0 ;  /* 0x20000013ff537230 */ /* 0x100fe40000004100 */
[----:B------:R-:W-:Y:S02]  /*0a90*/  HADD2.F32 R18, -RZ, R19.H1_H1 ;  /* 0x30000013ff127230 */ /* 0x000fe40000004100 */
[----:B------:R-:W-:Y:S02]  /*0aa0*/  HADD2.F32 R19, -RZ, R49.H0_H0 ;  /* 0x20000031ff137230 */ /* 0x000fe40000004100 */
[----:B------:R-:W-:Y:S02]  /*0ab0*/  HADD2.F32 R44, -RZ, R45.H0_H0 ;  /* 0x2000002dff2c7230 */ /* 0x000fe40000004100 */
[----:B------:R-:W-:-:S02]  /*0ac0*/  HADD2.F32 R58, -RZ, R25.H1_H1 ;  /* 0x30000019ff3a7230 */ /* 0x000fc40000004100 */
[----:B------:R-:W-:Y:S02]  /*0ad0*/  HADD2.F32 R41, -RZ, R41.H1_H1 ;  /* 0x30000029ff297230 */ /* 0x000fe40000004100 */
[----:B------:R-:W-:Y:S01]  /*0ae0*/  FFMA.FTZ R48, R19, R44, R48 ;  /* 0x0000002c13307223 */ /* 0x000fe20000010030 */
[----:B------:R-:W-:Y:S02]  /*0af0*/  HADD2.F32 R49, -RZ, R49.H1_H1 ;  /* 0x30000031ff317230 */ /* 0x000fe40000004100 */
[----:B------:R-:W-:Y:S02]  /*0b00*/  HADD2.F32 R24, -RZ, R45.H1_H1 ;  /* 0x3000002dff187230 */ /* 0x000fe40000004100 */
[----:B------:R-:W-:Y:S01]  /*0b10*/  FFMA.FTZ R58, R58, R41, R55 ;  /* 0x000000293a3a7223 */ /* 0x000fe20000010037 */
[----:B------:R-:W-:Y:S02]  /*0b20*/  HADD2.F32 R25, -RZ, R26.H0_H0 ;  /* 0x2000001aff197230 */ /* 0x000fe40000004100 */
[----:B------:R-:W-:-:S02]  /*0b30*/  HADD2.F32 R40, -RZ, R42.H0_H0 ;  /* 0x2000002aff287230 */ /* 0x000fc40000004100 */
[----:B------:R-:W-:Y:S01]  /*0b40*/  FFMA.FTZ R24, R49, R24, R48 ;  /* 0x0000001831187223 */ /* 0x000fe20000010030 */
[----:B------:R-:W-:Y:S02]  /*0b50*/  HADD2.F32 R19, -RZ, R50.H0_H0 ;  /* 0x20000032ff137230 */ /* 0x000fe40000004100 */
[----:B------:R-:W-:Y:S02]  /*0b60*/  HADD2.F32 R44, -RZ, R46.H0_H0 ;  /* 0x2000002eff2c7230 */ /* 0x000fe40000004100 */
[----:B------:R-:W-:Y:S01]  /*0b70*/  FFMA.FTZ R41, R25, R40, R58 ;  /* 0x0000002819297223 */ /* 0x000fe2000001003a */
[----:B------:R-:W-:Y:S02]  /*0b80*/  HADD2.F32 R60, -RZ, R26.H1_H1 ;  /* 0x3000001aff3c7230 */ /* 0x000fe40000004100 */
[----:B0-----:R-:W-:Y:S02]  /*0b90*/  HADD2.F32 R69, -RZ, R42.H1_H1 ;  /* 0x3000002aff457230 */ /* 0x001fe40000004100 */
[----:B------:R-:W-:Y:S01]  /*0ba0*/  FFMA.FTZ R45, R19, R44, R24 ;  /* 0x0000002c132d7223 */ /* 0x000fe20000010018 */
[----:B------:R-:W-:-:S02]  /*0bb0*/  HADD2.F32 R50, -RZ, R50.H1_H1 ;  /* 0x30000032ff327230 */ /* 0x000fc40000004100 */
[----:B------:R-:W-:Y:S02]  /*0bc0*/  HADD2.F32 R25, -RZ, R46.H1_H1 ;  /* 0x3000002eff197230 */ /* 0x000fe40000004100 */
[----:B------:R-:W-:Y:S01]  /*0bd0*/  FFMA.FTZ R41, R60, R69, R41 ;  /* 0x000000453c297223 */ /* 0x000fe20000010029 */
[----:B------:R-:W-:Y:S02]  /*0be0*/  HADD2.F32 R26, -RZ, R27.H0_H0 ;  /* 0x2000001bff1a7230 */ /* 0x000fe40000004100 */
[----:B------:R-:W-:Y:S02]  /*0bf0*/  HADD2.F32 R67, -RZ, R43.H0_H0 ;  /* 0x2000002bff437230 */ /* 0x000fe40000004100 */
[----:B------:R-:W-:Y:S01]  /*0c00*/  FFMA.FTZ R50, R50, R25, R45 ;  /* 0x0000001932327223 */ /* 0x000fe2000001002d */
[----:B------:R-:W-:Y:S02]  /*0c10*/  HADD2.F32 R19, -RZ, R51.H0_H0 ;  /* 0x20000033ff137230 */ /* 0x000fe40000004100 */
[----:B------:R-:W-:-:S02]  /*0c20*/  HADD2.F32 R24, -RZ, R47.H0_H0 ;  /* 0x2000002fff187230 */ /* 0x000fc40000004100 */
[----:B------:R-:W-:Y:S01]  /*0c30*/  FFMA.FTZ R40, R26, R67, R41 ;  /* 0x000000431a287223 */ /* 0x000fe20000010029 */
[----:B------:R-:W-:Y:S02]  /*0c40*/  HADD2.F32 R27, -RZ, R27.H1_H1 ;  /* 0x3000001bff1b7230 */ /* 0x000fe40000004100 */
[----:B------:R-:W-:Y:S02]  /*0c50*/  HADD2.F32 R64, -RZ, R43.H1_H1 ;  /* 0x3000002bff407230 */ /* 0x000fe40000004100 */
[----:B------:R-:W-:Y:S01]  /*0c60*/  FFMA.FTZ R50, R19, R24, R50 ;  /* 0x0000001813327223 */ /* 0x000fe20000010032 */
[----:B------:R-:W-:Y:S02]  /*0c70*/  HADD2.F32 R51, -RZ, R51.H1_H1 ;  /* 0x30000033ff337230 */ /* 0x000fe40000004100 */
[----:B------:R-:W-:Y:S02]  /*0c80*/  HADD2.F32 R26, -RZ, R47.H1_H1 ;  /* 0x3000002fff1a7230 */ /* 0x000fe40000004100 */
[----:B------:R-:W-:Y:S01]  /*0c90*/  FFMA.FTZ R27, R27, R64, R40 ;  /* 0x000000401b1b7223 */ /* 0x000fe20000010028 */
[----:B------:R-:W-:-:S02]  /*0ca0*/  HADD2.F32 R42, -RZ, R32.H0_H0 ;  /* 0x20000020ff2a7230 */ /* 0x000fc40000004100 */
[----:B------:R-:W-:Y:S02]  /*0cb0*/  HADD2.F32 R71, -RZ, R36.H0_H0 ;  /* 0x20000024ff477230 */ /* 0x000fe40000004100 */
[----:B------:R-:W-:Y:S01]  /*0cc0*/  FFMA.FTZ R26, R51, R26, R50 ;  /* 0x0000001a331a7223 */ /* 0x000fe20000010032 */
[----:B------:R-:W-:Y:S02]  /*0cd0*/  HADD2.F32 R19, -RZ, R28.H0_H0 ;  /* 0x2000001cff137230 */ /* 0x000fe40000004100 */
[----:B------:R-:W-:Y:S02]  /*0ce0*/  HADD2.F32 R24, -RZ, R20.H0_H0 ;  /* 0x20000014ff187230 */ /* 0x000fe40000004100 */
[----:B------:R-:W-:Y:S01]  /*0cf0*/  FFMA.FTZ R42, R42, R71, R27 ;  /* 0x000000472a2a7223 */ /* 0x000fe2000001001b */
[----:B------:R-:W-:Y:S02]  /*0d00*/  HADD2.F32 R43, -RZ, R32.H1_H1 ;  /* 0x30000020ff2b7230 */ /* 0x000fe40000004100 */
[----:B------:R-:W-:-:S02]  /*0d10*/  HADD2.F32 R36, -RZ, R36.H1_H1 ;  /* 0x30000024ff247230 */ /* 0x000fc40000004100 */
[----:B------:R-:W-:Y:S01]  /*0d20*/  FFMA.FTZ R27, R19, R24, R26 ;  /* 0x00000018131b7223 */ /* 0x000fe2000001001a */
[----:B------:R-:W-:Y:S02]  /*0d30*/  HADD2.F32 R28, -RZ, R28.H1_H1 ;  /* 0x3000001cff1c7230 */ /* 0x000fe40000004100 */
[----:B------:R-:W-:Y:S02]  /*0d40*/  HADD2.F32 R25, -RZ, R20.H1_H1 ;  /* 0x30000014ff197230 */ /* 0x000fe40000004100 */
[----:B------:R-:W-:Y:S01]  /*0d50*/  FFMA.FTZ R43, R43, R36, R42 ;  /* 0x000000242b2b7223 */ /* 0x000fe2000001002a */
[----:B------:R-:W-:Y:S02]  /*0d60*/  HADD2.F32 R32, -RZ, R33.H0_H0 ;  /* 0x20000021ff207230 */ /* 0x000fe40000004100 */
[----:B------:R-:W-:Y:S02]  /*0d70*/  HADD2.F32 R73, -RZ, R37.H0_H0 ;  /* 0x20000025ff497230 */ /* 0x000fe40000004100 */
[----:B------:R-:W-:Y:S01]  /*0d80*/  FFMA.FTZ R28, R28, R25, R27 ;  /* 0x000000191c1c7223 */ /* 0x000fe2000001001b */
[----:B------:R-:W-:-:S02]  /*0d90*/  HADD2.F32 R19, -RZ, R29.H0_H0 ;  /* 0x2000001dff137230 */ /* 0x000fc40000004100 */
[----:B------:R-:W-:Y:S02]  /*0da0*/  HADD2.F32 R20, -RZ, R21.H0_H0 ;  /* 0x20000015ff147230 */ /* 0x000fe40000004100 */
[----:B------:R-:W-:Y:S01]  /*0db0*/  FFMA.FTZ R43, R32, R73, R43 ;  /* 0x00000049202b7223 */ /* 0x000fe2000001002b */
[----:B------:R-:W-:Y:S02]  /*0dc0*/  HADD2.F32 R66, -RZ, R33.H1_H1 ;  /* 0x30000021ff427230 */ /* 0x000fe40000004100 */
[----:B------:R-:W-:Y:S02]  /*0dd0*/  HADD2.F32 R37, -RZ, R37.H1_H1 ;  /* 0x30000025ff257230 */ /* 0x000fe40000004100 */
[----:B------:R-:W-:Y:S01]  /*0de0*/  FFMA.FTZ R28, R19, R20, R28 ;  /* 0x00000014131c7223 */ /* 0x000fe2000001001c */
[----:B------:R-:W-:Y:S02]  /*0df0*/  HADD2.F32 R29, -RZ, R29.H1_H1 ;  /* 0x3000001dff1d7230 */ /* 0x000fe40000004100 */
[----:B------:R-:W-:-:S02]  /*0e00*/  HADD2.F32 R24, -RZ, R21.H1_H1 ;  /* 0x30000015ff187230 */ /* 0x000fc40000004100 */
[----:B------:R-:W-:Y:S01]  /*0e10*/  FFMA.FTZ R66, R66, R37, R43 ;  /* 0x0000002542427223 */ /* 0x000fe2000001002b */
[----:B------:R-:W-:Y:S02]  /*0e20*/  HADD2.F32 R33, -RZ, R34.H0_H0 ;  /* 0x20000022ff217230 */ /* 0x000fe40000004100 */
[----:B------:R-:W-:Y:S02]  /*0e30*/  HADD2.F32 R70, -RZ, R38.H0_H0 ;  /* 0x20000026ff467230 */ /* 0x000fe40000004100 */
[----:B------:R-:W-:Y:S01]  /*0e40*/  FFMA.FTZ R24, R29, R24, R28 ;  /* 0x000000181d187223 */ /* 0x000fe2000001001c */
[----:B------:R-:W-:Y:S02]  /*0e50*/  HADD2.F32 R19, -RZ, R30.H0_H0 ;  /* 0x2000001eff137230 */ /* 0x000fe40000004100 */
[----:B------:R-:W-:Y:S02]  /*0e60*/  HADD2.F32 R20, -RZ, R22.H0_H0 ;  /* 0x20000016ff147230 */ /* 0x000fe40000004100 */
[----:B------:R-:W-:Y:S01]  /*0e70*/  FFMA.FTZ R33, R33, R70, R66 ;  /* 0x0000004621217223 */ /* 0x000fe20000010042 */
        /* <DEDUP_REMOVED lines=13> */
[----:B------:R-:W-:Y:S02]  /*0f50*/  HADD2.F32 R72, -RZ, R39.H1_H1 ;  /* 0x30000027ff487230 */ /* 0x000fe40000004100 */
        /* <DEDUP_REMOVED lines=32> */
[----:B------:R-:W-:Y:S01]  /*1160*/  FFMA.FTZ R13, R13, R80, R76 ;  /* 0x000000500d0d7223 */ /* 0x000fe2000001004c */
[----:B------:R-:W-:Y:S02]  /*1170*/  HADD2.F32 R78, -RZ, R14.H1_H1 ;  /* 0x3000000eff4e7230 */ /* 0x000fe40000004100 */
[----:B------:R-:W-:Y:S02]  /*1180*/  HADD2.F32 R10, -RZ, R10.H1_H1 ;  /* 0x3000000aff0a7230 */ /* 0x000fe40000004100 */
[----:B------:R-:W-:Y:S01]  /*1190*/  FFMA.FTZ R17, R4, R5, R17 ;  /* 0x0000000504117223 */ /* 0x000fe20000010011 */
[----:B------:R-:W-:Y:S02]  /*11a0*/  HADD2.F32 R9, -RZ, R6.H1_H1 ;  /* 0x30000006ff097230 */ /* 0x000fe40000004100 */
[----:B------:R-:W-:Y:S01]  /*11b0*/  FFMA.FTZ R13, R78, R85, R13 ;  /* 0x000000554e0d7223 */ /* 0x000fe2000001000d */
[----:B------:R-:W-:Y:S02]  /*11c0*/  HADD2.F32 R14, -RZ, R15.H0_H0 ;  /* 0x2000000fff0e7230 */ /* 0x000fe40000004100 */
[----:B------:R-:W-:-:S02]  /*11d0*/  HADD2.F32 R4, -RZ, R11.H0_H0 ;  /* 0x2000000bff047230 */ /* 0x000fc40000004100 */
[----:B------:R-:W-:Y:S01]  /*11e0*/  FFMA.FTZ R9, R10, R9, R17 ;  /* 0x000000090a097223 */ /* 0x000fe20000010011 */
[----:B------:R-:W-:Y:S02]  /*11f0*/  HADD2.F32 R5, -RZ, R7.H0_H0 ;  /* 0x20000007ff057230 */ /* 0x000fe40000004100 */
[----:B------:R-:W-:Y:S01]  /*1200*/  FFMA.FTZ R14, R14, R83, R13 ;  /* 0x000000530e0e7223 */ /* 0x000fe2000001000d */
[----:B------:R-:W-:Y:S01]  /*1210*/  HADD2.F32 R15, -RZ, R15.H1_H1 ;  /* 0x3000000fff0f7230 */ /* 0x000fe20000004100 */
[----:B------:R-:W-:Y:S01]  /*1220*/  IADD3 R13, PT, PT, R3, 0x3f, RZ ;  /* 0x0000003f030d7810 */ /* 0x000fe20007ffe0ff */
[----:B------:R-:W-:Y:S02]  /*1230*/  HADD2.F32 R11, -RZ, R11.H1_H1 ;  /* 0x3000000bff0b7230 */ /* 0x000fe40000004100 */
[----:B------:R-:W-:Y:S01]  /*1240*/  FFMA.FTZ R4, R4, R5, R9 ;  /* 0x0000000504047223 */ /* 0x000fe20000010009 */
[----:B------:R-:W-:Y:S02]  /*1250*/  HADD2.F32 R6, -RZ, R7.H1_H1 ;  /* 0x30000007ff067230 */ /* 0x000fe40000004100 */
[----:B------:R-:W-:Y:S01]  /*1260*/  FFMA.FTZ R14, R15, R18, R14 ;  /* 0x000000120f0e7223 */ /* 0x000fe2000001000e */
[----:B------:R-:W-:-:S02]  /*1270*/  SHF.R.S32.HI R10, RZ, 0x1f, R13 ;  /* 0x0000001fff0a7819 */ /* 0x000fc4000001140d */
[----:B------:R-:W-:Y:S02]  /*1280*/  FFMA.FTZ R11, R11, R6, R4 ;  /* 0x000000060b0b7223 */ /* 0x000fe40000010004 */
[----:B------:R-:W0:Y:S04]  /*1290*/  SHFL.BFLY PT, R5, R14, 0x4, 0x1f ;  /* 0x0c801f000e057f89 */ /* 0x000e2800000e0000 */
[----:B------:R-:W1:Y:S01]  /*12a0*/  SHFL.BFLY PT, R4, R11, 0x4, 0x1f ;  /* 0x0c801f000b047f89 */ /* 0x000e6200000e0000 */
[----:B0-----:R-:W-:Y:S02]  /*12b0*/  FADD.FTZ R5, R14, R5 ;  /* 0x000000050e057221 */ /* 0x001fe40000010000 */
[----:B------:R-:W0:Y:S01]  /*12c0*/  LDC.64 R14, c[0x0][0x440] ;  /* 0x00011000ff0e7b82 */ /* 0x000e220000000a00 */
[----:B-1----:R-:W-:Y:S01]  /*12d0*/  FADD.FTZ R8, R11, R4 ;  /* 0x000000040b087221 */ /* 0x002fe20000010000 */
[----:B------:R-:W-:Y:S01]  /*12e0*/  SHF.L.U32 R11, R59, 0x2, RZ ;  /* 0x000000023b0b7819 */ /* 0x000fe200000006ff */
[----:B------:R-:W1:Y:S04]  /*12f0*/  SHFL.BFLY PT, R4, R5, 0x2, 0x1f ;  /* 0x0c401f0005047f89 */ /* 0x000e6800000e0000 */
[----:B------:R-:W2:Y:S01]  /*1300*/  SHFL.BFLY PT, R7, R8, 0x2, 0x1f ;  /* 0x0c401f0008077f89 */ /* 0x000ea200000e0000 */
[----:B-1----:R-:W-:Y:S01]  /*1310*/  FADD.FTZ R6, R5, R4 ;  /* 0x0000000405067221 */ /* 0x002fe20000010000 */
[----:B------:R-:W-:Y:S01]  /*1320*/  LEA.HI R4, R10, R13, RZ, 0x6 ;  /* 0x0000000d0a047211 */ /* 0x000fe200078f30ff */
[----:B--2---:R-:W-:-:S03]  /*1330*/  FADD.FTZ R9, R8, R7 ;  /* 0x0000000708097221 */ /* 0x004fc60000010000 */
[----:B------:R-:W-:Y:S01]  /*1340*/  LOP3.LUT R4, R4, 0xffffffc0, RZ, 0xc0, !PT ;  /* 0xffffffc004047812 */ /* 0x000fe200078ec0ff */
[----:B------:R-:W1:Y:S01]  /*1350*/  SHFL.BFLY PT, R7, R6, 0x1, 0x1f ;  /* 0x0c201f0006077f89 */ /* 0x000e6200000e0000 */
[----:B------:R-:W-:Y:S02]  /*1360*/  IMAD R8, R57, 0x3000, RZ ;  /* 0x0000300039087824 */ /* 0x000fe400078e02ff */
[----:B------:R-:W-:Y:S01]  /*1370*/  IADD3 R12, PT, PT, R2, R13, -R4 ;  /* 0x0000000d020c7210 */ /* 0x000fe20007ffe804 */
[----:B------:R-:W2:Y:S01]  /*1380*/  SHFL.BFLY PT, R10, R9, 0x1, 0x1f ;  /* 0x0c201f00090a7f89 */ /* 0x000ea200000e0000 */
[----:B------:R-:W3:Y:S01]  /*1390*/  LDC.64 R4, c[0x0][0x448] ;  /* 0x00011200ff047b82 */ /* 0x000ee20000000a00 */
[----:B------:R-:W-:Y:S02]  /*13a0*/  LOP3.LUT R8, R11, R8, RZ, 0xfc, !PT ;  /* 0x000000080b087212 */ /* 0x000fe400078efcff */
[----:B------:R-:W-:-:S04]  /*13b0*/  IADD3 R12, PT, PT, R13, -R12, RZ ;  /* 0x8000000c0d0c7210 */ /* 0x000fc80007ffe0ff */
[----:B------:R-:W-:-:S04]  /*13c0*/  ISETP.GE.AND P0, PT, R59, R12, PT ;  /* 0x0000000c3b00720c */ /* 0x000fc80003f06270 */
[----:B------:R-:W-:Y:S01]  /*13d0*/  ISETP.GT.U32.OR P0, PT, R59, 0x3f, P0 ;  /* 0x0000003f3b00780c */ /* 0x000fe20000704470 */
[----:B-1----:R-:W-:Y:S01]  /*13e0*/  FADD.FTZ R16, R6, R7 ;  /* 0x0000000706107221 */ /* 0x002fe20000010000 */
[----:B--2---:R-:W-:Y:S01]  /*13f0*/  FADD.FTZ R17, R9, R10 ;  /* 0x0000000a09117221 */ /* 0x004fe20000010000 */
[----:B0-----:R-:W-:Y:S10]  /*1400*/  @P1 BRA `(.L_x_29) ;  /* 0x0000000000481947 */ /* 0x001ff40003800000 */
[----:B------:R-:W0:Y:S01]  /*1410*/  LDC.64 R10, c[0x0][0x3e8] ;  /* 0x0000fa00ff0a7b82 */ /* 0x000e220000000a00 */
[----:B------:R-:W-:Y:S01]  /*1420*/  HFMA2 R3, -RZ, RZ, 0, 0 ;  /* 0x00000000ff037431 */ /* 0x000fe200000001ff */
[----:B------:R-:W1:Y:S01]  /*1430*/  LDCU.64 UR8, c[0x0][0x3d0] ;  /* 0x00007a00ff0877ac */ /* 0x000e620008000a00 */
[----:B------:R-:W-:-:S05]  /*1440*/  ISETP.GE.AND P2, PT, R52, R61, PT ;  /* 0x0000003d3400720c */ /* 0x000fca0003f46270 */
[----:B------:R-:W2:Y:S01]  /*1450*/  LDC.64 R12, c[0x0][0x3f0] ;  /* 0x0000fc00ff0c7b82 */ /* 0x000ea20000000a00 */
[----:B0-----:R-:W-:-:S04]  /*1460*/  IMAD.WIDE.U32 R6, R10, UR6, R2 ;  /* 0x000000060a067c25 */ /* 0x001fc8000f8e0002 */
[----:B------:R-:W-:Y:S01]  /*1470*/  IMAD R7, R11, UR6, R7 ;  /* 0x000000060b077c24 */ /* 0x000fe2000f8e0207 */
[----:B------:R-:W-:Y:S01]  /*1480*/  FSEL R11, R16, RZ, !P2 ;  /* 0x000000ff100b7208 */ /* 0x000fe20005000000 */
[----:B--2---:R-:W-:-:S04]  /*1490*/  IMAD.WIDE.U32 R6, R12, UR7, R6 ;  /* 0x000000070c067c25 */ /* 0x004fc8000f8e0006 */
[----:B------:R-:W-:Y:S01]  /*14a0*/  IMAD R10, R13, UR7, R7 ;  /* 0x000000070d0a7c24 */ /* 0x000fe2000f8e0207 */
[----:B------:R-:W-:-:S04]  /*14b0*/  IADD3 R7, P1, PT, R52, R6, RZ ;  /* 0x0000000634077210 */ /* 0x000fc80007f3e0ff */
[----:B------:R-:W-:Y:S02]  /*14c0*/  IADD3.X R10, PT, PT, RZ, R10, RZ, P1, !PT ;  /* 0x0000000aff0a7210 */ /* 0x000fe40000ffe4ff */
[C---:B-1----:R-:W-:Y:S02]  /*14d0*/  LEA R6, P3, R7.reuse, UR8, 0x2 ;  /* 0x0000000807067c11 */ /* 0x042fe4000f8610ff */
[----:B------:R-:W-:Y:S02]  /*14e0*/  ISETP.GE.AND P1, PT, R0, R61, PT ;  /* 0x0000003d0000720c */ /* 0x000fe40003f26270 */
[----:B------:R-:W-:Y:S02]  /*14f0*/  LEA.HI.X R7, R7, UR9, R10, 0x2, P3 ;  /* 0x0000000907077c11 */ /* 0x000fe400098f140a */
[----:B------:R-:W-:-:S03]  /*1500*/  FSEL R13, R17, RZ, !P1 ;  /* 0x000000ff110d7208 */ /* 0x000fc60004800000 */
[----:B------:R0:W-:Y:S04]  /*1510*/  STG.E desc[UR4][R6.64], R11 ;  /* 0x0000000b06007986 */ /* 0x0001e8000c101904 */
[----:B------:R0:W-:Y:S02]  /*1520*/  STG.E desc[UR4][R6.64+0x80], R13 ;  /* 0x0000800d06007986 */ /* 0x0001e4000c101904 */
.L_x_29:
[----:B------:R-:W-:Y:S05]  /*1530*/  BSYNC.RECONVERGENT B0 ;  /* 0x0000000000007941 */ /* 0x000fea0003800200 */
.L_x_28:
[----:B------:R-:W-:Y:S04]  /*1540*/  BSSY.RECONVERGENT B0, `(.L_x_30) ;  /* 0x0000011000007945 */ /* 0x000fe80003800200 */
[----:B------:R-:W-:Y:S05]  /*1550*/  @P0 BRA `(.L_x_31) ;  /* 0x00000000003c0947 */ /* 0x000fea0003800000 */
[----:B0-----:R-:W0:Y:S01]  /*1560*/  LDC.64 R6, c[0x0][0x418] ;  /* 0x00010600ff067b82 */ /* 0x001e220000000a00 */
[----:B------:R-:W-:Y:S01]  /*1570*/  IADD3 R2, PT, PT, R2, R59, RZ ;  /* 0x0000003b02027210 */ /* 0x000fe20007ffe0ff */
[C---:B------:R-:W-:Y:S01]  /*1580*/  FMUL.FTZ R0, R74.reuse, 1.4426950216293334961 ;  /* 0x3fb8aa3b4a007820 */ /* 0x040fe20000410000 */
[----:B------:R-:W-:Y:S02]  /*1590*/  MOV R3, RZ ;  /* 0x000000ff00037202 */ /* 0x000fe40000000f00 */
[----:B------:R-:W-:-:S03]  /*15a0*/  FSETP.NEU.FTZ.AND P0, PT, R74, -INF , PT ;  /* 0xff8000004a00780b */ /* 0x000fc60003f1d000 */
[----:B------:R-:W1:Y:S08]  /*15b0*/  LDC.64 R10, c[0x0][0x420] ;  /* 0x00010800ff0a7b82 */ /* 0x000e700000000a00 */
[----:B------:R-:W2:Y:S01]  /*15c0*/  LDC.64 R12, c[0x0][0x410] ;  /* 0x00010400ff0c7b82 */ /* 0x000ea20000000a00 */
[----:B0-----:R-:W-:-:S04]  /*15d0*/  IMAD.WIDE.U32 R2, R6, UR6, R2 ;  /* 0x0000000606027c25 */ /* 0x001fc8000f8e0002 */
[----:B------:R-:W-:Y:S02]  /*15e0*/  IMAD R3, R7, UR6, R3 ;  /* 0x0000000607037c24 */ /* 0x000fe4000f8e0203 */
[----:B-1----:R-:W-:-:S04]  /*15f0*/  IMAD.WIDE.U32 R2, R10, UR7, R2 ;  /* 0x000000070a027c25 */ /* 0x002fc8000f8e0002 */
[----:B------:R-:W-:Y:S01]  /*1600*/  IMAD R3, R11, UR7, R3 ;  /* 0x000000070b037c24 */ /* 0x000fe2000f8e0203 */
[----:B--2---:R-:W-:-:S04]  /*1610*/  LEA R6, P1, R2, R12, 0x2 ;  /* 0x0000000c02067211 */ /* 0x004fc800078210ff */
[----:B------:R-:W-:Y:S02]  /*1620*/  LEA.HI.X R7, R2, R13, R3, 0x2, P1 ;  /* 0x0000000d02077211 */ /* 0x000fe400008f1403 */
[----:B------:R-:W-:-:S05]  /*1630*/  FSEL R3, R0, RZ, P0 ;  /* 0x000000ff00037208 */ /* 0x000fca0000000000 */
[----:B------:R1:W-:Y:S02]  /*1640*/  STG.E desc[UR4][R6.64], R3 ;  /* 0x0000000306007986 */ /* 0x0003e4000c101904 */
.L_x_31:
[----:B------:R-:W-:Y:S05]  /*1650*/  BSYNC.RECONVERGENT B0 ;  /* 0x0000000000007941 */ /* 0x000fea0003800200 */
.L_x_30:
[----:B------:R-:W2:Y:S01]  /*1660*/  LDCU.64 UR10, c[0x0][0x458] ;  /* 0x00008b00ff0a77ac */ /* 0x000ea20008000a00 */
[----:B------:R-:W-:Y:S01]  /*1670*/  HFMA2 R9, -RZ, RZ, 0, 0 ;  /* 0x00000000ff097431 */ /* 0x000fe200000001ff */
[----:B------:R-:W4:Y:S02]  /*1680*/  LDCU.64 UR8, c[0x0][0x428] ;  /* 0x00008500ff0877ac */ /* 0x000f240008000a00 */
[----:B-1----:R-:W-:-:S04]  /*1690*/  IMAD.WIDE.U32 R2, R14, UR6, R8 ;  /* 0x000000060e027c25 */ /* 0x002fc8000f8e0008 */
[----:B------:R-:W-:Y:S02]  /*16a0*/  IMAD R3, R15, UR6, R3 ;  /* 0x000000060f037c24 */ /* 0x000fe4000f8e0203 */
[----:B---3--:R-:W-:Y:S01]  /*16b0*/  IMAD.WIDE.U32 R2, R4, UR7, R2 ;  /* 0x0000000704027c25 */ /* 0x008fe2000f8e0002 */
[----:B--2---:R-:W-:-:S03]  /*16c0*/  ISETP.NE.U32.AND P0, PT, RZ, UR10, PT ;  /* 0x0000000aff007c0c */ /* 0x004fc6000bf05070 */
[----:B------:R-:W-:Y:S01]  /*16d0*/  IMAD R5, R5, UR7, R3 ;  /* 0x0000000705057c24 */ /* 0x000fe2000f8e0203 */
[----:B------:R-:W-:Y:S02]  /*16e0*/  ISETP.NE.AND.EX P0, PT, RZ, UR11, PT, P0 ;  /* 0x0000000bff007c0c */ /* 0x000fe4000bf05300 */
[C---:B----4-:R-:W-:Y:S02]  /*16f0*/  LEA R4, P1, R2.reuse, UR8, 0x2 ;  /* 0x0000000802047c11 */ /* 0x050fe4000f8210ff */
[----:B------:R-:W-:Y:S02]  /*1700*/  ISETP.NE.OR P0, PT, R59, RZ, !P0 ;  /* 0x000000ff3b00720c */ /* 0x000fe40004705670 */
[----:B------:R-:W-:-:S05]  /*1710*/  LEA.HI.X R5, R2, UR9, R5, 0x2, P1 ;  /* 0x0000000902057c11 */ /* 0x000fca00088f1405 */
[----:B------:R1:W-:Y:S04]  /*1720*/  STG.E.128 desc[UR4][R4.64], RZ ;  /* 0x000000ff04007986 */ /* 0x0003e8000c101d04 */
        /* <DEDUP_REMOVED lines=10> */
[----:B------:R1:W-:Y:S01]  /*17d0*/  STG.E.128 desc[UR4][R4.64+0xb000], RZ ;  /* 0x00b000ff04007986 */ /* 0x0003e2000c101d04 */
[----:B------:R-:W-:Y:S05]  /*17e0*/  @P0 EXIT ;  /* 0x000000000000094d */ /* 0x000fea0003800000 */
[----:B------:R-:W2:Y:S08]  /*17f0*/  LDC R0, c[0x0][0x450] ;  /* 0x00011400ff007b82 */ /* 0x000eb00000000800 */
[----:B-1----:R-:W1:Y:S08]  /*1800*/  LDC R4, c[0x0][0x390] ;  /* 0x0000e400ff047b82 */ /* 0x002e700000000800 */
[----:B------:R-:W3:Y:S01]  /*1810*/  LDC.64 R2, c[0x0][0x458] ;  /* 0x00011600ff027b82 */ /* 0x000ee20000000a00 */
[----:B--2---:R-:W-:-:S04]  /*1820*/  IMAD R57, R57, R0, UR7 ;  /* 0x0000000739397e24 */ /* 0x004fc8000f8e0200 */
[----:B-1----:R-:W-:-:S04]  /*1830*/  IMAD R57, R57, R4, UR6 ;  /* 0x0000000639397e24 */ /* 0x002fc8000f8e0204 */
[----:B---3--:R-:W-:-:S05]  /*1840*/  IMAD.WIDE R2, R57, 0x4, R2 ;  /* 0x0000000439027825 */ /* 0x008fca00078e0202 */
[----:B------:R-:W-:Y:S01]  /*1850*/  STG.E desc[UR4][R2.64], RZ ;  /* 0x000000ff02007986 */ /* 0x000fe2000c101904 */
[----:B------:R-:W-:Y:S05]  /*1860*/  EXIT ;  /* 0x000000000000794d */ /* 0x000fea0003800000 */
.L_x_32:
        /* <DEDUP_REMOVED lines=9> */
.L_x_108:


//--------------------- .text._ZN7cutlass13device_kernelIN5flash11enable_sm90INS1_16FlashAttnBwdSm90INS1_25CollectiveMainloopBwdSm90ILi2ELi1ELi1EN4cute5tupleIJNS5_1CILi1EEES8_S8_EEENS6_IJNS7_ILi64EEENS7_ILi96EEENS7_ILi192EEEEEENS_6half_tEfNS_4arch4Sm90ELb1ELb0ELb0ELb1ELb0ELb0ELb1ELb0ELi3ELi1ELi1ELi1ELb0EEENS1_21CollectiveEpilogueBwdISD_SE_SG_Li384ELb1ELb1ELi3EEENS1_25SingleTileBwdLPTSchedulerILb1ELi96ELb0EEEEEEEEEvNT_6ParamsE --------------------------
	.section	.text._ZN7cutlass13device_kernelIN5flash11enable_sm90INS1_16FlashAttnBwdSm90INS1_25CollectiveMainloopBwdSm90ILi2ELi1ELi1EN4cute5tupleIJNS5_1CILi1EEES8_S8_EEENS6_IJNS7_ILi64EEENS7_ILi96EEENS7_ILi192EEEEEENS_6half_tEfNS_4arch4Sm90ELb1ELb0ELb0ELb1ELb0ELb0ELb1ELb0ELi3ELi1ELi1ELi1ELb0EEENS1_21CollectiveEpilogueBwdISD_SE_SG_Li384ELb1ELb1ELi3EEENS1_25SingleTileBwdLPTSchedulerILb1ELi96ELb0EEEEEEEEEvNT_6ParamsE,"ax",@progbits
	.align	128
.text._ZN7cutlass13device_kernelIN5flash11enable_sm90INS1_16FlashAttnBwdSm90INS1_25CollectiveMainloopBwdSm90ILi2ELi1ELi1EN4cute5tupleIJNS5_1CILi1EEES8_S8_EEENS6_IJNS7_ILi64EEENS7_ILi96EEENS7_ILi192EEEEEENS_6half_tEfNS_4arch4Sm90ELb1ELb0ELb0ELb1ELb0ELb0ELb1ELb0ELi3ELi1ELi1ELi1ELb0EEENS1_21CollectiveEpilogueBwdISD_SE_SG_Li384ELb1ELb1ELi3EEENS1_25SingleTileBwdLPTSchedulerILb1ELi96ELb0EEEEEEEEEvNT_6ParamsE:
        .type           _ZN7cutlass13device_kernelIN5flash11enable_sm90INS1_16FlashAttnBwdSm90INS1_25CollectiveMainloopBwdSm90ILi2ELi1ELi1EN4cute5tupleIJNS5_1CILi1EEES8_S8_EEENS6_IJNS7_ILi64EEENS7_ILi96EEENS7_ILi192EEEEEENS_6half_tEfNS_4arch4Sm90ELb1ELb0ELb0ELb1ELb0ELb0ELb1ELb0ELi3ELi1ELi1ELi1ELb0EEENS1_21CollectiveEpilogueBwdISD_SE_SG_Li384ELb1ELb1ELi3EEENS1_25SingleTileBwdLPTSchedulerILb1ELi96ELb0EEEEEEEEEvNT_6ParamsE,@function
        .size           _ZN7cutlass13device_kernelIN5flash11enable_sm90INS1_16FlashAttnBwdSm90INS1_25CollectiveMainloopBwdSm90ILi2ELi1ELi1EN4cute5tupleIJNS5_1CILi1EEES8_S8_EEENS6_IJNS7_ILi64EEENS7_ILi96EEENS7_ILi192EEEEEENS_6half_tEfNS_4arch4Sm90ELb1ELb0ELb0ELb1ELb0ELb0ELb1ELb0ELi3ELi1ELi1ELi1ELb0EEENS1_21CollectiveEpilogueBwdISD_SE_SG_Li384ELb1ELb1ELi3EEENS1_25SingleTileBwdLPTSchedulerILb1ELi96ELb0EEEEEEEEEvNT_6ParamsE,(.L_x_109 - _ZN7cutlass13device_kernelIN5flash11enable_sm90INS1_16FlashAttnBwdSm90INS1_25CollectiveMainloopBwdSm90ILi2ELi1ELi1EN4cute5tupleIJNS5_1CILi1EEES8_S8_EEENS6_IJNS7_ILi64EEENS7_ILi96EEENS7_ILi192EEEEEENS_6half_tEfNS_4arch4Sm90ELb1ELb0ELb0ELb1ELb0ELb0ELb1ELb0ELi3ELi1ELi1ELi1ELb0EEENS1_21CollectiveEpilogueBwdISD_SE_SG_Li384ELb1ELb1ELi3EEENS1_25SingleTileBwdLPTSchedulerILb1ELi96ELb0EEEEEEEEEvNT_6ParamsE)
        .other          _ZN7cutlass13device_kernelIN5flash11enable_sm90INS1_16FlashAttnBwdSm90INS1_25CollectiveMainloopBwdSm90ILi2ELi1ELi1EN4cute5tupleIJNS5_1CILi1EEES8_S8_EEENS6_IJNS7_ILi64EEENS7_ILi96EEENS7_ILi192EEEEEENS_6half_tEfNS_4arch4Sm90ELb1ELb0ELb0ELb1ELb0ELb0ELb1ELb0ELi3ELi1ELi1ELi1ELb0EEENS1_21CollectiveEpilogueBwdISD_SE_SG_Li384ELb1ELb1ELi3EEENS1_25SingleTileBwdLPTSchedulerILb1ELi96ELb0EEEEEEEEEvNT_6ParamsE,@"STO_CUDA_ENTRY STV_DEFAULT"
_ZN7cutlass13device_kernelIN5flash11enable_sm90INS1_16FlashAttnBwdSm90INS1_25CollectiveMainloopBwdSm90ILi2ELi1ELi1EN4cute5tupleIJNS5_1CILi1EEES8_S8_EEENS6_IJNS7_ILi64EEENS7_ILi96EEENS7_ILi192EEEEEENS_6half_tEfNS_4arch4Sm90ELb1ELb0ELb0ELb1ELb0ELb0ELb1ELb0ELi3ELi1ELi1ELi1ELb0EEENS1_21CollectiveEpilogueBwdISD_SE_SG_Li384ELb1ELb1ELi3EEENS1_25SingleTileBwdLPTSchedulerILb1ELi96ELb0EEEEEEEEEvNT_6ParamsE:
[----:B------:R-:W-:Y:S01]  /*0000*/  LDC R1, c[0x0][0x37c] ;  /* 0x0000df00ff017b82 */ /* 0x000fe20000000800 */
[----:B------:R-:W-:Y:S05]  /*0010*/  EXIT ;  /* 0x000000000000794d */ /* 0x000fea0003800000 */
.L_x_33:
        /* <DEDUP_REMOVED lines=14> */
.L_x_109:


//--------------------- .text._ZN7cutlass13device_kernelIN5flash11enable_sm90INS1_16FlashAttnBwdSm90INS1_25CollectiveMainloopBwdSm90ILi2ELi1ELi1EN4cute5tupleIJNS5_1CILi1EEES8_S8_EEENS6_IJNS7_ILi64EEENS7_ILi96EEENS7_ILi192EEEEEENS_6half_tEfNS_4arch4Sm90ELb1ELb0ELb0ELb1ELb1ELb0ELb1ELb0ELi3ELi1ELi1ELi1ELb0EEENS1_21CollectiveEpilogueBwdISD_SE_SG_Li384ELb1ELb1ELi3EEENS1_25SingleTileBwdLPTSchedulerILb1ELi96ELb1EEEEEEEEEvNT_6ParamsE --------------------------
	.section	.text._ZN7cutlass13device_kernelIN5flash11enable_sm90INS1_16FlashAttnBwdSm90INS1_25CollectiveMainloopBwdSm90ILi2ELi1ELi1EN4cute5tupleIJNS5_1CILi1EEES8_S8_EEENS6_IJNS7_ILi64EEENS7_ILi96EEENS7_ILi192EEEEEENS_6half_tEfNS_4arch4Sm90ELb1ELb0ELb0ELb1ELb1ELb0ELb1ELb0ELi3ELi1ELi1ELi1ELb0EEENS1_21CollectiveEpilogueBwdISD_SE_SG_Li384ELb1ELb1ELi3EEENS1_25SingleTileBwdLPTSchedulerILb1ELi96ELb1EEEEEEEEEvNT_6ParamsE,"ax",@progbits
	.align	128
.text._ZN7cutlass13device_kernelIN5flash11enable_sm90INS1_16FlashAttnBwdSm90INS1_25CollectiveMainloopBwdSm90ILi2ELi1ELi1EN4cute5tupleIJNS5_1CILi1EEES8_S8_EEENS6_IJNS7_ILi64EEENS7_ILi96EEENS7_ILi192EEEEEENS_6half_tEfNS_4arch4Sm90ELb1ELb0ELb0ELb1ELb1ELb0ELb1ELb0ELi3ELi1ELi1ELi1ELb0EEENS1_21CollectiveEpilogueBwdISD_SE_SG_Li384ELb1ELb1ELi3EEENS1_25SingleTileBwdLPTSchedulerILb1ELi96ELb1EEEEEEEEEvNT_6ParamsE:
        .type           _ZN7cutlass13device_kernelIN5flash11enable_sm90INS1_16FlashAttnBwdSm90INS1_25CollectiveMainloopBwdSm90ILi2ELi1ELi1EN4cute5tupleIJNS5_1CILi1EEES8_S8_EEENS6_IJNS7_ILi64EEENS7_ILi96EEENS7_ILi192EEEEEENS_6half_tEfNS_4arch4Sm90ELb1ELb0ELb0ELb1ELb1ELb0ELb1ELb0ELi3ELi1ELi1ELi1ELb0EEENS1_21CollectiveEpilogueBwdISD_SE_SG_Li384ELb1ELb1ELi3EEENS1_25SingleTileBwdLPTSchedulerILb1ELi96ELb1EEEEEEEEEvNT_6ParamsE,@function
        .size           _ZN7cutlass13device_kernelIN5flash11enable_sm90INS1_16FlashAttnBwdSm90INS1_25CollectiveMainloopBwdSm90ILi2ELi1ELi1EN4cute5tupleIJNS5_1CILi1EEES8_S8_EEENS6_IJNS7_ILi64EEENS7_ILi96EEENS7_ILi192EEEEEENS_6half_tEfNS_4arch4Sm90ELb1ELb0ELb0ELb1ELb1ELb0ELb1ELb0ELi3ELi1ELi1ELi1ELb0EEENS1_21CollectiveEpilogueBwdISD_SE_SG_Li384ELb1ELb1ELi3EEENS1_25SingleTileBwdLPTSchedulerILb1ELi96ELb1EEEEEEEEEvNT_6ParamsE,(.L_x_110 - _ZN7cutlass13device_kernelIN5flash11enable_sm90INS1_16FlashAttnBwdSm90INS1_25CollectiveMainloopBwdSm90ILi2ELi1ELi1EN4cute5tupleIJNS5_1CILi1EEES8_S8_EEENS6_IJNS7_ILi64EEENS7_ILi96EEENS7_ILi192EEEEEENS_6half_tEfNS_4arch4Sm90ELb1ELb0ELb0ELb1ELb1ELb0ELb1ELb0ELi3ELi1ELi1ELi1ELb0EEENS1_21CollectiveEpilogueBwdISD_SE_SG_Li384ELb1ELb1ELi3EEENS1_25SingleTileBwdLPTSchedulerILb1ELi96ELb1EEEEEEEEEvNT_6ParamsE)
        .other          _ZN7cutlass13device_kernelIN5flash11enable_sm90INS1_16FlashAttnBwdSm90INS1_25CollectiveMainloopBwdSm90ILi2ELi1ELi1EN4cute5tupleIJNS5_1CILi1EEES8_S8_EEENS6_IJNS7_ILi64EEENS7_ILi96EEENS7_ILi192EEEEEENS_6half_tEfNS_4arch4Sm90ELb1ELb0ELb0ELb1ELb1ELb0ELb1ELb0ELi3ELi1ELi1ELi1ELb0EEENS1_21CollectiveEpilogueBwdISD_SE_SG_Li384ELb1ELb1ELi3EEENS1_25SingleTileBwdLPTSchedulerILb1ELi96ELb1EEEEEEEEEvNT_6ParamsE,@"STO_CUDA_ENTRY STV_DEFAULT"
_ZN7cutlass13device_kernelIN5flash11enable_sm90INS1_16FlashAttnBwdSm90INS1_25CollectiveMainloopBwdSm90ILi2ELi1ELi1EN4cute5tupleIJNS5_1CILi1EEES8_S8_EEENS6_IJNS7_ILi64EEENS7_ILi96EEENS7_ILi192EEEEEENS_6half_tEfNS_4arch4Sm90ELb1ELb0ELb0ELb1ELb1ELb0ELb1ELb0ELi3ELi1ELi1ELi1ELb0EEENS1_21CollectiveEpilogueBwdISD_SE_SG_Li384ELb1ELb1ELi3EEENS1_25SingleTileBwdLPTSchedulerILb1ELi96ELb1EEEEEEEEEvNT_6ParamsE:
[----:B------:R-:W-:Y:S01]  /*0000*/  LDC R1, c[0x0][0x37c] ;  /* 0x0000df00ff017b82 */ /* 0x000fe20000000800 */
[----:B------:R-:W-:Y:S05]  /*0010*/  EXIT ;  /* 0x000000000000794d */ /* 0x000fea0003800000 */
.L_x_34:
        /* <DEDUP_REMOVED lines=14> */
.L_x_110:


//--------------------- .text._ZN7cutlass13device_kernelIN5flash11enable_sm90INS1_16FlashAttnBwdSm90INS1_25CollectiveMainloopBwdSm90ILi2ELi1ELi1EN4cute5tupleIJNS5_1CILi1EEES8_S8_EEENS6_IJNS7_ILi64EEENS7_ILi96EEENS7_ILi192EEEEEENS_6half_tEfNS_4arch4Sm90ELb1ELb0ELb0ELb1ELb0ELb0ELb1ELb0ELi3ELi1ELi1ELi1ELb0EEENS1_24CollectiveEpilogueBwdGQAISD_fSG_Li384ELb1ELb0EEENS1_25SingleTileBwdLPTSchedulerILb1ELi96ELb0EEEEEEEEEvNT_6ParamsE --------------------------
	.section	.text._ZN7cutlass13device_kernelIN5flash11enable_sm90INS1_16FlashAttnBwdSm90INS1_25CollectiveMainloopBwdSm90ILi2ELi1ELi1EN4cute5tupleIJNS5_1CILi1EEES8_S8_EEENS6_IJNS7_ILi64EEENS7_ILi96EEENS7_ILi192EEEEEENS_6half_tEfNS_4arch4Sm90ELb1ELb0ELb0ELb1ELb0ELb0ELb1ELb0ELi3ELi1ELi1ELi1ELb0EEENS1_24CollectiveEpilogueBwdGQAISD_fSG_Li384ELb1ELb0EEENS1_25SingleTileBwdLPTSchedulerILb1ELi96ELb0EEEEEEEEEvNT_6ParamsE,"ax",@progbits
	.align	128
.text._ZN7cutlass13device_kernelIN5flash11enable_sm90INS1_16FlashAttnBwdSm90INS1_25CollectiveMainloopBwdSm90ILi2ELi1ELi1EN4cute5tupleIJNS5_1CILi1EEES8_S8_EEENS6_IJNS7_ILi64EEENS7_ILi96EEENS7_ILi192EEEEEENS_6half_tEfNS_4arch4Sm90ELb1ELb0ELb0ELb1ELb0ELb0ELb1ELb0ELi3ELi1ELi1ELi1ELb0EEENS1_24CollectiveEpilogueBwdGQAISD_fSG_Li384ELb1ELb0EEENS1_25SingleTileBwdLPTSchedulerILb1ELi96ELb0EEEEEEEEEvNT_6ParamsE:
        .type           _ZN7cutlass13device_kernelIN5flash11enable_sm90INS1_16FlashAttnBwdSm90INS1_25CollectiveMainloopBwdSm90ILi2ELi1ELi1EN4cute5tupleIJNS5_1CILi1EEES8_S8_EEENS6_IJNS7_ILi64EEENS7_ILi96EEENS7_ILi192EEEEEENS_6half_tEfNS_4arch4Sm90ELb1ELb0ELb0ELb1ELb0ELb0ELb1ELb0ELi3ELi1ELi1ELi1ELb0EEENS1_24CollectiveEpilogueBwdGQAISD_fSG_Li384ELb1ELb0EEENS1_25SingleTileBwdLPTSchedulerILb1ELi96ELb0EEEEEEEEEvNT_6ParamsE,@function
        .size           _ZN7cutlass13device_kernelIN5flash11enable_sm90INS1_16FlashAttnBwdSm90INS1_25CollectiveMainloopBwdSm90ILi2ELi1ELi1EN4cute5tupleIJNS5_1CILi1EEES8_S8_EEENS6_IJNS7_ILi64EEENS7_ILi96EEENS7_ILi192EEEEEENS_6half_tEfNS_4arch4Sm90ELb1ELb0ELb0ELb1ELb0ELb0ELb1ELb0ELi3ELi1ELi1ELi1ELb0EEENS1_24CollectiveEpilogueBwdGQAISD_fSG_Li384ELb1ELb0EEENS1_25SingleTileBwdLPTSchedulerILb1ELi96ELb0EEEEEEEEEvNT_6ParamsE,(.L_x_111 - _ZN7cutlass13device_kernelIN5flash11enable_sm90INS1_16FlashAttnBwdSm90INS1_25CollectiveMainloopBwdSm90ILi2ELi1ELi1EN4cute5tupleIJNS5_1CILi1EEES8_S8_EEENS6_IJNS7_ILi64EEENS7_ILi96EEENS7_ILi192EEEEEENS_6half_tEfNS_4arch4Sm90ELb1ELb0ELb0ELb1ELb0ELb0ELb1ELb0ELi3ELi1ELi1ELi1ELb0EEENS1_24CollectiveEpilogueBwdGQAISD_fSG_Li384ELb1ELb0EEENS1_25SingleTileBwdLPTSchedulerILb1ELi96ELb0EEEEEEEEEvNT_6ParamsE)
        .other          _ZN7cutlass13device_kernelIN5flash11enable_sm90INS1_16FlashAttnBwdSm90INS1_25CollectiveMainloopBwdSm90ILi2ELi1ELi1EN4cute5tupleIJNS5_1CILi1EEES8_S8_EEENS6_IJNS7_ILi64EEENS7_ILi96EEENS7_ILi192EEEEEENS_6half_tEfNS_4arch4Sm90ELb1ELb0ELb0ELb1ELb0ELb0ELb1ELb0ELi3ELi1ELi1ELi1ELb0EEENS1_24CollectiveEpilogueBwdGQAISD_fSG_Li384ELb1ELb0EEENS1_25SingleTileBwdLPTSchedulerILb1ELi96ELb0EEEEEEEEEvNT_6ParamsE,@"STO_CUDA_ENTRY STV_DEFAULT"
_ZN7cutlass13device_kernelIN5flash11enable_sm90INS1_16FlashAttnBwdSm90INS1_25CollectiveMainloopBwdSm90ILi2ELi1ELi1EN4cute5tupleIJNS5_1CILi1EEES8_S8_EEENS6_IJNS7_ILi64EEENS7_ILi96EEENS7_ILi192EEEEEENS_6half_tEfNS_4arch4Sm90ELb1ELb0ELb0ELb1ELb0ELb0ELb1ELb0ELi3ELi1ELi1ELi1ELb0EEENS1_24CollectiveEpilogueBwdGQAISD_fSG_Li384ELb1ELb0EEENS1_25SingleTileBwdLPTSchedulerILb1ELi96ELb0EEEEEEEEEvNT_6ParamsE:
[----:B------:R-:W-:Y:S01]  /*0000*/  LDC R1, c[0x0][0x37c] ;  /* 0x0000df00ff017b82 */ /* 0x000fe20000000800 */
[----:B------:R-:W-:Y:S05]  /*0010*/  EXIT ;  /* 0x000000000000794d */ /* 0x000fea0003800000 */
.L_x_35:
        /* <DEDUP_REMOVED lines=14> */
.L_x_111:


//--------------------- .text._ZN7cutlass13device_kernelIN5flash32FlashAttnBwdPostprocessConvertdQIN4cute5tupleIJNS3_1CILi96EEENS5_ILi192EEEEEENS_6half_tEfNS_4arch4Sm90ELi384ENS3_8TiledMMAINS3_8MMA_AtomIJNS3_4SM904GMMA25MMA_64x96x16_F32F16F16_SSILNSF_5MajorE1ELSH_1ELNSF_7ScaleInE1ELSI_1EEEEEENS3_6LayoutINS4_IJNS5_ILi3EEENS5_ILi1EEESN_EEENS4_IJSN_NS5_ILi0EEESP_EEEEENS4_IJNS3_10UnderscoreESS_SS_EEEEELb1EEEEEvNT_6ParamsE --------------------------
	.section	.text._ZN7cutlass13device_kernelIN5flash32FlashAttnBwdPostprocessConvertdQIN4cute5tupleIJNS3_1CILi96EEENS5_ILi192EEEEEENS_6half_tEfNS_4arch4Sm90ELi384ENS3_8TiledMMAINS3_8MMA_AtomIJNS3_4SM904GMMA25MMA_64x96x16_F32F16F16_SSILNSF_5MajorE1ELSH_1ELNSF_7ScaleInE1ELSI_1EEEEEENS3_6LayoutINS4_IJNS5_ILi3EEENS5_ILi1EEESN_EEENS4_IJSN_NS5_ILi0EEESP_EEEEENS4_IJNS3_10UnderscoreESS_SS_EEEEELb1EEEEEvNT_6ParamsE,"ax",@progbits
	.align	128
.text._ZN7cutlass13device_kernelIN5flash32FlashAttnBwdPostprocessConvertdQIN4cute5tupleIJNS3_1CILi96EEENS5_ILi192EEEEEENS_6half_tEfNS_4arch4Sm90ELi384ENS3_8TiledMMAINS3_8MMA_AtomIJNS3_4SM904GMMA25MMA_64x96x16_F32F16F16_SSILNSF_5MajorE1ELSH_1ELNSF_7ScaleInE1ELSI_1EEEEEENS3_6LayoutINS4_IJNS5_ILi3EEENS5_ILi1EEESN_EEENS4_IJSN_NS5_ILi0EEESP_EEEEENS4_IJNS3_10UnderscoreESS_SS_EEEEELb1EEEEEvNT_6ParamsE:
        .type           _ZN7cutlass13device_kernelIN5flash32FlashAttnBwdPostprocessConvertdQIN4cute5tupleIJNS3_1CILi96EEENS5_ILi192EEEEEENS_6half_tEfNS_4arch4Sm90ELi384ENS3_8TiledMMAINS3_8MMA_AtomIJNS3_4SM904GMMA25MMA_64x96x16_F32F16F16_SSILNSF_5MajorE1ELSH_1ELNSF_7ScaleInE1ELSI_1EEEEEENS3_6LayoutINS4_IJNS5_ILi3EEENS5_ILi1EEESN_EEENS4_IJSN_NS5_ILi0EEESP_EEEEENS4_IJNS3_10UnderscoreESS_SS_EEEEELb1EEEEEvNT_6ParamsE,@function
        .size           _ZN7cutlass13device_kernelIN5flash32FlashAttnBwdPostprocessConvertdQIN4cute5tupleIJNS3_1CILi96EEENS5_ILi192EEEEEENS_6half_tEfNS_4arch4Sm90ELi384ENS3_8TiledMMAINS3_8MMA_AtomIJNS3_4SM904GMMA25MMA_64x96x16_F32F16F16_SSILNSF_5MajorE1ELSH_1ELNSF_7ScaleInE1ELSI_1EEEEEENS3_6LayoutINS4_IJNS5_ILi3EEENS5_ILi1EEESN_EEENS4_IJSN_NS5_ILi0EEESP_EEEEENS4_IJNS3_10UnderscoreESS_SS_EEEEELb1EEEEEvNT_6ParamsE,(.L_x_112 - _ZN7cutlass13device_kernelIN5flash32FlashAttnBwdPostprocessConvertdQIN4cute5tupleIJNS3_1CILi96EEENS5_ILi192EEEEEENS_6half_tEfNS_4arch4Sm90ELi384ENS3_8TiledMMAINS3_8MMA_AtomIJNS3_4SM904GMMA25MMA_64x96x16_F32F16F16_SSILNSF_5MajorE1ELSH_1ELNSF_7ScaleInE1ELSI_1EEEEEENS3_6LayoutINS4_IJNS5_ILi3EEENS5_ILi1EEESN_EEENS4_IJSN_NS5_ILi0EEESP_EEEEENS4_IJNS3_10UnderscoreESS_SS_EEEEELb1EEEEEvNT_6ParamsE)
        .other          _ZN7cutlass13device_kernelIN5flash32FlashAttnBwdPostprocessConvertdQIN4cute5tupleIJNS3_1CILi96EEENS5_ILi192EEEEEENS_6half_tEfNS_4arch4Sm90ELi384ENS3_8TiledMMAINS3_8MMA_AtomIJNS3_4SM904GMMA25MMA_64x96x16_F32F16F16_SSILNSF_5MajorE1ELSH_1ELNSF_7ScaleInE1ELSI_1EEEEEENS3_6LayoutINS4_IJNS5_ILi3EEENS5_ILi1EEESN_EEENS4_IJSN_NS5_ILi0EEESP_EEEEENS4_IJNS3_10UnderscoreESS_SS_EEEEELb1EEEEEvNT_6ParamsE,@"STO_CUDA_ENTRY STV_DEFAULT"
_ZN7cutlass13device_kernelIN5flash32FlashAttnBwdPostprocessConvertdQIN4cute5tupleIJNS3_1CILi96EEENS5_ILi192EEEEEENS_6half_tEfNS_4arch4Sm90ELi384ENS3_8TiledMMAINS3_8MMA_AtomIJNS3_4SM904GMMA25MMA_64x96x16_F32F16F16_SSILNSF_5MajorE1ELSH_1ELNSF_7ScaleInE1ELSI_1EEEEEENS3_6LayoutINS4_IJNS5_ILi3EEENS5_ILi1EEESN_EEENS4_IJSN_NS5_ILi0EEESP_EEEEENS4_IJNS3_10UnderscoreESS_SS_EEEEELb1EEEEEvNT_6ParamsE:
[----:B------:R-:W-:Y:S08]  /*0000*/  LDC R1, c[0x0][0x37c] ;  /* 0x0000df00ff017b82 */ /* 0x000ff00000000800 */
[----:B------:R-:W0:Y:S01]  /*0010*/  LDC.64 R10, c[0x0][0x3e0] ;  /* 0x0000f800ff0a7b82 */ /* 0x000e220000000a00 */
[----:B------:R-:W1:Y:S01]  /*0020*/  S2R R5, SR_CTAID.X ;  /* 0x0000000000057919 */ /* 0x000e620000002500 */
[----:B------:R-:W2:Y:S01]  /*0030*/  LDCU.64 UR8, c[0x0][0x358] ;  /* 0x00006b00ff0877ac */ /* 0x000ea20008000a00 */
[----:B------:R-:W3:Y:S01]  /*0040*/  S2R R9, SR_CTAID.Z ;  /* 0x0000000000097919 */ /* 0x000ee20000002700 */
[----:B0-----:R-:W-:-:S04]  /*0050*/  ISETP.NE.U32.AND P0, PT, R10, RZ, PT ;  /* 0x000000ff0a00720c */ /* 0x001fc80003f05070 */
[----:B------:R-:W-:-:S13]  /*0060*/  ISETP.NE.AND.EX P2, PT, R11, RZ, PT, P0 ;  /* 0x000000ff0b00720c */ /* 0x000fda0003f45300 */
[----:B-123--:R-:W-:Y:S05]  /*0070*/  @P2 BRA `(.L_x_36) ;  /* 0x0000000000202947 */ /* 0x00efea0003800000 */
[----:B------:R-:W0:Y:S01]  /*0080*/  LDCU.64 UR4, c[0x0][0x3e8] ;  /* 0x00007d00ff0477ac */ /* 0x000e220008000a00 */
[----:B------:R-:W1:Y:S01]  /*0090*/  LDC R0, c[0x0][0x3b0] ;  /* 0x0000ec00ff007b82 */ /* 0x000e620000000800 */
[----:B------:R-:W-:Y:S02]  /*00a0*/  CS2R R2, SRZ ;  /* 0x0000000000027805 */ /* 0x000fe4000001ff00 */
[----:B------:R-:W-:Y:S01]  /*00b0*/  CS2R R64, SRZ ;  /* 0x0000000000407805 */ /* 0x000fe2000001ff00 */
[----:B0-----:R-:W-:-:S04]  /*00c0*/  UISETP.NE.U32.AND UP0, UPT, UR4, URZ, UPT ;  /* 0x000000ff0400728c */ /* 0x001fc8000bf05070 */
[----:B------:R-:W-:-:S09]  /*00d0*/  UISETP.NE.AND.EX UP0, UPT, UR5, URZ, UPT, UP0 ;  /* 0x000000ff0500728c */ /* 0x000fd2000bf05300 */
[----:B------:R-:W-:Y:S05]  /*00e0*/  BRA.U !UP0, `(.L_x_37) ;  /* 0x0000000108547547 */ /* 0x000fea000b800000 */
[----:B------:R-:W-:Y:S05]  /*00f0*/  BRA `(.L_x_38) ;  /* 0x0000000000387947 */ /* 0x000fea0003800000 */
.L_x_36:
[----:B------:R-:W0:Y:S01]  /*0100*/  LDC.64 R6, c[0x0][0x3e0] ;  /* 0x0000f800ff067b82 */ /* 0x000e220000000a00 */
[----:B------:R-:W1:Y:S01]  /*0110*/  LDCU.64 UR4, c[0x0][0x3e8] ;  /* 0x00007d00ff0477ac */ /* 0x000e620008000a00 */
[----:B0-----:R-:W-:-:S05]  /*0120*/  IMAD.WIDE.U32 R6, R9, 0x4, R6 ;  /* 0x0000000409067825 */ /* 0x001fca00078e0006 */
[----:B------:R-:W2:Y:S01]  /*0130*/  LDG.E R64, desc[UR8][R6.64] ;  /* 0x0000000806407981 */ /* 0x000ea2000c1e1900 */
[----:B-1----:R-:W-:-:S04]  /*0140*/  UISETP.NE.U32.AND UP0, UPT, UR4, URZ, UPT ;  /* 0x000000ff0400728c */ /* 0x002fc8000bf05070 */
[----:B------:R-:W-:Y:S01]  /*0150*/  UISETP.NE.AND.EX UP0, UPT, UR5, URZ, UPT, UP0 ;  /* 0x000000ff0500728c */ /* 0x000fe2000bf05300 */
[--C-:B--2---:R-:W-:Y:S01]  /*0160*/  IMAD R0, R9, 0x60, R64.reuse ;  /* 0x0000006009007824 */ /* 0x104fe200078e0240 */
[----:B------:R-:W-:-:S03]  /*0170*/  SHF.R.S32.HI R65, RZ, 0x1f, R64 ;  /* 0x0000001fff417819 */ /* 0x000fc60000011440 */
[----:B------:R-:W-:-:S05]  /*0180*/  IMAD.HI R0, R0, 0x2aaaaaab, RZ ;  /* 0x2aaaaaab00007827 */ /* 0x000fca00078e02ff */
[----:B------:R-:W-:-:S04]  /*0190*/  SHF.R.U32.HI R3, RZ, 0x1f, R0 ;  /* 0x0000001fff037819 */ /* 0x000fc80000011600 */
[----:B------:R-:W-:-:S05]  /*01a0*/  LEA.HI R3, R0, R3, RZ, 0x1c ;  /* 0x0000000300037211 */ /* 0x000fca00078fe0ff */
[----:B------:R-:W-:-:S05]  /*01b0*/  IMAD R2, R3, 0x4800, RZ ;  /* 0x0000480003027824 */ /* 0x000fca00078e02ff */
[----:B------:R-:W-:Y:S01]  /*01c0*/  SHF.R.S32.HI R3, RZ, 0x1f, R2 ;  /* 0x0000001fff037819 */ /* 0x000fe20000011402 */
[----:B------:R-:W-:Y:S06]  /*01d0*/  BRA.U !UP0, `(.L_x_39) ;  /* 0x0000000108107547 */ /* 0x000fec000b800000 */
.L_x_38:
[----:B------:R-:W0:Y:S02]  /*01e0*/  LDC.64 R6, c[0x0][0x3e8] ;  /* 0x0000fa00ff067b82 */ /* 0x000e240000000a00 */
[----:B0-----:R-:W-:-:S05]  /*01f0*/  IMAD.WIDE.U32 R6, R9, 0x4, R6 ;  /* 0x0000000409067825 */ /* 0x001fca00078e0006 */
[----:B-1----:R0:W5:Y:S01]  /*0200*/  LDG.E R0, desc[UR8][R6.64] ;  /* 0x0000000806007981 */ /* 0x002162000c1e1900 */
[----:B------:R-:W-:Y:S05]  /*0210*/  BRA `(.L_x_37) ;  /* 0x0000000000087947 */ /* 0x000fea0003800000 */
.L_x_39:
[----:B------:R-:W2:Y:S02]  /*0220*/  LDG.E R7, desc[UR8][R6.64+0x4] ;  /* 0x0000040806077981 */ /* 0x000ea4000c1e1900 */
[----:B--2---:R-:W-:-:S07]  /*0230*/  IMAD.IADD R0, R7, 0x1, -R64 ;  /* 0x0000000107007824 */ /* 0x004fce00078e0a40 */
.L_x_37:
[----:B0-----:R-:W-:Y:S01]  /*0240*/  IMAD R7, R5, 0x60, RZ ;  /* 0x0000006005077824 */ /* 0x001fe200078e02ff */
[----:B------:R-:W-:-:S04]  /*0250*/  ISETP.NE.AND.EX P0, PT, R11, RZ, PT, P0 ;  /* 0x000000ff0b00720c */ /* 0x000fc80003f05300 */
[----:B-1---5:R-:W-:-:S13]  /*0260*/  ISETP.GE.AND P1, PT, R7, R0, PT ;  /* 0x000000000700720c */ /* 0x022fda0003f26270 */
[----:B------:R-:W-:Y:S05]  /*0270*/  @P1 EXIT P0 ;  /* 0x000000000000194d */ /* 0x000fea0000000000 */
[----:B------:R-:W0:Y:S01]  /*0280*/  S2R R6, SR_CTAID.Y ;  /* 0x0000000000067919 */ /* 0x000e220000002600 */
[----:B------:R-:W0:Y:S01]  /*0290*/  LDC.64 R10, c[0x0][0x398] ;  /* 0x0000e600ff0a7b82 */ /* 0x000e220000000a00 */
[----:B------:R-:W-:Y:S01]  /*02a0*/  IMAD R15, R5, 0x4800, RZ ;  /* 0x00004800050f7824 */ /* 0x000fe200078e02ff */
[----:B------:R-:W-:Y:S01]  /*02b0*/  SEL R4, R9, RZ, !P2 ;  /* 0x000000ff09047207 */ /* 0x000fe20005000000 */
[----:B------:R-:W1:Y:S01]  /*02c0*/  S2R R7, SR_TID.X ;  /* 0x0000000000077919 */ /* 0x000e620000002100 */
[----:B------:R-:W-:Y:S02]  /*02d0*/  BSSY.RECONVERGENT B0, `(.L_x_40) ;  /* 0x0000023000007945 */ /* 0x000fe40003800200 */
[----:B------:R-:W-:Y:S01]  /*02e0*/  IADD3 R2, P0, PT, R15, R2, RZ ;  /* 0x000000020f027210 */ /* 0x000fe20007f1e0ff */
[----:B------:R-:W2:Y:S01]  /*02f0*/  S2R R8, SR_CgaCtaId ;  /* 0x0000000000087919 */ /* 0x000ea20000008800 */
[----:B------:R-:W3:Y:S03]  /*0300*/  LDC.64 R12, c[0x0][0x3a0] ;  /* 0x0000e800ff0c7b82 */ /* 0x000ee60000000a00 */
[----:B------:R-:W-:-:S05]  /*0310*/  IMAD.X R3, RZ, RZ, R3, P0 ;  /* 0x000000ffff037224 */ /* 0x000fca00000e0603 */
[----:B------:R-:W4:Y:S01]  /*0320*/  LDC.64 R14, c[0x0][0x380] ;  /* 0x0000e000ff0e7b82 */ /* 0x000f220000000a00 */
[----:B0-----:R-:W-:Y:S01]  /*0330*/  IMAD.WIDE.U32 R2, R6, R10, R2 ;  /* 0x0000000a06027225 */ /* 0x001fe200078e0002 */
[----:B-1----:R-:W-:-:S03]  /*0340*/  ISETP.NE.AND P0, PT, R7, RZ, PT ;  /* 0x000000ff0700720c */ /* 0x002fc60003f05270 */
[----:B------:R-:W-:Y:S02]  /*0350*/  IMAD R3, R6, R11, R3 ;  /* 0x0000000b06037224 */ /* 0x000fe400078e0203 */
[----:B---3--:R-:W-:-:S04]  /*0360*/  IMAD.WIDE.U32 R2, R4, R12, R2 ;  /* 0x0000000c04027225 */ /* 0x008fc800078e0002 */
[----:B------:R-:W-:Y:S01]  /*0370*/  IMAD R3, R4, R13, R3 ;  /* 0x0000000d04037224 */ /* 0x000fe200078e0203 */
[----:B----4-:R-:W-:-:S04]  /*0380*/  LEA R14, P1, R2, R14, 0x2 ;  /* 0x0000000e020e7211 */ /* 0x010fc800078210ff */
[----:B------:R-:W-:Y:S01]  /*0390*/  LEA.HI.X R3, R2, R15, R3, 0x2, P1 ;  /* 0x0000000f02037211 */ /* 0x000fe200008f1403 */
[----:B--2---:R-:W-:Y:S08]  /*03a0*/  @P0 BRA `(.L_x_41) ;  /* 0x0000000000540947 */ /* 0x004ff00003800000 */
[----:B------:R-:W0:Y:S01]  /*03b0*/  S2UR UR7, SR_CgaCtaId ;  /* 0x00000000000779c3 */ /* 0x000e220000008800 */
[----:B------:R-:W-:Y:S01]  /*03c0*/  UMOV UR6, 0x400 ;  /* 0x0000040000067882 */ /* 0x000fe20000000000 */
[----:B------:R-:W-:Y:S01]  /*03d0*/  UMOV UR4, 0x1 ;  /* 0x0000000100047882 */ /* 0x000fe20000000000 */
[----:B------:R-:W-:Y:S01]  /*03e0*/  HFMA2 R2, -RZ, RZ, 5.9604644775390625e-08, 0.0078125 ;  /* 0x00012000ff027431 */ /* 0x000fe200000001ff */
[----:B------:R-:W-:-:S04]  /*03f0*/  UIADD3 UR4, UPT, UPT, -UR4, 0x100000, URZ ;  /* 0x0010000004047890 */ /* 0x000fc8000fffe1ff */
[----:B------:R-:W-:Y:S02]  /*0400*/  USHF.L.U32 UR5, UR4, 0xb, URZ ;  /* 0x0000000b04057899 */ /* 0x000fe400080006ff */
[----:B------:R-:W-:Y:S01]  /*0410*/  USHF.L.U32 UR4, UR4, 0x1, URZ ;  /* 0x0000000104047899 */ /* 0x000fe200080006ff */
[----:B------:R-:W-:Y:S01]  /*0420*/  PLOP3.LUT P0, PT, PT, PT, PT, 0x80, 0x8 ;  /* 0x000000000008781c */ /* 0x000fe20003f0f070 */
[----:B------:R-:W-:Y:S01]  /*0430*/  UMOV UR10, 0x1200 ;  /* 0x00001200000a7882 */ /* 0x000fe20000000000 */
[----:B0-----:R-:W-:-:S04]  /*0440*/  ULEA UR6, UR7, UR6, 0x18 ;  /* 0x0000000607067291 */ /* 0x001fc8000f8ec0ff */
[----:B------:R-:W-:Y:S01]  /*0450*/  UIADD3 UR7, UPT, UPT, UR6, 0x1b000, URZ ;  /* 0x0001b00006077890 */ /* 0x000fe2000fffe0ff */
[----:B------:R-:W0:Y:S07]  /*0460*/  FENCE.VIEW.ASYNC.S ;  /* 0x00000000000073c6 */ /* 0x000e2e0000000000 */
[----:B0-----:R0:W1:Y:S02]  /*0470*/  SYNCS.EXCH.64 URZ, [UR6+0x1b000], UR4 ;  /* 0x01b0000406ff75b2 */ /* 0x0010640008000100 */
[----:B0-----:R-:W-:-:S02]  /*0480*/  R2UR UR4, R14 ;  /* 0x000000000e0472ca */ /* 0x001fc400000e0000 */
[----:B------:R-:W-:Y:S01]  /*0490*/  R2UR UR5, R3 ;  /* 0x00000000030572ca */ /* 0x000fe200000e0000 */
[----:B-1----:R0:W-:-:S14]  /*04a0*/  SYNCS.ARRIVE.TRANS64 RZ, [UR6+0x1b000], R2 ;  /* 0x01b00002ffff79a7 */ /* 0x0021dc0008000006 */
.L_x_42:
[----:B------:R-:W-:Y:S01]  /*04b0*/  @P0 ELECT P1, URZ, PT ;  /* 0x0000000000ff082f */ /* 0x000fe20003820000 */
[----:B------:R1:W-:-:S12]  /*04c0*/  UBLKCP.S.G [UR6], [UR4], UR10 ;  /* 0x00000006040073ba */ /* 0x0003d8000800020a */
[----:B------:R-:W-:Y:S02]  /*04d0*/  @P1 PLOP3.LUT P0, PT, P1, PT, PT, 0x8, 0x80 ;  /* 0x000000000080181c */ /* 0x000fe40000f0e170 */
[----:B------:R-:W-:-:S11]  /*04e0*/  PLOP3.LUT P1, PT, PT, PT, PT, 0x8, 0x80 ;  /* 0x000000000080781c */ /* 0x000fd60003f2e170 */
[----:B-1----:R-:W-:Y:S05]  /*04f0*/  @P0 BRA.U.ANY `(.L_x_42) ;  /* 0xfffffffd00ec0947 */ /* 0x002fea000393ffff */
.L_x_41:
[----:B------:R-:W-:Y:S05]  /*0500*/  BSYNC.RECONVERGENT B0 ;  /* 0x0000000000007941 */ /* 0x000fea0003800200 */
.L_x_40:
[----:B------:R-:W-:Y:S01]  /*0510*/  BAR.SYNC.DEFER_BLOCKING 0x0 ;  /* 0x0000000000007b1d */ /* 0x000fe20000010000 */
[----:B------:R-:W-:Y:S02]  /*0520*/  MOV R3, 0x400 ;  /* 0x0000040000037802 */ /* 0x000fe40000000f00 */
[----:B0-----:R-:W-:Y:S02]  /*0530*/  SHF.L.U32 R2, RZ, 0x1f, RZ ;  /* 0x0000001fff027819 */ /* 0x001fe400000006ff */
[----:B------:R-:W-:-:S07]  /*0540*/  LEA R3, R8, R3, 0x18 ;  /* 0x0000000308037211 */ /* 0x000fce00078ec0ff */
.L_x_43:
[----:B0-----:R0:W1:Y:S02]  /*0550*/  SYNCS.PHASECHK.TRANS64.TRYWAIT P0, [R3+URZ+0x1b000], R2 ;  /* 0x01b00002030075a7 */ /* 0x00106400080011ff */
[----:B-1----:R-:W-:Y:S05]  /*0560*/  @!P0 NANOSLEEP.SYNCS 0x989680 ;  /* 0x009896800000895d */ /* 0x002fea0003900000 */
[----:B------:R-:W1:Y:S02]  /*0570*/  @!P0 SYNCS.PHASECHK.TRANS64 P0, [R3+URZ+0x1b000], R2 ;  /* 0x01b00002030085a7 */ /* 0x000e6400080010ff */
[----:B-1----:R-:W-:Y:S05]  /*0580*/  @!P0 BRA `(.L_x_43) ;  /* 0xfffffffc00f08947 */ /* 0x002fea000383ffff */
[C---:B------:R-:W-:Y:S01]  /*0590*/  IMAD.SHL.U32 R32, R7.reuse, 0x10, RZ ;  /* 0x0000001007207824 */ /* 0x040fe200078e00ff */
[C---:B------:R-:W-:Y:S01]  /*05a0*/  LOP3.LUT R30, R7.reuse, 0xffff, RZ, 0xc0, !PT ;  /* 0x0000ffff071e7812 */ /* 0x040fe200078ec0ff */
[C---:B------:R-:W-:Y:S01]  /*05b0*/  IMAD.SHL.U32 R28, R7.reuse, 0x4, RZ ;  /* 0x00000004071c7824 */ /* 0x040fe200078e00ff */
[--C-:B0-----:R-:W-:Y:S01]  /*05c0*/  SHF.R.U32.HI R2, RZ, 0x7, R7.reuse ;  /* 0x00000007ff027819 */ /* 0x101fe20000011607 */
[----:B------:R-:W0:Y:S01]  /*05d0*/  LDCU UR4, c[0x0][0x3d8] ;  /* 0x00007b00ff0477ac */ /* 0x000e220008000800 */
[----:B------:R-:W-:Y:S01]  /*05e0*/  LOP3.LUT R9, R32, 0x7f0, RZ, 0xc0, !PT ;  /* 0x000007f020097812 */ /* 0x000fe200078ec0ff */
[C---:B------:R-:W-:Y:S01]  /*05f0*/  IMAD R10, R30.reuse, 0xaab, RZ ;  /* 0x00000aab1e0a7824 */ /* 0x040fe200078e02ff */
[----:B------:R-:W-:Y:S01]  /*0600*/  SHF.R.U32.HI R12, RZ, 0x1, R7 ;  /* 0x00000001ff0c7819 */ /* 0x000fe20000011607 */
[----:B------:R-:W-:Y:S01]  /*0610*/  IMAD R42, R30, 0x556, RZ ;  /* 0x000005561e2a7824 */ /* 0x000fe200078e02ff */
[----:B------:R-:W-:Y:S01]  /*0620*/  SHF.L.U32 R20, R7, 0x5, RZ ;  /* 0x0000000507147819 */ /* 0x000fe200000006ff */
[----:B------:R-:W-:Y:S01]  /*0630*/  IMAD R8, R2, 0x6000, R9 ;  /* 0x0000600002087824 */ /* 0x000fe200078e0209 */
[----:B------:R-:W-:Y:S01]  /*0640*/  SHF.R.U32.HI R2, RZ, 0x10, R10 ;  /* 0x00000010ff027819 */ /* 0x000fe2000001160a */
[----:B------:R-:W1:Y:S01]  /*0650*/  LDCU.64 UR6, c[0x0][0x3c8] ;  /* 0x00007900ff0677ac */ /* 0x000e620008000a00 */
[----:B------:R-:W-:Y:S01]  /*0660*/  LOP3.LUT R16, R12, 0x10, RZ, 0xc0, !PT ;  /* 0x000000100c107812 */ /* 0x000fe200078ec0ff */
[----:B------:R-:W-:Y:S01]  /*0670*/  IMAD.IADD R45, R3, 0x1, R8 ;  /* 0x00000001032d7824 */ /* 0x000fe200078e0208 */
[----:B------:R-:W-:Y:S01]  /*0680*/  PRMT R17, R2, 0x9910, RZ ;  /* 0x0000991002117816 */ /* 0x000fe200000000ff */
[----:B------:R-:W-:Y:S01]  /*0690*/  IMAD R0, R5, -0x60, R0 ;  /* 0xffffffa005007824 */ /* 0x000fe200078e0200 */
[--C-:B------:R-:W-:Y:S01]  /*06a0*/  LOP3.LUT R21, R16, 0x8, R7.reuse, 0xf8, !PT ;  /* 0x0000000810157812 */ /* 0x100fe200078ef807 */
[----:B------:R-:W2:Y:S01]  /*06b0*/  LDCU.64 UR10, c[0x0][0x3d0] ;  /* 0x00007a00ff0a77ac */ /* 0x000ea20008000a00 */
[----:B------:R-:W-:Y:S01]  /*06c0*/  SHF.R.U32.HI R23, RZ, 0x6, R7 ;  /* 0x00000006ff177819 */ /* 0x000fe20000011607 */
[----:B------:R-:W-:Y:S01]  /*06d0*/  IMAD R17, R17, 0x18, RZ ;  /* 0x0000001811117824 */ /* 0x000fe200078e02ff */
[----:B------:R-:W-:Y:S01]  /*06e0*/  LOP3.LUT R22, R20, 0x20, RZ, 0xc0, !PT ;  /* 0x0000002014167812 */ /* 0x000fe200078ec0ff */
[----:B------:R-:W0:Y:S01]  /*06f0*/  LDS.128 R8, [R45+0x800] ;  /* 0x000800002d087984 */ /* 0x000e220000000c00 */
[----:B------:R-:W-:Y:S01]  /*0700*/  LOP3.LUT R29, R21, 0xc0, R20, 0xf8, !PT ;  /* 0x000000c0151d7812 */ /* 0x000fe200078ef814 */
[----:B------:R-:W-:Y:S01]  /*0710*/  IMAD.MOV R36, RZ, RZ, -R17 ;  /* 0x000000ffff247224 */ /* 0x000fe200078e0a11 */
[----:B------:R-:W-:Y:S01]  /*0720*/  SHF.R.U32.HI R42, RZ, 0x10, R42 ;  /* 0x00000010ff2a7819 */ /* 0x000fe2000001162a */
[----:B------:R-:W3:Y:S01]  /*0730*/  LDS.128 R16, [R45+0x1800] ;  /* 0x001800002d107984 */ /* 0x000ee20000000c00 */
[----:B------:R-:W-:Y:S01]  /*0740*/  IMAD R34, R23, 0xc00, R22 ;  /* 0x00000c0017227824 */ /* 0x000fe200078e0216 */
[----:B------:R-:W-:Y:S01]  /*0750*/  LOP3.LUT R33, R29, 0x18, R28, 0x78, !PT ;  /* 0x000000181d217812 */ /* 0x000fe200078e781c */
[----:B------:R-:W-:Y:S01]  /*0760*/  IMAD.MOV.U32 R63, RZ, RZ, RZ ;  /* 0x000000ffff3f7224 */ /* 0x000fe200078e00ff */
[----:B------:R-:W-:Y:S01]  /*0770*/  PRMT R36, R36, 0x7710, RZ ;  /* 0x0000771024247816 */ /* 0x000fe200000000ff */
[----:B------:R-:W4:Y:S01]  /*0780*/  LDS.128 R12, [R45+0x1000] ;  /* 0x001000002d0c7984 */ /* 0x000f220000000c00 */
[----:B------:R-:W-:Y:S01]  /*0790*/  LOP3.LUT R46, R32, 0x100, RZ, 0xc0, !PT ;  /* 0x00000100202e7812 */ /* 0x000fe200078ec0ff */
[----:B------:R-:W-:Y:S01]  /*07a0*/  IMAD.SHL.U32 R35, R42, 0x40, RZ ;  /* 0x000000402a237824 */ /* 0x000fe200078e00ff */
[----:B------:R-:W-:Y:S01]  /*07b0*/  IADD3 R43, PT, PT, R36, R7, RZ ;  /* 0x00000007242b7210 */ /* 0x000fe20007ffe0ff */
[----:B------:R-:W5:Y:S01]  /*07c0*/  LDS.128 R20, [R45+0x2000] ;  /* 0x002000002d147984 */ /* 0x000f620000000c00 */
[----:B------:R-:W-:Y:S01]  /*07d0*/  IMAD R7, R30, 0x2ab, RZ ;  /* 0x000002ab1e077824 */ /* 0x000fe200078e02ff */
[----:B------:R-:W-:Y:S01]  /*07e0*/  IADD3 R46, PT, PT, R33, R34, R46 ;  /* 0x00000022212e7210 */ /* 0x000fe20007ffe02e */
[----:B------:R-:W-:Y:S01]  /*07f0*/  BSSY.RECONVERGENT B0, `(.L_x_44) ;  /* 0x000008c000007945 */ /* 0x000fe20003800200 */
[----:B------:R-:W1:Y:S01]  /*0800*/  LDS.128 R24, [R45] ;  /* 0x000000002d187984 */ /* 0x000e620000000c00 */
[----:B------:R-:W-:-:S02]  /*0810*/  LOP3.LUT R43, R43, 0xffff, RZ, 0xc0, !PT ;  /* 0x0000ffff2b2b7812 */ /* 0x000fc400078ec0ff */
[----:B------:R-:W-:Y:S01]  /*0820*/  SHF.R.U32.HI R32, RZ, 0x10, R7 ;  /* 0x00000010ff207819 */ /* 0x000fe20000011607 */
[----:B------:R-:W2:Y:S01]  /*0830*/  LDS.128 R28, [R45+0x2800] ;  /* 0x002800002d1c7984 */ /* 0x000ea20000000c00 */
[----:B------:R-:W-:Y:S01]  /*0840*/  IMAD.SHL.U32 R7, R2, 0x20, RZ ;  /* 0x0000002002077824 */ /* 0x000fe200078e00ff */
[----:B------:R-:W-:Y:S01]  /*0850*/  LEA R46, R46, R3, 0x1 ;  /* 0x000000032e2e7211 */ /* 0x000fe200078e08ff */
[----:B------:R-:W-:Y:S01]  /*0860*/  IMAD.SHL.U32 R62, R43, 0x8, RZ ;  /* 0x000000082b3e7824 */ /* 0x000fe200078e00ff */
[----:B------:R-:W-:Y:S02]  /*0870*/  SHF.L.U32 R32, R32, 0x7, RZ ;  /* 0x0000000720207819 */ /* 0x000fe400000006ff */
[----:B------:R-:W-:Y:S02]  /*0880*/  LOP3.LUT R7, R7, 0x20, RZ, 0xc0, !PT ;  /* 0x0000002007077812 */ /* 0x000fe400078ec0ff */
[----:B------:R-:W-:Y:S02]  /*0890*/  LOP3.LUT R44, R62, 0x18, RZ, 0xc0, !PT ;  /* 0x000000183e2c7812 */ /* 0x000fe400078ec0ff */
[----:B------:R-:W-:-:S02]  /*08a0*/  LOP3.LUT R7, R7, 0x700, R32, 0xf8, !PT ;  /* 0x0000070007077812 */ /* 0x000fc400078ef820 */
[----:B------:R-:W-:Y:S01]  /*08b0*/  LOP3.LUT R44, R44, 0xc0, R35, 0xf8, !PT ;  /* 0x000000c02c2c7812 */ /* 0x000fe200078ef823 */
[----:B0-----:R-:W-:Y:S01]  /*08c0*/  FMUL.FTZ R34, R8, UR4 ;  /* 0x0000000408227c20 */ /* 0x001fe20008410000 */
[----:B------:R-:W-:Y:S01]  /*08d0*/  FMUL.FTZ R35, R9, UR4 ;  /* 0x0000000409237c20 */ /* 0x000fe20008410000 */
[----:B------:R-:W-:Y:S01]  /*08e0*/  FMUL.FTZ R36, R10, UR4 ;  /* 0x000000040a247c20 */ /* 0x000fe20008410000 */
[----:B------:R-:W-:Y:S01]  /*08f0*/  FMUL.FTZ R39, R11, UR4 ;  /* 0x000000040b277c20 */ /* 0x000fe20008410000 */
[----:B---3--:R-:W-:Y:S01]  /*0900*/  FMUL.FTZ R47, R16, UR4 ;  /* 0x00000004102f7c20 */ /* 0x008fe20008410000 */
[----:B------:R-:W-:Y:S01]  /*0910*/  FMUL.FTZ R52, R17, UR4 ;  /* 0x0000000411347c20 */ /* 0x000fe20008410000 */
[----:B------:R-:W-:Y:S01]  /*0920*/  FMUL.FTZ R50, R18, UR4 ;  /* 0x0000000412327c20 */ /* 0x000fe20008410000 */
[----:B------:R-:W-:Y:S01]  /*0930*/  FMUL.FTZ R53, R19, UR4 ;  /* 0x0000000413357c20 */ /* 0x000fe20008410000 */
[----:B------:R-:W0:Y:S01]  /*0940*/  LDS.128 R8, [R45+0x3000] ;  /* 0x003000002d087984 */ /* 0x000e220000000c00 */
[----:B----4-:R-:W-:Y:S01]  /*0950*/  FMUL.FTZ R37, R12, UR4 ;  /* 0x000000040c257c20 */ /* 0x010fe20008410000 */
[----:B------:R-:W-:Y:S01]  /*0960*/  FMUL.FTZ R40, R13, UR4 ;  /* 0x000000040d287c20 */ /* 0x000fe20008410000 */
[----:B------:R-:W-:Y:S01]  /*0970*/  FMUL.FTZ R38, R14, UR4 ;  /* 0x000000040e267c20 */ /* 0x000fe20008410000 */
[----:B------:R-:W-:Y:S01]  /*0980*/  FMUL.FTZ R49, R15, UR4 ;  /* 0x000000040f317c20 */ /* 0x000fe20008410000 */
[----:B------:R-:W3:Y:S01]  /*0990*/  LDS.128 R16, [R45+0x4000] ;  /* 0x004000002d107984 */ /* 0x000ee20000000c00 */
[----:B-----5:R-:W-:Y:S01]  /*09a0*/  FMUL.FTZ R51, R20, UR4 ;  /* 0x0000000414337c20 */ /* 0x020fe20008410000 */
[----:B------:R-:W-:Y:S01]  /*09b0*/  FMUL.FTZ R56, R21, UR4 ;  /* 0x0000000415387c20 */ /* 0x000fe20008410000 */
[----:B------:R-:W-:Y:S01]  /*09c0*/  FMUL.FTZ R54, R22, UR4 ;  /* 0x0000000416367c20 */ /* 0x000fe20008410000 */
[----:B------:R-:W4:Y:S01]  /*09d0*/  LDS.128 R12, [R45+0x3800] ;  /* 0x003800002d0c7984 */ /* 0x000f220000000c00 */
[----:B------:R-:W-:Y:S01]  /*09e0*/  FMUL.FTZ R57, R23, UR4 ;  /* 0x0000000417397c20 */ /* 0x000fe20008410000 */
[----:B-1----:R-:W-:Y:S01]  /*09f0*/  FMUL.FTZ R32, R24, UR4 ;  /* 0x0000000418207c20 */ /* 0x002fe20008410000 */
[----:B------:R-:W-:Y:S01]  /*0a00*/  FMUL.FTZ R41, R25, UR4 ;  /* 0x0000000419297c20 */ /* 0x000fe20008410000 */
[----:B------:R-:W-:Y:S01]  /*0a10*/  FMUL.FTZ R33, R26, UR4 ;  /* 0x000000041a217c20 */ /* 0x000fe20008410000 */
[----:B------:R-:W-:Y:S01]  /*0a20*/  FMUL.FTZ R48, R27, UR4 ;  /* 0x000000041b307c20 */ /* 0x000fe20008410000 */
[----:B------:R-:W1:Y:S01]  /*0a30*/  LDS.128 R20, [R45+0x4800] ;  /* 0x004800002d147984 */ /* 0x000e620000000c00 */
[----:B--2---:R-:W-:Y:S01]  /*0a40*/  FMUL.FTZ R55, R28, UR4 ;  /* 0x000000041c377c20 */ /* 0x004fe20008410000 */
[----:B------:R-:W-:Y:S01]  /*0a50*/  FMUL.FTZ R60, R29, UR4 ;  /* 0x000000041d3c7c20 */ /* 0x000fe20008410000 */
[----:B------:R-:W-:Y:S01]  /*0a60*/  FMUL.FTZ R58, R30, UR4 ;  /* 0x000000041e3a7c20 */ /* 0x000fe20008410000 */
[----:B------:R-:W-:Y:S01]  /*0a70*/  FMUL.FTZ R59, R31, UR4 ;  /* 0x000000041f3b7c20 */ /* 0x000fe20008410000 */
[----:B------:R-:W2:Y:S01]  /*0a80*/  LDS.128 R24, [R45+0x5000] ;  /* 0x005000002d187984 */ /* 0x000ea20000000c00 */
[----:B------:R-:W-:-:S02]  /*0a90*/  F2FP.F16.F32.PACK_AB R34, R35, R34 ;  /* 0x000000222322723e */ /* 0x000fc400000000ff */
[----:B------:R-:W-:Y:S01]  /*0aa0*/  F2FP.F16.F32.PACK_AB R35, R39, R36 ;  /* 0x000000242723723e */ /* 0x000fe200000000ff */
[----:B------:R5:W2:Y:S01]  /*0ab0*/  LDS.128 R28, [R45+0x5800] ;  /* 0x005800002d1c7984 */ /* 0x000aa20000000c00 */
[----:B------:R-:W-:Y:S02]  /*0ac0*/  F2FP.F16.F32.PACK_AB R36, R40, R37 ;  /* 0x000000252824723e */ /* 0x000fe400000000ff */
[----:B------:R-:W-:Y:S02]  /*0ad0*/  F2FP.F16.F32.PACK_AB R37, R49, R38 ;  /* 0x000000263125723e */ /* 0x000fe400000000ff */
[----:B------:R-:W-:Y:S01]  /*0ae0*/  F2FP.F16.F32.PACK_AB R38, R52, R47 ;  /* 0x0000002f3426723e */ /* 0x000fe200000000ff */
[----:B------:R-:W-:Y:S01]  /*0af0*/  IMAD.SHL.U32 R47, R42, 0x8, RZ ;  /* 0x000000082a2f7824 */ /* 0x000fe200078e00ff */
[----:B------:R-:W-:Y:S02]  /*0b00*/  F2FP.F16.F32.PACK_AB R33, R48, R33 ;  /* 0x000000213021723e */ /* 0x000fe400000000ff */
[----:B------:R-:W-:-:S02]  /*0b10*/  SHF.R.U32.HI R48, RZ, 0x2, R43 ;  /* 0x00000002ff307819 */ /* 0x000fc4000001162b */
[----:B------:R-:W-:Y:S02]  /*0b20*/  F2FP.F16.F32.PACK_AB R32, R41, R32 ;  /* 0x000000202920723e */ /* 0x000fe400000000ff */
[----:B------:R-:W-:Y:S01]  /*0b30*/  LOP3.LUT R44, R44, 0x18, R47, 0x78, !PT ;  /* 0x000000182c2c7812 */ /* 0x000fe200078e782f */
[----:B------:R-:W-:Y:S01]  /*0b40*/  IMAD R7, R48, 0xc00, R7 ;  /* 0x00000c0030077824 */ /* 0x000fe200078e0207 */
[----:B------:R-:W-:Y:S01]  /*0b50*/  F2FP.F16.F32.PACK_AB R39, R53, R50 ;  /* 0x000000323527723e */ /* 0x000fe200000000ff */
[----:B------:R1:W-:Y:S01]  /*0b60*/  STSM.16.MT88.4 [R46+0x12000], R32 ;  /* 0x012000202e007844 */ /* 0x0003e20000004200 */
[----:B0-----:R-:W-:Y:S01]  /*0b70*/  FMUL.FTZ R8, R8, UR4 ;  /* 0x0000000408087c20 */ /* 0x001fe20008410000 */
[----:B------:R-:W-:Y:S02]  /*0b80*/  IMAD.IADD R44, R7, 0x1, R44 ;  /* 0x00000001072c7824 */ /* 0x000fe400078e022c */
[----:B------:R-:W-:Y:S01]  /*0b90*/  FMUL.FTZ R9, R9, UR4 ;  /* 0x0000000409097c20 */ /* 0x000fe20008410000 */
[----:B------:R-:W-:Y:S01]  /*0ba0*/  FMUL.FTZ R10, R10, UR4 ;  /* 0x000000040a0a7c20 */ /* 0x000fe20008410000 */
[----:B---3--:R-:W-:Y:S01]  /*0bb0*/  FMUL.FTZ R16, R16, UR4 ;  /* 0x0000000410107c20 */ /* 0x008fe20008410000 */
[----:B------:R-:W-:Y:S01]  /*0bc0*/  FMUL.FTZ R17, R17, UR4 ;  /* 0x0000000411117c20 */ /* 0x000fe20008410000 */
[----:B------:R-:W-:Y:S01]  /*0bd0*/  FMUL.FTZ R11, R11, UR4 ;  /* 0x000000040b0b7c20 */ /* 0x000fe20008410000 */
[----:B------:R-:W-:Y:S01]  /*0be0*/  FMUL.FTZ R18, R18, UR4 ;  /* 0x0000000412127c20 */ /* 0x000fe20008410000 */
[----:B----4-:R-:W-:Y:S01]  /*0bf0*/  FMUL.FTZ R7, R12, UR4 ;  /* 0x000000040c077c20 */ /* 0x010fe20008410000 */
[----:B------:R-:W-:Y:S01]  /*0c00*/  FMUL.FTZ R48, R13, UR4 ;  /* 0x000000040d307c20 */ /* 0x000fe20008410000 */
[----:B-----5:R-:W-:Y:S01]  /*0c10*/  FMUL.FTZ R45, R14, UR4 ;  /* 0x000000040e2d7c20 */ /* 0x020fe20008410000 */
[----:B------:R-:W-:Y:S01]  /*0c20*/  FMUL.FTZ R19, R19, UR4 ;  /* 0x0000000413137c20 */ /* 0x000fe20008410000 */
[----:B------:R-:W-:Y:S01]  /*0c30*/  F2FP.F16.F32.PACK_AB R40, R56, R51 ;  /* 0x000000333828723e */ /* 0x000fe200000000ff */
[----:B------:R-:W-:Y:S01]  /*0c40*/  STSM.16.MT88.4 [R46+0x12400], R36 ;  /* 0x012400242e007844 */ /* 0x000fe20000004200 */
[----:B-1----:R-:W-:Y:S01]  /*0c50*/  FMUL.FTZ R20, R20, UR4 ;  /* 0x0000000414147c20 */ /* 0x002fe20008410000 */
[----:B------:R-:W-:Y:S01]  /*0c60*/  FMUL.FTZ R32, R15, UR4 ;  /* 0x000000040f207c20 */ /* 0x000fe20008410000 */
[----:B------:R-:W-:Y:S01]  /*0c70*/  FMUL.FTZ R21, R21, UR4 ;  /* 0x0000000415157c20 */ /* 0x000fe20008410000 */
[----:B------:R-:W-:Y:S01]  /*0c80*/  FMUL.FTZ R22, R22, UR4 ;  /* 0x0000000416167c20 */ /* 0x000fe20008410000 */
[----:B------:R-:W-:Y:S01]  /*0c90*/  FMUL.FTZ R23, R23, UR4 ;  /* 0x0000000417177c20 */ /* 0x000fe20008410000 */
[----:B--2---:R-:W-:Y:S01]  /*0ca0*/  FMUL.FTZ R24, R24, UR4 ;  /* 0x0000000418187c20 */ /* 0x004fe20008410000 */
[----:B------:R-:W-:Y:S01]  /*0cb0*/  FMUL.FTZ R25, R25, UR4 ;  /* 0x0000000419197c20 */ /* 0x000fe20008410000 */
[----:B------:R-:W-:Y:S01]  /*0cc0*/  FMUL.FTZ R26, R26, UR4 ;  /* 0x000000041a1a7c20 */ /* 0x000fe20008410000 */
[----:B------:R-:W-:Y:S01]  /*0cd0*/  FMUL.FTZ R27, R27, UR4 ;  /* 0x000000041b1b7c20 */ /* 0x000fe20008410000 */
[----:B------:R-:W-:Y:S01]  /*0ce0*/  FMUL.FTZ R28, R28, UR4 ;  /* 0x000000041c1c7c20 */ /* 0x000fe20008410000 */
[----:B------:R-:W-:Y:S01]  /*0cf0*/  FMUL.FTZ R29, R29, UR4 ;  /* 0x000000041d1d7c20 */ /* 0x000fe20008410000 */
[----:B------:R-:W-:Y:S01]  /*0d00*/  FMUL.FTZ R30, R30, UR4 ;  /* 0x000000041e1e7c20 */ /* 0x000fe20008410000 */
[----:B------:R-:W-:Y:S01]  /*0d10*/  FMUL.FTZ R31, R31, UR4 ;  /* 0x000000041f1f7c20 */ /* 0x000fe20008410000 */
[----:B------:R-:W-:Y:S01]  /*0d20*/  F2FP.F16.F32.PACK_AB R41, R57, R54 ;  /* 0x000000363929723e */ /* 0x000fe200000000ff */
[----:B------:R-:W0:Y:S01]  /*0d30*/  LDCU UR4, c[0x0][0x3b4] ;  /* 0x00007680ff0477ac */ /* 0x000e220008000800 */
[----:B------:R-:W-:-:S02]  /*0d40*/  F2FP.F16.F32.PACK_AB R42, R60, R55 ;  /* 0x000000373c2a723e */ /* 0x000fc400000000ff */
[----:B------:R-:W-:Y:S02]  /*0d50*/  F2FP.F16.F32.PACK_AB R43, R59, R58 ;  /* 0x0000003a3b2b723e */ /* 0x000fe400000000ff */
[----:B------:R-:W-:Y:S02]  /*0d60*/  F2FP.F16.F32.PACK_AB R16, R17, R16 ;  /* 0x000000101110723e */ /* 0x000fe400000000ff */
[----:B------:R-:W-:Y:S01]  /*0d70*/  F2FP.F16.F32.PACK_AB R12, R9, R8 ;  /* 0x00000008090c723e */ /* 0x000fe200000000ff */
[----:B------:R-:W-:Y:S01]  /*0d80*/  STSM.16.MT88.4 [R46+0x12800], R40 ;  /* 0x012800282e007844 */ /* 0x000fe20000004200 */
[----:B------:R-:W-:Y:S02]  /*0d90*/  F2FP.F16.F32.PACK_AB R13, R11, R10 ;  /* 0x0000000a0b0d723e */ /* 0x000fe400000000ff */
[----:B------:R-:W-:Y:S01]  /*0da0*/  F2FP.F16.F32.PACK_AB R14, R48, R7 ;  /* 0x00000007300e723e */ /* 0x000fe200000000ff */
[----:B------:R-:W-:Y:S01]  /*0db0*/  IMAD R7, R44, 0x2, R3 ;  /* 0x000000022c077824 */ /* 0x000fe200078e0203 */
[----:B------:R-:W-:-:S02]  /*0dc0*/  F2FP.F16.F32.PACK_AB R15, R32, R45 ;  /* 0x0000002d200f723e */ /* 0x000fc400000000ff */
[----:B------:R-:W-:Y:S02]  /*0dd0*/  F2FP.F16.F32.PACK_AB R17, R19, R18 ;  /* 0x000000121311723e */ /* 0x000fe400000000ff */
[----:B------:R-:W-:Y:S01]  /*0de0*/  F2FP.F16.F32.PACK_AB R18, R21, R20 ;  /* 0x000000141512723e */ /* 0x000fe200000000ff */
[----:B------:R1:W-:Y:S01]  /*0df0*/  STSM.16.MT88.4 [R46+0x12c00], R12 ;  /* 0x012c000c2e007844 */ /* 0x0003e20000004200 */
[----:B------:R-:W-:Y:S02]  /*0e00*/  F2FP.F16.F32.PACK_AB R19, R23, R22 ;  /* 0x000000161713723e */ /* 0x000fe400000000ff */
[----:B------:R-:W-:Y:S02]  /*0e10*/  F2FP.F16.F32.PACK_AB R20, R25, R24 ;  /* 0x000000181914723e */ /* 0x000fe400000000ff */
[----:B------:R-:W-:Y:S01]  /*0e20*/  F2FP.F16.F32.PACK_AB R21, R27, R26 ;  /* 0x0000001a1b15723e */ /* 0x000fe200000000ff */
[----:B------:R2:W-:Y:S01]  /*0e30*/  STSM.16.MT88.4 [R46+0x13000], R16 ;  /* 0x013000102e007844 */ /* 0x0005e20000004200 */
[----:B------:R-:W-:-:S02]  /*0e40*/  F2FP.F16.F32.PACK_AB R22, R29, R28 ;  /* 0x0000001c1d16723e */ /* 0x000fc400000000ff */
[----:B------:R-:W-:Y:S02]  /*0e50*/  F2FP.F16.F32.PACK_AB R23, R31, R30 ;  /* 0x0000001e1f17723e */ /* 0x000fe400000000ff */
[----:B------:R-:W-:Y:S02]  /*0e60*/  VIMNMX R27, PT, PT, R0, 0x60, PT ;  /* 0x00000060001b7848 */ /* 0x000fe40003fe0100 */
[----:B0-----:R-:W-:Y:S01]  /*0e70*/  ISETP.GE.AND P0, PT, R62, UR4, PT ;  /* 0x000000043e007c0c */ /* 0x001fe2000bf06270 */
[----:B------:R0:W-:Y:S01]  /*0e80*/  STSM.16.MT88.4 [R46+0x13400], R20 ;  /* 0x013400142e007844 */ /* 0x0001e20000004200 */
[----:B------:R-:W-:Y:S01]  /*0e90*/  IADD3 R0, PT, PT, R2, 0x10, RZ ;  /* 0x0000001002007810 */ /* 0x000fe20007ffe0ff */
[----:B------:R-:W-:Y:S01]  /*0ea0*/  IMAD.WIDE.U32 R62, R6, UR6, R62 ;  /* 0x00000006063e7c25 */ /* 0x000fe2000f8e003e */
[----:B------:R-:W-:Y:S02]  /*0eb0*/  BAR.SYNC.DEFER_BLOCKING 0x0 ;  /* 0x0000000000007b1d */ /* 0x000fe40000010000 */
[----:B------:R-:W-:Y:S01]  /*0ec0*/  ISETP.GE.OR P4, PT, R0, R27, P0 ;  /* 0x0000001b0000720c */ /* 0x000fe20000786670 */
[----:B------:R-:W-:Y:S01]  /*0ed0*/  IMAD R63, R6, UR7, R63 ;  /* 0x00000007063f7c24 */ /* 0x000fe2000f8e023f */
[----:B------:R-:W-:Y:S01]  /*0ee0*/  ISETP.LE.OR P5, PT, R27, R2, P0 ;  /* 0x000000021b00720c */ /* 0x000fe200007a3670 */
[C---:B------:R-:W-:Y:S01]  /*0ef0*/  VIADD R0, R2.reuse, 0x20 ;  /* 0x0000002002007836 */ /* 0x040fe20000000000 */
[----:B------:R-:W-:-:S02]  /*0f00*/  IADD3 R24, P1, PT, R2, R64, RZ ;  /* 0x0000004002187210 */ /* 0x000fc40007f3e0ff */
[C---:B------:R-:W-:Y:S02]  /*0f10*/  IADD3 R6, PT, PT, R2.reuse, 0x30, RZ ;  /* 0x0000003002067810 */ /* 0x040fe40007ffe0ff */
[C---:B-1----:R-:W-:Y:S01]  /*0f20*/  LOP3.LUT R12, R2.reuse, 0x40, RZ, 0xfc, !PT ;  /* 0x00000040020c7812 */ /* 0x042fe200078efcff */
[----:B------:R-:W-:Y:S01]  /*0f30*/  VIADD R2, R2, 0x50 ;  /* 0x0000005002027836 */ /* 0x000fe20000000000 */
[----:B------:R-:W-:Y:S02]  /*0f40*/  IADD3.X R25, PT, PT, RZ, R65, RZ, P1, !PT ;  /* 0x00000041ff197210 */ /* 0x000fe40000ffe4ff */
[-C--:B------:R-:W-:Y:S02]  /*0f50*/  ISETP.GE.OR P3, PT, R0, R27.reuse, P0 ;  /* 0x0000001b0000720c */ /* 0x080fe40000766670 */
[-C--:B------:R-:W-:Y:S02]  /*0f60*/  ISETP.GE.OR P2, PT, R6, R27.reuse, P0 ;  /* 0x0000001b0600720c */ /* 0x080fe40000746670 */
[-C--:B------:R-:W-:Y:S01]  /*0f70*/  ISETP.GE.OR P1, PT, R12, R27.reuse, P0 ;  /* 0x0000001b0c00720c */ /* 0x080fe20000726670 */
[----:B------:R-:W-:Y:S01]  /*0f80*/  IMAD.WIDE.U32 R12, R5, 0x60, R24 ;  /* 0x00000060050c7825 */ /* 0x000fe200078e0018 */
[----:B------:R-:W-:-:S02]  /*0f90*/  ISETP.GE.OR P0, PT, R2, R27, P0 ;  /* 0x0000001b0200720c */ /* 0x000fc40000706670 */
[----:B------:R-:W-:Y:S01]  /*0fa0*/  IADD3 R15, PT, PT, R3, 0x12000, RZ ;  /* 0x00012000030f7810 */ /* 0x000fe20007ffe0ff */
[C---:B------:R-:W-:Y:S01]  /*0fb0*/  IMAD.WIDE.U32 R2, R4.reuse, UR10, R62 ;  /* 0x0000000a04027c25 */ /* 0x040fe2000f8e003e */
[----:B------:R0:W1:Y:S03]  /*0fc0*/  LDS.128 R8, [R7+0x13400] ;  /* 0x0134000007087984 */ /* 0x0000660000000c00 */
[----:B------:R-:W-:Y:S02]  /*0fd0*/  IMAD R5, R4, UR11, R3 ;  /* 0x0000000b04057c24 */ /* 0x000fe4000f8e0203 */
[----:B--2---:R-:W-:Y:S01]  /*0fe0*/  IMAD R16, R44, 0x2, R15 ;  /* 0x000000022c107824 */ /* 0x004fe200078e020f */
[----:B------:R-:W-:Y:S06]  /*0ff0*/  @P5 BRA `(.L_x_45) ;  /* 0x00000000002c5947 */ /* 0x000fec0003800000 */
[----:B------:R-:W2:Y:S01]  /*1000*/  LDS.128 R16, [R16] ;  /* 0x0000000010107984 */ /* 0x000ea20000000c00 */
[----:B------:R-:W0:Y:S01]  /*1010*/  LDCU.64 UR4, c[0x0][0x3c0] ;  /* 0x00007800ff0477ac */ /* 0x000e220008000a00 */
[----:B------:R-:W-:Y:S01]  /*1020*/  MOV R4, R2 ;  /* 0x0000000200047202 */ /* 0x000fe20000000f00 */
[----:B------:R-:W3:Y:S01]  /*1030*/  LDCU.64 UR6, c[0x0][0x3a8] ;  /* 0x00007500ff0677ac */ /* 0x000ee20008000a00 */
[----:B0-----:R-:W-:-:S03]  /*1040*/  IMAD R21, R13, UR4, RZ ;  /* 0x000000040d157c24 */ /* 0x001fc6000f8e02ff */
[----:B------:R-:W-:-:S04]  /*1050*/  IMAD.WIDE.U32 R14, R12, UR4, R4 ;  /* 0x000000040c0e7c25 */ /* 0x000fc8000f8e0004 */
[----:B------:R-:W-:Y:S01]  /*1060*/  IMAD R21, R12, UR5, R21 ;  /* 0x000000050c157c24 */ /* 0x000fe2000f8e0215 */
[----:B---3--:R-:W-:-:S03]  /*1070*/  LEA R20, P5, R14, UR6, 0x1 ;  /* 0x000000060e147c11 */ /* 0x008fc6000f8a08ff */
[----:B------:R-:W-:-:S05]  /*1080*/  IMAD.IADD R15, R15, 0x1, R21 ;  /* 0x000000010f0f7824 */ /* 0x000fca00078e0215 */
[----:B------:R-:W-:-:S05]  /*1090*/  LEA.HI.X R21, R14, UR7, R15, 0x1, P5 ;  /* 0x000000070e157c11 */ /* 0x000fca000a8f0c0f */
[----:B--2---:R2:W-:Y:S02]  /*10a0*/  STG.E.128 desc[UR8][R20.64], R16 ;  /* 0x0000001014007986 */ /* 0x0045e4000c101d08 */
.L_x_45:
[----:B------:R-:W-:Y:S05]  /*10b0*/  BSYNC.RECONVERGENT B0 ;  /* 0x0000000000007941 */ /* 0x000fea0003800200 */
.L_x_44:
[----:B--2---:R2:W3:Y:S01]  /*10c0*/  LDS.128 R16, [R7+0x12400] ;  /* 0x0124000007107984 */ /* 0x0044e20000000c00 */
[----:B------:R-:W-:Y:S04]  /*10d0*/  BSSY.RECONVERGENT B0, `(.L_x_46) ;  /* 0x000000f000007945 */ /* 0x000fe80003800200 */
[----:B------:R-:W-:Y:S05]  /*10e0*/  @P4 BRA `(.L_x_47) ;  /* 0x0000000000344947 */ /* 0x000fea0003800000 */
[----:B------:R-:W4:Y:S01]  /*10f0*/  LDCU.64 UR4, c[0x0][0x3c0] ;  /* 0x00007800ff0477ac */ /* 0x000f220008000a00 */
[----:B0-----:R-:W-:Y:S01]  /*1100*/  IADD3 R21, P4, PT, R12, 0x10, RZ ;  /* 0x000000100c157810 */ /* 0x001fe20007f9e0ff */
[----:B------:R-:W-:Y:S01]  /*1110*/  IMAD.MOV.U32 R14, RZ, RZ, R2 ;  /* 0x000000ffff0e7224 */ /* 0x000fe200078e0002 */
[----:B------:R-:W-:Y:S01]  /*1120*/  MOV R15, R5 ;  /* 0x00000005000f7202 */ /* 0x000fe20000000f00 */
[----:B------:R-:W0:Y:S01]  /*1130*/  LDCU.64 UR6, c[0x0][0x3a8] ;  /* 0x00007500ff0677ac */ /* 0x000e220008000a00 */
[----:B------:R-:W-:-:S05]  /*1140*/  IADD3.X R0, PT, PT, RZ, R13, RZ, P4, !PT ;  /* 0x0000000dff007210 */ /* 0x000fca00027fe4ff */
[----:B----4-:R-:W-:Y:S02]  /*1150*/  IMAD R0, R0, UR4, RZ ;  /* 0x0000000400007c24 */ /* 0x010fe4000f8e02ff */
[----:B------:R-:W-:-:S04]  /*1160*/  IMAD.WIDE.U32 R14, R21, UR4, R14 ;  /* 0x00000004150e7c25 */ /* 0x000fc8000f8e000e */
[----:B------:R-:W-:Y:S01]  /*1170*/  IMAD R21, R21, UR5, R0 ;  /* 0x0000000515157c24 */ /* 0x000fe2000f8e0200 */
[----:B0-----:R-:W-:-:S03]  /*1180*/  LEA R20, P4, R14, UR6, 0x1 ;  /* 0x000000060e147c11 */ /* 0x001fc6000f8808ff */
[----:B------:R-:W-:-:S05]  /*1190*/  IMAD.IADD R15, R15, 0x1, R21 ;  /* 0x000000010f0f7824 */ /* 0x000fca00078e0215 */
[----:B------:R-:W-:-:S05]  /*11a0*/  LEA.HI.X R21, R14, UR7, R15, 0x1, P4 ;  /* 0x000000070e157c11 */ /* 0x000fca000a0f0c0f */
[----:B---3--:R4:W-:Y:S02]  /*11b0*/  STG.E.128 desc[UR8][R20.64], R16 ;  /* 0x0000001014007986 */ /* 0x0089e4000c101d08 */
.L_x_47:
[----:B------:R-:W-:Y:S05]  /*11c0*/  BSYNC.RECONVERGENT B0 ;  /* 0x0000000000007941 */ /* 0x000fea0003800200 */
.L_x_46:
[----:B---34-:R3:W4:Y:S01]  /*11d0*/  LDS.128 R16, [R7+0x12800] ;  /* 0x0128000007107984 */ /* 0x0187220000000c00 */
[----:B------:R-:W-:Y:S04]  /*11e0*/  BSSY.RECONVERGENT B0, `(.L_x_48) ;  /* 0x000000f000007945 */ /* 0x000fe80003800200 */
[----:B------:R-:W-:Y:S05]  /*11f0*/  @P3 BRA `(.L_x_49) ;  /* 0x0000000000343947 */ /* 0x000fea0003800000 */
[----:B------:R-:W5:Y:S01]  /*1200*/  LDCU.64 UR4, c[0x0][0x3c0] ;  /* 0x00007800ff0477ac */ /* 0x000f620008000a00 */
[----:B0-----:R-:W-:Y:S01]  /*1210*/  IADD3 R21, P3, PT, R12, 0x20, RZ ;  /* 0x000000200c157810 */ /* 0x001fe20007f7e0ff */
[----:B------:R-:W-:Y:S01]  /*1220*/  IMAD.MOV.U32 R14, RZ, RZ, R2 ;  /* 0x000000ffff0e7224 */ /* 0x000fe200078e0002 */
[----:B------:R-:W-:Y:S01]  /*1230*/  MOV R15, R5 ;  /* 0x00000005000f7202 */ /* 0x000fe20000000f00 */
[----:B------:R-:W0:Y:S01]  /*1240*/  LDCU.64 UR6, c[0x0][0x3a8] ;  /* 0x00007500ff0677ac */ /* 0x000e220008000a00 */
[----:B------:R-:W-:-:S05]  /*1250*/  IADD3.X R0, PT, PT, RZ, R13, RZ, P3, !PT ;  /* 0x0000000dff007210 */ /* 0x000fca0001ffe4ff */
[----:B-----5:R-:W-:Y:S02]  /*1260*/  IMAD R0, R0, UR4, RZ ;  /* 0x0000000400007c24 */ /* 0x020fe4000f8e02ff */
[----:B------:R-:W-:-:S04]  /*1270*/  IMAD.WIDE.U32 R14, R21, UR4, R14 ;  /* 0x00000004150e7c25 */ /* 0x000fc8000f8e000e */
[----:B------:R-:W-:Y:S01]  /*1280*/  IMAD R21, R21, UR5, R0 ;  /* 0x0000000515157c24 */ /* 0x000fe2000f8e0200 */
[----:B0-----:R-:W-:-:S03]  /*1290*/  LEA R20, P3, R14, UR6, 0x1 ;  /* 0x000000060e147c11 */ /* 0x001fc6000f8608ff */
[----:B------:R-:W-:-:S05]  /*12a0*/  IMAD.IADD R15, R15, 0x1, R21 ;  /* 0x000000010f0f7824 */ /* 0x000fca00078e0215 */
[----:B------:R-:W-:-:S05]  /*12b0*/  LEA.HI.X R21, R14, UR7, R15, 0x1, P3 ;  /* 0x000000070e157c11 */ /* 0x000fca00098f0c0f */
[----:B----4-:R0:W-:Y:S02]  /*12c0*/  STG.E.128 desc[UR8][R20.64], R16 ;  /* 0x0000001014007986 */ /* 0x0101e4000c101d08 */
.L_x_49:
[----:B------:R-:W-:Y:S05]  /*12d0*/  BSYNC.RECONVERGENT B0 ;  /* 0x0000000000007941 */ /* 0x000fea0003800200 */
.L_x_48:
[----:B0---4-:R0:W4:Y:S01]  /*12e0*/  LDS.128 R16, [R7+0x12c00] ;  /* 0x012c000007107984 */ /* 0x0111220000000c00 */
[----:B------:R-:W-:Y:S04]  /*12f0*/  BSSY.RECONVERGENT B0, `(.L_x_50) ;  /* 0x000000f000007945 */ /* 0x000fe80003800200 */
[----:B------:R-:W-:Y:S05]  /*1300*/  @P2 BRA `(.L_x_51) ;  /* 0x0000000000342947 */ /* 0x000fea0003800000 */
[----:B------:R-:W5:Y:S01]  /*1310*/  LDCU.64 UR4, c[0x0][0x3c0] ;  /* 0x00007800ff0477ac */ /* 0x000f620008000a00 */
[----:B------:R-:W-:Y:S01]  /*1320*/  IADD3 R21, P2, PT, R12, 0x30, RZ ;  /* 0x000000300c157810 */ /* 0x000fe20007f5e0ff */
[----:B------:R-:W-:Y:S01]  /*1330*/  IMAD.MOV.U32 R14, RZ, RZ, R2 ;  /* 0x000000ffff0e7224 */ /* 0x000fe200078e0002 */
[----:B------:R-:W-:Y:S01]  /*1340*/  MOV R15, R5 ;  /* 0x00000005000f7202 */ /* 0x000fe20000000f00 */
[----:B------:R-:W1:Y:S01]  /*1350*/  LDCU.64 UR6, c[0x0][0x3a8] ;  /* 0x00007500ff0677ac */ /* 0x000e620008000a00 */
[----:B------:R-:W-:-:S05]  /*1360*/  IADD3.X R0, PT, PT, RZ, R13, RZ, P2, !PT ;  /* 0x0000000dff007210 */ /* 0x000fca00017fe4ff */
[----:B-----5:R-:W-:Y:S02]  /*1370*/  IMAD R0, R0, UR4, RZ ;  /* 0x0000000400007c24 */ /* 0x020fe4000f8e02ff */
[----:B------:R-:W-:-:S04]  /*1380*/  IMAD.WIDE.U32 R14, R21, UR4, R14 ;  /* 0x00000004150e7c25 */ /* 0x000fc8000f8e000e */
[----:B------:R-:W-:Y:S01]  /*1390*/  IMAD R21, R21, UR5, R0 ;  /* 0x0000000515157c24 */ /* 0x000fe2000f8e0200 */
[----:B-1----:R-:W-:-:S03]  /*13a0*/  LEA R20, P2, R14, UR6, 0x1 ;  /* 0x000000060e147c11 */ /* 0x002fc6000f8408ff */
[----:B------:R-:W-:-:S05]  /*13b0*/  IMAD.IADD R15, R15, 0x1, R21 ;  /* 0x000000010f0f7824 */ /* 0x000fca00078e0215 */
[----:B------:R-:W-:-:S05]  /*13c0*/  LEA.HI.X R21, R14, UR7, R15, 0x1, P2 ;  /* 0x000000070e157c11 */ /* 0x000fca00090f0c0f */
[----:B----4-:R1:W-:Y:S02]  /*13d0*/  STG.E.128 desc[UR8][R20.64], R16 ;  /* 0x0000001014007986 */ /* 0x0103e4000c101d08 */
.L_x_51:
[----:B------:R-:W-:Y:S05]  /*13e0*/  BSYNC.RECONVERGENT B0 ;  /* 0x0000000000007941 */ /* 0x000fea0003800200 */
.L_x_50:
[----:B-1--4-:R1:W4:Y:S01]  /*13f0*/  LDS.128 R16, [R7+0x13000] ;  /* 0x0130000007107984 */ /* 0x0123220000000c00 */
[----:B------:R-:W-:Y:S04]  /*1400*/  BSSY.RECONVERGENT B0, `(.L_x_52) ;  /* 0x000000f000007945 */ /* 0x000fe80003800200 */
[----:B------:R-:W-:Y:S05]  /*1410*/  @P1 BRA `(.L_x_53) ;  /* 0x0000000000341947 */ /* 0x000fea0003800000 */
[----:B------:R-:W5:Y:S01]  /*1420*/  LDCU.64 UR4, c[0x0][0x3c0] ;  /* 0x00007800ff0477ac */ /* 0x000f620008000a00 */
[----:B------:R-:W-:Y:S01]  /*1430*/  IADD3 R15, P1, PT, R12, 0x40, RZ ;  /* 0x000000400c0f7810 */ /* 0x000fe20007f3e0ff */
[----:B------:R-:W-:Y:S01]  /*1440*/  IMAD.MOV.U32 R6, RZ, RZ, R2 ;  /* 0x000000ffff067224 */ /* 0x000fe200078e0002 */
[----:B0123--:R-:W-:Y:S01]  /*1450*/  MOV R7, R5 ;  /* 0x0000000500077202 */ /* 0x00ffe20000000f00 */
        /* <DEDUP_REMOVED lines=9> */
.L_x_53:
[----:B------:R-:W-:Y:S05]  /*14f0*/  BSYNC.RECONVERGENT B0 ;  /* 0x0000000000007941 */ /* 0x000fea0003800200 */
.L_x_52:
[----:B------:R-:W-:Y:S05]  /*1500*/  @P0 EXIT ;  /* 0x000000000000094d */ /* 0x000fea0003800000 */
[----:B------:R-:W5:Y:S01]  /*1510*/  LDCU.64 UR4, c[0x0][0x3c0] ;  /* 0x00007800ff0477ac */ /* 0x000f620008000a00 */
[----:B0123--:R-:W-:Y:S01]  /*1520*/  IADD3 R7, P0, PT, R12, 0x50, RZ ;  /* 0x000000500c077810 */ /* 0x00ffe20007f1e0ff */
[----:B------:R-:W-:Y:S01]  /*1530*/  IMAD.MOV.U32 R3, RZ, RZ, R5 ;  /* 0x000000ffff037224 */ /* 0x000fe200078e0005 */
[----:B------:R-:W0:Y:S02]  /*1540*/  LDCU.64 UR6, c[0x0][0x3a8] ;  /* 0x00007500ff0677ac */ /* 0x000e240008000a00 */
[----:B------:R-:W-:-:S05]  /*1550*/  IADD3.X R12, PT, PT, RZ, R13, RZ, P0, !PT ;  /* 0x0000000dff0c7210 */ /* 0x000fca00007fe4ff */
[----:B-----5:R-:W-:Y:S02]  /*1560*/  IMAD R12, R12, UR4, RZ ;  /* 0x000000040c0c7c24 */ /* 0x020fe4000f8e02ff */
[----:B------:R-:W-:-:S04]  /*1570*/  IMAD.WIDE.U32 R2, R7, UR4, R2 ;  /* 0x0000000407027c25 */ /* 0x000fc8000f8e0002 */
[----:B------:R-:W-:Y:S01]  /*1580*/  IMAD R7, R7, UR5, R12 ;  /* 0x0000000507077c24 */ /* 0x000fe2000f8e020c */
[----:B0-----:R-:W-:-:S04]  /*1590*/  LEA R4, P0, R2, UR6, 0x1 ;  /* 0x0000000602047c11 */ /* 0x001fc8000f8008ff */
[----:B------:R-:W-:-:S04]  /*15a0*/  IADD3 R3, PT, PT, R3, R7, RZ ;  /* 0x0000000703037210 */ /* 0x000fc80007ffe0ff */
[----:B------:R-:W-:-:S05]  /*15b0*/  LEA.HI.X R5, R2, UR7, R3, 0x1, P0 ;  /* 0x0000000702057c11 */ /* 0x000fca00080f0c03 */
[----:B------:R-:W-:Y:S01]  /*15c0*/  STG.E.128 desc[UR8][R4.64], R8 ;  /* 0x0000000804007986 */ /* 0x000fe2000c101d08 */
[----:B------:R-:W-:Y:S05]  /*15d0*/  EXIT ;  /* 0x000000000000794d */ /* 0x000fea0003800000 */
.L_x_54:
        /* <DEDUP_REMOVED lines=10> */
.L_x_112:


//--------------------- .text._ZN7cutlass13device_kernelIN5flash32FlashAttnBwdPostprocessConvertdQIN4cute5tupleIJNS3_1CILi64EEENS5_ILi192EEEEEENS_6half_tEfNS_4arch4Sm90ELi384ENS3_8TiledMMAINS3_8MMA_AtomIJNS3_4SM904GMMA25MMA_64x64x16_F32F16F16_SSILNSF_5MajorE0ELSH_1ELNSF_7ScaleInE1ELSI_1EEEEEENS3_6LayoutINS4_IJNS5_ILi1EEENS5_ILi3EEESM_EEENS4_IJNS5_ILi0EEESM_SP_EEEEENS4_IJNS3_10UnderscoreESS_SS_EEEEELb0EEEEEvNT_6ParamsE --------------------------
	.section	.text._ZN7cutlass13device_kernelIN5flash32FlashAttnBwdPostprocessConvertdQIN4cute5tupleIJNS3_1CILi64EEENS5_ILi192EEEEEENS_6half_tEfNS_4arch4Sm90ELi384ENS3_8TiledMMAINS3_8MMA_AtomIJNS3_4SM904GMMA25MMA_64x64x16_F32F16F16_SSILNSF_5MajorE0ELSH_1ELNSF_7ScaleInE1ELSI_1EEEEEENS3_6LayoutINS4_IJNS5_ILi1EEENS5_ILi3EEESM_EEENS4_IJNS5_ILi0EEESM_SP_EEEEENS4_IJNS3_10UnderscoreESS_SS_EEEEELb0EEEEEvNT_6ParamsE,"ax",@progbits
	.align	128
.text._ZN7cutlass13device_kernelIN5flash32FlashAttnBwdPostprocessConvertdQIN4cute5tupleIJNS3_1CILi64EEENS5_ILi192EEEEEENS_6half_tEfNS_4arch4Sm90ELi384ENS3_8TiledMMAINS3_8MMA_AtomIJNS3_4SM904GMMA25MMA_64x64x16_F32F16F16_SSILNSF_5MajorE0ELSH_1ELNSF_7ScaleInE1ELSI_1EEEEEENS3_6LayoutINS4_IJNS5_ILi1EEENS5_ILi3EEESM_EEENS4_IJNS5_ILi0EEESM_SP_EEEEENS4_IJNS3_10UnderscoreESS_SS_EEEEELb0EEEEEvNT_6ParamsE:
        .type           _ZN7cutlass13device_kernelIN5flash32FlashAttnBwdPostprocessConvertdQIN4cute5tupleIJNS3_1CILi64EEENS5_ILi192EEEEEENS_6half_tEfNS_4arch4Sm90ELi384ENS3_8TiledMMAINS3_8MMA_AtomIJNS3_4SM904GMMA25MMA_64x64x16_F32F16F16_SSILNSF_5MajorE0ELSH_1ELNSF_7ScaleInE1ELSI_1EEEEEENS3_6LayoutINS4_IJNS5_ILi1EEENS5_ILi3EEESM_EEENS4_IJNS5_ILi0EEESM_SP_EEEEENS4_IJNS3_10UnderscoreESS_SS_EEEEELb0EEEEEvNT_6ParamsE,@function
        .size           _ZN7cutlass13device_kernelIN5flash32FlashAttnBwdPostprocessConvertdQIN4cute5tupleIJNS3_1CILi64EEENS5_ILi192EEEEEENS_6half_tEfNS_4arch4Sm90ELi384ENS3_8TiledMMAINS3_8MMA_AtomIJNS3_4SM904GMMA25MMA_64x64x16_F32F16F16_SSILNSF_5MajorE0ELSH_1ELNSF_7ScaleInE1ELSI_1EEEEEENS3_6LayoutINS4_IJNS5_ILi1EEENS5_ILi3EEESM_EEENS4_IJNS5_ILi0EEESM_SP_EEEEENS4_IJNS3_10UnderscoreESS_SS_EEEEELb0EEEEEvNT_6ParamsE,(.L_x_113 - _ZN7cutlass13device_kernelIN5flash32FlashAttnBwdPostprocessConvertdQIN4cute5tupleIJNS3_1CILi64EEENS5_ILi192EEEEEENS_6half_tEfNS_4arch4Sm90ELi384ENS3_8TiledMMAINS3_8MMA_AtomIJNS3_4SM904GMMA25MMA_64x64x16_F32F16F16_SSILNSF_5MajorE0ELSH_1ELNSF_7ScaleInE1ELSI_1EEEEEENS3_6LayoutINS4_IJNS5_ILi1EEENS5_ILi3EEESM_EEENS4_IJNS5_ILi0EEESM_SP_EEEEENS4_IJNS3_10UnderscoreESS_SS_EEEEELb0EEEEEvNT_6ParamsE)
        .other          _ZN7cutlass13device_kernelIN5flash32FlashAttnBwdPostprocessConvertdQIN4cute5tupleIJNS3_1CILi64EEENS5_ILi192EEEEEENS_6half_tEfNS_4arch4Sm90ELi384ENS3_8TiledMMAINS3_8MMA_AtomIJNS3_4SM904GMMA25MMA_64x64x16_F32F16F16_SSILNSF_5MajorE0ELSH_1ELNSF_7ScaleInE1ELSI_1EEEEEENS3_6LayoutINS4_IJNS5_ILi1EEENS5_ILi3EEESM_EEENS4_IJNS5_ILi0EEESM_SP_EEEEENS4_IJNS3_10UnderscoreESS_SS_EEEEELb0EEEEEvNT_6ParamsE,@"STO_CUDA_ENTRY STV_DEFAULT"
_ZN7cutlass13device_kernelIN5flash32FlashAttnBwdPostprocessConvertdQIN4cute5tupleIJNS3_1CILi64EEENS5_ILi192EEEEEENS_6half_tEfNS_4arch4Sm90ELi384ENS3_8TiledMMAINS3_8MMA_AtomIJNS3_4SM904GMMA25MMA_64x64x16_F32F16F16_SSILNSF_5MajorE0ELSH_1ELNSF_7ScaleInE1ELSI_1EEEEEENS3_6LayoutINS4_IJNS5_ILi1EEENS5_ILi3EEESM_EEENS4_IJNS5_ILi0EEESM_SP_EEEEENS4_IJNS3_10UnderscoreESS_SS_EEEEELb0EEEEEvNT_6ParamsE:
        /* <DEDUP_REMOVED lines=9> */
[----:B------:R-:W-:Y:S02]  /*0090*/  CS2R R8, SRZ ;  /* 0x0000000000087805 */ /* 0x000fe4000001ff00 */
[----:B------:R-:W-:Y:S01]  /*00a0*/  CS2R R44, SRZ ;  /* 0x00000000002c7805 */ /* 0x000fe2000001ff00 */
[----:B------:R-:W1:Y:S01]  /*00b0*/  LDCU UR6, c[0x0][0x3b0] ;  /* 0x00007600ff0677ac */ /* 0x000e620008000800 */
[----:B0-----:R-:W-:-:S04]  /*00c0*/  UISETP.NE.U32.AND UP0, UPT, UR4, URZ, UPT ;  /* 0x000000ff0400728c */ /* 0x001fc8000bf05070 */
[----:B------:R-:W-:Y:S01]  /*00d0*/  UISETP.NE.AND.EX UP0, UPT, UR5, URZ, UPT, UP0 ;  /* 0x000000ff0500728c */ /* 0x000fe2000bf05300 */
[----:B-1----:R-:W-:-:S08]  /*00e0*/  IMAD.U32 R3, RZ, RZ, UR6 ;  /* 0x00000006ff037e24 */ /* 0x002fd0000f8e00ff */
[----:B------:R-:W-:Y:S05]  /*00f0*/  BRA.U !UP0, `(.L_x_56) ;  /* 0x0000000108547547 */ /* 0x000fea000b800000 */
[----:B------:R-:W-:Y:S05]  /*0100*/  BRA `(.L_x_57) ;  /* 0x0000000000387947 */ /* 0x000fea0003800000 */
.L_x_55:
[----:B------:R-:W0:Y:S01]  /*0110*/  LDC.64 R4, c[0x0][0x3e0] ;  /* 0x0000f800ff047b82 */ /* 0x000e220000000a00 */
[----:B------:R-:W1:Y:S01]  /*0120*/  LDCU.64 UR4, c[0x0][0x3e8] ;  /* 0x00007d00ff0477ac */ /* 0x000e620008000a00 */
[----:B0-----:R-:W-:-:S05]  /*0130*/  IMAD.WIDE.U32 R4, R7, 0x4, R4 ;  /* 0x0000000407047825 */ /* 0x001fca00078e0004 */
[----:B------:R-:W2:Y:S01]  /*0140*/  LDG.E R44, desc[UR8][R4.64] ;  /* 0x00000008042c7981 */ /* 0x000ea2000c1e1900 */
[----:B-1----:R-:W-:-:S04]  /*0150*/  UISETP.NE.U32.AND UP0, UPT, UR4, URZ, UPT ;  /* 0x000000ff0400728c */ /* 0x002fc8000bf05070 */
[----:B------:R-:W-:Y:S01]  /*0160*/  UISETP.NE.AND.EX UP0, UPT, UR5, URZ, UPT, UP0 ;  /* 0x000000ff0500728c */ /* 0x000fe2000bf05300 */
[--C-:B--2---:R-:W-:Y:S01]  /*0170*/  IMAD R0, R7, 0x40, R44.reuse ;  /* 0x0000004007007824 */ /* 0x104fe200078e022c */
[----:B------:R-:W-:-:S04]  /*0180*/  SHF.R.S32.HI R45, RZ, 0x1f, R44 ;  /* 0x0000001fff2d7819 */ /* 0x000fc8000001142c */
[----:B------:R-:W-:-:S04]  /*0190*/  SHF.R.S32.HI R3, RZ, 0x1f, R0 ;  /* 0x0000001fff037819 */ /* 0x000fc80000011400 */
[----:B------:R-:W-:-:S04]  /*01a0*/  LEA.HI R3, R3, R0, RZ, 0x6 ;  /* 0x0000000003037211 */ /* 0x000fc800078f30ff */
[----:B------:R-:W-:-:S05]  /*01b0*/  SHF.R.U32.HI R3, RZ, 0x6, R3 ;  /* 0x00000006ff037819 */ /* 0x000fca0000011603 */
[----:B------:R-:W-:-:S05]  /*01c0*/  IMAD R8, R3, 0x3000, RZ ;  /* 0x0000300003087824 */ /* 0x000fca00078e02ff */
[----:B------:R-:W-:Y:S01]  /*01d0*/  SHF.R.S32.HI R9, RZ, 0x1f, R8 ;  /* 0x0000001fff097819 */ /* 0x000fe20000011408 */
[----:B------:R-:W-:Y:S06]  /*01e0*/  BRA.U !UP0, `(.L_x_58) ;  /* 0x0000000108107547 */ /* 0x000fec000b800000 */
.L_x_57:
[----:B------:R-:W0:Y:S02]  /*01f0*/  LDC.64 R2, c[0x0][0x3e8] ;  /* 0x0000fa00ff027b82 */ /* 0x000e240000000a00 */
[----:B0-----:R-:W-:-:S06]  /*0200*/  IMAD.WIDE.U32 R2, R7, 0x4, R2 ;  /* 0x0000000407027825 */ /* 0x001fcc00078e0002 */
[----:B------:R0:W5:Y:S01]  /*0210*/  LDG.E R3, desc[UR8][R2.64] ;  /* 0x0000000802037981 */ /* 0x000162000c1e1900 */
[----:B------:R-:W-:Y:S05]  /*0220*/  BRA `(.L_x_56) ;  /* 0x0000000000087947 */ /* 0x000fea0003800000 */
.L_x_58:
[----:B------:R-:W2:Y:S02]  /*0230*/  LDG.E R3, desc[UR8][R4.64+0x4] ;  /* 0x0000040804037981 */ /* 0x000ea4000c1e1900 */
[----:B--2---:R-:W-:-:S07]  /*0240*/  IMAD.IADD R3, R3, 0x1, -R44 ;  /* 0x0000000103037824 */ /* 0x004fce00078e0a2c */
.L_x_56:
[----:B------:R-:W-:Y:S02]  /*0250*/  SHF.L.U32 R4, R6, 0x6, RZ ;  /* 0x0000000606047819 */ /* 0x000fe400000006ff */
[----:B------:R-:W-:Y:S02]  /*0260*/  ISETP.NE.AND.EX P0, PT, R11, RZ, PT, P0 ;  /* 0x000000ff0b00720c */ /* 0x000fe40003f05300 */
[----:B-----5:R-:W-:-:S13]  /*0270*/  ISETP.GT.AND P2, PT, R3, R4, PT ;  /* 0x000000040300720c */ /* 0x020fda0003f44270 */
[----:B------:R-:W-:Y:S05]  /*0280*/  @!P2 EXIT P0 ;  /* 0x000000000000a94d */ /* 0x000fea0000000000 */
[----:B0-----:R-:W0:Y:S01]  /*0290*/  S2R R2, SR_CTAID.Y ;  /* 0x0000000000027919 */ /* 0x001e220000002600 */
[----:B------:R-:W0:Y:S01]  /*02a0*/  LDC.64 R10, c[0x0][0x398] ;  /* 0x0000e600ff0a7b82 */ /* 0x000e220000000a00 */
[----:B------:R-:W-:Y:S01]  /*02b0*/  IMAD R5, R6, 0x3000, RZ ;  /* 0x0000300006057824 */ /* 0x000fe200078e02ff */
[----:B------:R-:W-:Y:S01]  /*02c0*/  BSSY.RECONVERGENT B0, `(.L_x_59) ;  /* 0x0000025000007945 */ /* 0x000fe20003800200 */
[----:B------:R-:W1:Y:S03]  /*02d0*/  S2R R0, SR_TID.X ;  /* 0x0000000000007919 */ /* 0x000e660000002100 */
[----:B------:R-:W-:Y:S01]  /*02e0*/  IADD3 R8, P0, PT, R5, R8, RZ ;  /* 0x0000000805087210 */ /* 0x000fe20007f1e0ff */
[----:B------:R-:W2:Y:S01]  /*02f0*/  S2R R16, SR_CgaCtaId ;  /* 0x0000000000107919 */ /* 0x000ea20000008800 */
[----:B------:R-:W3:Y:S01]  /*0300*/  LDC.64 R12, c[0x0][0x3a0] ;  /* 0x0000e800ff0c7b82 */ /* 0x000ee20000000a00 */
[----:B------:R-:W-:-:S02]  /*0310*/  SEL R5, R7, RZ, !P1 ;  /* 0x000000ff07057207 */ /* 0x000fc40004800000 */
        /* <DEDUP_REMOVED lines=13> */
[----:B------:R-:W-:Y:S01]  /*03f0*/  IMAD.MOV.U32 R8, RZ, RZ, 0xc000 ;  /* 0x0000c000ff087424 */ /* 0x000fe200078e00ff */
        /* <DEDUP_REMOVED lines=12> */
.L_x_61:
[----:B------:R-:W-:Y:S01]  /*04c0*/  @P0 ELECT P1, URZ, PT ;  /* 0x0000000000ff082f */ /* 0x000fe20003820000 */
[----:B------:R1:W-:-:S12]  /*04d0*/  UBLKCP.S.G [UR6], [UR4], UR10 ;  /* 0x00000006040073ba */ /* 0x0003d8000800020a */
[----:B------:R-:W-:Y:S02]  /*04e0*/  @P1 PLOP3.LUT P0, PT, P1, PT, PT, 0x8, 0x80 ;  /* 0x000000000080181c */ /* 0x000fe40000f0e170 */
[----:B------:R-:W-:-:S11]  /*04f0*/  PLOP3.LUT P1, PT, PT, PT, PT, 0x8, 0x80 ;  /* 0x000000000080781c */ /* 0x000fd60003f2e170 */
[----:B-1----:R-:W-:Y:S05]  /*0500*/  @P0 BRA.U.ANY `(.L_x_61) ;  /* 0xfffffffd00ec0947 */ /* 0x002fea000393ffff */
.L_x_60:
[----:B------:R-:W-:Y:S05]  /*0510*/  BSYNC.RECONVERGENT B0 ;  /* 0x0000000000007941 */ /* 0x000fea0003800200 */
.L_x_59:
[----:B------:R-:W-:Y:S01]  /*0520*/  BAR.SYNC.DEFER_BLOCKING 0x0 ;  /* 0x0000000000007b1d */ /* 0x000fe20000010000 */
[----:B------:R-:W-:Y:S02]  /*0530*/  MOV R43, 0x400 ;  /* 0x00000400002b7802 */ /* 0x000fe40000000f00 */
[----:B0-----:R-:W-:Y:S02]  /*0540*/  SHF.L.U32 R8, RZ, 0x1f, RZ ;  /* 0x0000001fff087819 */ /* 0x001fe400000006ff */
[----:B------:R-:W-:-:S07]  /*0550*/  LEA R43, R16, R43, 0x18 ;  /* 0x0000002b102b7211 */ /* 0x000fce00078ec0ff */
.L_x_62:
[----:B0-----:R0:W1:Y:S02]  /*0560*/  SYNCS.PHASECHK.TRANS64.TRYWAIT P0, [R43+URZ+0x12000], R8 ;  /* 0x012000082b0075a7 */ /* 0x00106400080011ff */
[----:B-1----:R-:W-:Y:S05]  /*0570*/  @!P0 NANOSLEEP.SYNCS 0x989680 ;  /* 0x009896800000895d */ /* 0x002fea0003900000 */
[----:B------:R-:W1:Y:S02]  /*0580*/  @!P0 SYNCS.PHASECHK.TRANS64 P0, [R43+URZ+0x12000], R8 ;  /* 0x012000082b0085a7 */ /* 0x000e6400080010ff */
[----:B-1----:R-:W-:Y:S05]  /*0590*/  @!P0 BRA `(.L_x_62) ;  /* 0xfffffffc00f08947 */ /* 0x002fea000383ffff */
[C---:B------:R-:W-:Y:S01]  /*05a0*/  LOP3.LUT R28, R0.reuse, 0xffff, RZ, 0xc0, !PT ;  /* 0x0000ffff001c7812 */ /* 0x040fe200078ec0ff */
[C---:B------:R-:W-:Y:S01]  /*05b0*/  IMAD.SHL.U32 R9, R0.reuse, 0x10, RZ ;  /* 0x0000001000097824 */ /* 0x040fe200078e00ff */
[C---:B0-----:R-:W-:Y:S01]  /*05c0*/  SHF.L.U32 R8, R0.reuse, 0x7, RZ ;  /* 0x0000000700087819 */ /* 0x041fe200000006ff */
[C---:B------:R-:W-:Y:S01]  /*05d0*/  IMAD.SHL.U32 R20, R0.reuse, 0x20, RZ ;  /* 0x0000002000147824 */ /* 0x040fe200078e00ff */
[----:B------:R-:W-:Y:S01]  /*05e0*/  SHF.L.U32 R41, R0, 0x6, RZ ;  /* 0x0000000600297819 */ /* 0x000fe200000006ff */
[----:B------:R-:W-:Y:S01]  /*05f0*/  IMAD R7, R28, 0xaab, RZ ;  /* 0x00000aab1c077824 */ /* 0x000fe200078e02ff */
[----:B------:R-:W-:Y:S01]  /*0600*/  LOP3.LUT R9, R9, 0x7f0, RZ, 0xc0, !PT ;  /* 0x000007f009097812 */ /* 0x000fe200078ec0ff */
[----:B------:R-:W-:Y:S01]  /*0610*/  IMAD.SHL.U32 R22, R0, 0x8, RZ ;  /* 0x0000000800167824 */ /* 0x000fe200078e00ff */
[----:B------:R-:W-:Y:S01]  /*0620*/  LOP3.LUT R24, R20, 0x7c00, RZ, 0xc0, !PT ;  /* 0x00007c0014187812 */ /* 0x000fe200078ec0ff */
[----:B------:R-:W-:Y:S01]  /*0630*/  IMAD R49, R28, 0x2ab, RZ ;  /* 0x000002ab1c317824 */ /* 0x000fe200078e02ff */
[----:B------:R-:W-:Y:S01]  /*0640*/  SHF.R.U32.HI R7, RZ, 0x10, R7 ;  /* 0x00000010ff077819 */ /* 0x000fe20000011607 */
[----:B------:R-:W0:Y:S01]  /*0650*/  LDCU UR4, c[0x0][0x3d8] ;  /* 0x00007b00ff0477ac */ /* 0x000e220008000800 */
[----:B------:R-:W-:Y:S01]  /*0660*/  LOP3.LUT R8, R9, 0x1c000, R8, 0xf8, !PT ;  /* 0x0001c00009087812 */ /* 0x000fe200078ef808 */
[----:B------:R-:W-:Y:S01]  /*0670*/  BSSY.RECONVERGENT B0, `(.L_x_63) ;  /* 0x0000081000007945 */ /* 0x000fe20003800200 */
[C---:B------:R-:W-:Y:S01]  /*0680*/  PRMT R12, R7.reuse, 0x9910, RZ ;  /* 0x00009910070c7816 */ /* 0x040fe200000000ff */
[----:B------:R-:W-:Y:S01]  /*0690*/  IMAD.SHL.U32 R37, R7, 0x40, RZ ;  /* 0x0000004007257824 */ /* 0x000fe200078e00ff */
[----:B------:R-:W-:Y:S01]  /*06a0*/  LOP3.LUT R21, R41, 0x1c0, RZ, 0xc0, !PT ;  /* 0x000001c029157812 */ /* 0x000fe200078ec0ff */
[----:B------:R-:W-:Y:S01]  /*06b0*/  IMAD.IADD R46, R43, 0x1, R8 ;  /* 0x000000012b2e7824 */ /* 0x000fe200078e0208 */
[----:B------:R-:W-:Y:S01]  /*06c0*/  LOP3.LUT R41, R24, 0x200, R41, 0xf8, !PT ;  /* 0x0000020018297812 */ /* 0x000fe200078ef829 */
[----:B------:R-:W-:Y:S01]  /*06d0*/  IMAD R12, R12, 0x18, RZ ;  /* 0x000000180c0c7824 */ /* 0x000fe200078e02ff */
[----:B------:R-:W-:Y:S01]  /*06e0*/  LOP3.LUT R33, R21, 0x38, R22, 0xf8, !PT ;  /* 0x0000003815217812 */ /* 0x000fe200078ef816 */
[----:B------:R-:W1:Y:S01]  /*06f0*/  LDCU.64 UR6, c[0x0][0x3c8] ;  /* 0x00007900ff0677ac */ /* 0x000e620008000a00 */
[----:B------:R-:W0:Y:S01]  /*0700*/  LDS.128 R8, [R46] ;  /* 0x000000002e087984 */ /* 0x000e220000000c00 */
[----:B------:R-:W-:Y:S01]  /*0710*/  IMAD.MOV R23, RZ, RZ, -R12 ;  /* 0x000000ffff177224 */ /* 0x000fe200078e0a0c */
[----:B------:R-:W-:Y:S01]  /*0720*/  SHF.R.U32.HI R48, RZ, 0x1, R0 ;  /* 0x00000001ff307819 */ /* 0x000fe20000011600 */
[----:B------:R-:W2:Y:S01]  /*0730*/  LDCU.64 UR10, c[0x0][0x3d0] ;  /* 0x00007a00ff0a77ac */ /* 0x000ea20008000a00 */
[----:B------:R-:W3:Y:S01]  /*0740*/  LDS.128 R12, [R46+0x800] ;  /* 0x000800002e0c7984 */ /* 0x000ee20000000c00 */
[----:B------:R-:W-:-:S02]  /*0750*/  SHF.R.U32.HI R49, RZ, 0x11, R49 ;  /* 0x00000011ff317819 */ /* 0x000fc40000011631 */
[----:B------:R-:W-:Y:S01]  /*0760*/  PRMT R23, R23, 0x7710, RZ ;  /* 0x0000771017177816 */ /* 0x000fe200000000ff */
[----:B------:R-:W4:Y:S01]  /*0770*/  LDS.128 R16, [R46+0x1000] ;  /* 0x001000002e107984 */ /* 0x000f220000000c00 */
[----:B------:R-:W-:Y:S02]  /*0780*/  LOP3.LUT R48, R33, 0x8, R48, 0x78, !PT ;  /* 0x0000000821307812 */ /* 0x000fe400078e7830 */
[----:B------:R-:W-:Y:S01]  /*0790*/  IADD3 R40, PT, PT, R23, R0, RZ ;  /* 0x0000000017287210 */ /* 0x000fe20007ffe0ff */
[----:B------:R-:W5:Y:S01]  /*07a0*/  LDS.128 R24, [R46+0x2000] ;  /* 0x002000002e187984 */ /* 0x000f620000000c00 */
[----:B------:R-:W-:Y:S02]  /*07b0*/  SHF.L.U32 R50, R7, 0x3, RZ ;  /* 0x0000000307327819 */ /* 0x000fe400000006ff */
[----:B------:R-:W-:Y:S01]  /*07c0*/  LOP3.LUT R40, R40, 0xffff, RZ, 0xc0, !PT ;  /* 0x0000ffff28287812 */ /* 0x000fe200078ec0ff */
[----:B------:R-:W1:Y:S01]  /*07d0*/  LDS.128 R20, [R46+0x1800] ;  /* 0x001800002e147984 */ /* 0x000e620000000c00 */
[----:B------:R-:W-:-:S02]  /*07e0*/  R2P PR, R0, 0x6 ;  /* 0x0000000600007804 */ /* 0x000fc40000000000 */
[----:B------:R-:W-:Y:S01]  /*07f0*/  LOP3.LUT R48, R41, R48, RZ, 0xfc, !PT ;  /* 0x0000003029307212 */ /* 0x000fe200078efcff */
[----:B------:R-:W-:Y:S01]  /*0800*/  IMAD.SHL.U32 R42, R40, 0x8, RZ ;  /* 0x00000008282a7824 */ /* 0x000fe200078e00ff */
[----:B------:R-:W2:Y:S01]  /*0810*/  LDS.128 R28, [R46+0x2800] ;  /* 0x002800002e1c7984 */ /* 0x000ea20000000c00 */
[----:B------:R-:W-:Y:S01]  /*0820*/  LOP3.LUT R49, R49, 0x18, R40, 0xf8, !PT ;  /* 0x0000001831317812 */ /* 0x000fe200078ef828 */
[----:B------:R-:W-:Y:S02]  /*0830*/  VIADD R41, R43, 0xc000 ;  /* 0x0000c0002b297836 */ /* 0x000fe40000000000 */
[----:B------:R-:W-:Y:S01]  /*0840*/  LOP3.LUT R36, R42, 0x38, RZ, 0xc0, !PT ;  /* 0x000000382a247812 */ /* 0x000fe200078ec0ff */
[----:B------:R-:W2:Y:S01]  /*0850*/  LDS.128 R32, [R46+0x3000] ;  /* 0x003000002e207984 */ /* 0x000ea20000000c00 */
[C---:B------:R-:W-:Y:S01]  /*0860*/  IMAD R40, R48.reuse, 0x2, R43 ;  /* 0x0000000230287824 */ /* 0x040fe200078e022b */
[----:B------:R-:W-:Y:S02]  /*0870*/  LEA R41, R48, R41, 0x1 ;  /* 0x0000002930297211 */ /* 0x000fe400078e08ff */
[----:B------:R-:W-:-:S02]  /*0880*/  LOP3.LUT R47, R36, 0x1c0, R37, 0xf8, !PT ;  /* 0x000001c0242f7812 */ /* 0x000fc400078ef825 */
[----:B------:R-:W2:Y:S02]  /*0890*/  LDS.128 R36, [R46+0x3800] ;  /* 0x003800002e247984 */ /* 0x000ea40000000c00 */
[----:B------:R-:W-:-:S05]  /*08a0*/  LOP3.LUT R50, R47, 0x38, R50, 0x78, !PT ;  /* 0x000000382f327812 */ /* 0x000fca00078e7832 */
[----:B------:R-:W-:Y:S02]  /*08b0*/  IMAD R50, R49, 0x200, R50 ;  /* 0x0000020031327824 */ /* 0x000fe400078e0232 */
[----:B0-----:R-:W-:Y:S01]  /*08c0*/  FMUL.FTZ R8, R8, UR4 ;  /* 0x0000000408087c20 */ /* 0x001fe20008410000 */
[----:B------:R-:W-:Y:S01]  /*08d0*/  FMUL.FTZ R9, R9, UR4 ;  /* 0x0000000409097c20 */ /* 0x000fe20008410000 */
[----:B------:R-:W-:Y:S01]  /*08e0*/  FMUL.FTZ R10, R10, UR4 ;  /* 0x000000040a0a7c20 */ /* 0x000fe20008410000 */
[----:B------:R-:W-:Y:S01]  /*08f0*/  FMUL.FTZ R11, R11, UR4 ;  /* 0x000000040b0b7c20 */ /* 0x000fe20008410000 */
[----:B---3--:R-:W-:Y:S01]  /*0900*/  FMUL.FTZ R12, R12, UR4 ;  /* 0x000000040c0c7c20 */ /* 0x008fe20008410000 */
[----:B------:R-:W-:Y:S01]  /*0910*/  FMUL.FTZ R13, R13, UR4 ;  /* 0x000000040d0d7c20 */ /* 0x000fe20008410000 */
[----:B------:R-:W-:Y:S01]  /*0920*/  F2FP.F16.F32.PACK_AB R8, R9, R8 ;  /* 0x000000080908723e */ /* 0x000fe200000000ff */
[----:B------:R-:W-:Y:S01]  /*0930*/  FMUL.FTZ R14, R14, UR4 ;  /* 0x000000040e0e7c20 */ /* 0x000fe20008410000 */
[----:B----4-:R-:W-:Y:S01]  /*0940*/  FMUL.FTZ R16, R16, UR4 ;  /* 0x0000000410107c20 */ /* 0x010fe20008410000 */
[----:B------:R-:W-:Y:S01]  /*0950*/  FMUL.FTZ R17, R17, UR4 ;  /* 0x0000000411117c20 */ /* 0x000fe20008410000 */
[----:B------:R-:W-:Y:S01]  /*0960*/  F2FP.F16.F32.PACK_AB R9, R11, R10 ;  /* 0x0000000a0b09723e */ /* 0x000fe200000000ff */
[----:B------:R-:W-:Y:S01]  /*0970*/  FMUL.FTZ R15, R15, UR4 ;  /* 0x000000040f0f7c20 */ /* 0x000fe20008410000 */
[----:B-----5:R-:W-:Y:S01]  /*0980*/  FMUL.FTZ R24, R24, UR4 ;  /* 0x0000000418187c20 */ /* 0x020fe20008410000 */
[----:B------:R-:W-:Y:S01]  /*0990*/  FMUL.FTZ R25, R25, UR4 ;  /* 0x0000000419197c20 */ /* 0x000fe20008410000 */
[----:B------:R-:W-:Y:S01]  /*09a0*/  F2FP.F16.F32.PACK_AB R10, R13, R12 ;  /* 0x0000000c0d0a723e */ /* 0x000fe200000000ff */
[----:B------:R-:W-:Y:S01]  /*09b0*/  FMUL.FTZ R18, R18, UR4 ;  /* 0x0000000412127c20 */ /* 0x000fe20008410000 */
[----:B------:R-:W-:Y:S01]  /*09c0*/  F2FP.F16.F32.PACK_AB R12, R17, R16 ;  /* 0x00000010110c723e */ /* 0x000fe200000000ff */
[----:B------:R-:W-:Y:S01]  /*09d0*/  FMUL.FTZ R19, R19, UR4 ;  /* 0x0000000413137c20 */ /* 0x000fe20008410000 */
[----:B------:R-:W-:Y:S01]  /*09e0*/  F2FP.F16.F32.PACK_AB R16, R25, R24 ;  /* 0x000000181910723e */ /* 0x000fe200000000ff */
[----:B------:R-:W-:-:S02]  /*09f0*/  HFMA2 R24, -RZ, RZ, 0, 1.9073486328125e-06 ;  /* 0x00000020ff187431 */ /* 0x000fc400000001ff */
[----:B-1----:R-:W-:Y:S01]  /*0a00*/  FMUL.FTZ R20, R20, UR4 ;  /* 0x0000000414147c20 */ /* 0x002fe20008410000 */
[----:B------:R-:W-:Y:S01]  /*0a10*/  FMUL.FTZ R21, R21, UR4 ;  /* 0x0000000415157c20 */ /* 0x000fe20008410000 */
[----:B------:R-:W-:Y:S01]  /*0a20*/  FMUL.FTZ R22, R22, UR4 ;  /* 0x0000000416167c20 */ /* 0x000fe20008410000 */
[----:B------:R-:W-:Y:S01]  /*0a30*/  FMUL.FTZ R23, R23, UR4 ;  /* 0x0000000417177c20 */ /* 0x000fe20008410000 */
[----:B------:R-:W-:Y:S02]  /*0a40*/  IMAD.U32 R0, R50, 0x2, R43 ;  /* 0x0000000232007824 */ /* 0x000fe400078e002b */
        /* <DEDUP_REMOVED lines=8> */
[----:B------:R-:W-:Y:S01]  /*0ad0*/  SEL R24, R24, 0xffffffe0, !P1 ;  /* 0xffffffe018187807 */ /* 0x000fe20004800000 */
[----:B------:R-:W-:Y:S01]  /*0ae0*/  FMUL.FTZ R32, R32, UR4 ;  /* 0x0000000420207c20 */ /* 0x000fe20008410000 */
[----:B------:R-:W-:Y:S01]  /*0af0*/  FMUL.FTZ R33, R33, UR4 ;  /* 0x0000000421217c20 */ /* 0x000fe20008410000 */
[----:B------:R-:W-:Y:S01]  /*0b00*/  FMUL.FTZ R36, R36, UR4 ;  /* 0x0000000424247c20 */ /* 0x000fe20008410000 */
[----:B------:R-:W-:Y:S01]  /*0b10*/  FMUL.FTZ R37, R37, UR4 ;  /* 0x0000000425257c20 */ /* 0x000fe20008410000 */
[----:B------:R-:W-:Y:S01]  /*0b20*/  FMUL.FTZ R38, R38, UR4 ;  /* 0x0000000426267c20 */ /* 0x000fe20008410000 */
[----:B------:R-:W-:Y:S01]  /*0b30*/  FMUL.FTZ R39, R39, UR4 ;  /* 0x0000000427277c20 */ /* 0x000fe20008410000 */
[----:B------:R-:W-:Y:S01]  /*0b40*/  VIADD R43, R41, 0x40 ;  /* 0x00000040292b7836 */ /* 0x000fe20000000000 */
[----:B------:R-:W-:Y:S01]  /*0b50*/  F2FP.F16.F32.PACK_AB R11, R15, R14 ;  /* 0x0000000e0f0b723e */ /* 0x000fe200000000ff */
[----:B------:R-:W-:Y:S01]  /*0b60*/  @P2 VIADD R43, R41, 0xffffffc0 ;  /* 0xffffffc0292b2836 */ /* 0x000fe20000000000 */
[----:B------:R-:W-:Y:S01]  /*0b70*/  F2FP.F16.F32.PACK_AB R13, R19, R18 ;  /* 0x00000012130d723e */ /* 0x000fe200000000ff */
[----:B------:R-:W0:Y:S01]  /*0b80*/  LDCU UR4, c[0x0][0x3b4] ;  /* 0x00007680ff0477ac */ /* 0x000e220008000800 */
[----:B------:R-:W-:Y:S01]  /*0b90*/  F2FP.F16.F32.PACK_AB R14, R21, R20 ;  /* 0x00000014150e723e */ /* 0x000fe200000000ff */
[----:B------:R1:W-:Y:S01]  /*0ba0*/  STSM.16.M88.4 [R40+0xc000], R8 ;  /* 0x00c0000828007844 */ /* 0x0003e20000000200 */
[----:B------:R-:W-:-:S02]  /*0bb0*/  F2FP.F16.F32.PACK_AB R15, R23, R22 ;  /* 0x00000016170f723e */ /* 0x000fc400000000ff */
[C---:B------:R-:W-:Y:S02]  /*0bc0*/  IADD3 R41, PT, PT, R24.reuse, R41, RZ ;  /* 0x0000002918297210 */ /* 0x040fe40007ffe0ff */
[----:B------:R-:W-:Y:S02]  /*0bd0*/  F2FP.F16.F32.PACK_AB R17, R27, R26 ;  /* 0x0000001a1b11723e */ /* 0x000fe400000000ff */
[----:B------:R-:W-:Y:S01]  /*0be0*/  F2FP.F16.F32.PACK_AB R18, R29, R28 ;  /* 0x0000001c1d12723e */ /* 0x000fe200000000ff */
[----:B------:R-:W-:Y:S01]  /*0bf0*/  STSM.16.M88.4 [R41], R12 ;  /* 0x0000000c29007844 */ /* 0x000fe20000000200 */
[----:B------:R-:W-:Y:S02]  /*0c00*/  F2FP.F16.F32.PACK_AB R19, R31, R30 ;  /* 0x0000001e1f13723e */ /* 0x000fe400000000ff */
[----:B------:R-:W-:Y:S01]  /*0c10*/  F2FP.F16.F32.PACK_AB R21, R35, R34 ;  /* 0x000000222315723e */ /* 0x000fe200000000ff */
[----:B------:R-:W-:Y:S01]  /*0c20*/  IMAD.IADD R34, R24, 0x1, R43 ;  /* 0x0000000118227824 */ /* 0x000fe200078e022b */
[----:B------:R-:W-:Y:S01]  /*0c30*/  F2FP.F16.F32.PACK_AB R20, R33, R32 ;  /* 0x000000202114723e */ /* 0x000fe200000000ff */
[----:B------:R2:W-:Y:S01]  /*0c40*/  STSM.16.M88.4 [R43], R16 ;  /* 0x000000102b007844 */ /* 0x0005e20000000200 */
[----:B------:R-:W-:-:S02]  /*0c50*/  F2FP.F16.F32.PACK_AB R22, R37, R36 ;  /* 0x000000242516723e */ /* 0x000fc400000000ff */
[----:B------:R-:W-:Y:S02]  /*0c60*/  F2FP.F16.F32.PACK_AB R23, R39, R38 ;  /* 0x000000262717723e */ /* 0x000fe400000000ff */
[----:B------:R-:W-:Y:S02]  /*0c70*/  IADD3 R32, P0, PT, R7, R44, RZ ;  /* 0x0000002c07207210 */ /* 0x000fe40007f1e0ff */
[----:B-1----:R-:W-:Y:S01]  /*0c80*/  VIADDMNMX R8, R3, -R4, 0x40, PT ;  /* 0x0000004003087446 */ /* 0x002fe20003800904 */
[----:B------:R1:W-:Y:S01]  /*0c90*/  STSM.16.M88.4 [R34], R20 ;  /* 0x0000001422007844 */ /* 0x0003e20000000200 */
[C---:B------:R-:W-:Y:S01]  /*0ca0*/  IADD3 R3, PT, PT, R7.reuse, 0x10, RZ ;  /* 0x0000001007037810 */ /* 0x040fe20007ffe0ff */
[----:B------:R-:W-:Y:S01]  /*0cb0*/  IMAD.X R33, RZ, RZ, R45, P0 ;  /* 0x000000ffff217224 */ /* 0x000fe200000e062d */
[----:B------:R-:W-:Y:S01]  /*0cc0*/  BAR.SYNC.DEFER_BLOCKING 0x0 ;  /* 0x0000000000007b1d */ /* 0x000fe20000010000 */
[----:B0-----:R-:W-:Y:S01]  /*0cd0*/  ISETP.GE.AND P0, PT, R42, UR4, PT ;  /* 0x000000042a007c0c */ /* 0x001fe2000bf06270 */
[----:B------:R-:W-:-:S02]  /*0ce0*/  VIADD R4, R7, 0x20 ;  /* 0x0000002007047836 */ /* 0x000fc40000000000 */
[----:B--2---:R-:W-:Y:S01]  /*0cf0*/  IMAD.MOV.U32 R43, RZ, RZ, RZ ;  /* 0x000000ffff2b7224 */ /* 0x004fe200078e00ff */
[----:B------:R-:W-:Y:S02]  /*0d00*/  ISETP.LE.OR P3, PT, R8, R7, P0 ;  /* 0x000000070800720c */ /* 0x000fe40000763670 */
[-C--:B------:R-:W-:Y:S01]  /*0d10*/  ISETP.GE.OR P2, PT, R3, R8.reuse, P0 ;  /* 0x000000080300720c */ /* 0x080fe20000746670 */
[----:B------:R-:W-:Y:S01]  /*0d20*/  IMAD.WIDE.U32 R42, R2, UR6, R42 ;  /* 0x00000006022a7c25 */ /* 0x000fe2000f8e002a */
[----:B------:R-:W-:Y:S02]  /*0d30*/  IADD3 R7, PT, PT, R7, 0x30, RZ ;  /* 0x0000003007077810 */ /* 0x000fe40007ffe0ff */
[-C--:B------:R-:W-:Y:S01]  /*0d40*/  ISETP.GE.OR P1, PT, R4, R8.reuse, P0 ;  /* 0x000000080400720c */ /* 0x080fe20000726670 */
[----:B------:R-:W-:Y:S01]  /*0d50*/  IMAD R43, R2, UR7, R43 ;  /* 0x00000007022b7c24 */ /* 0x000fe2000f8e022b */
[----:B------:R-:W-:Y:S01]  /*0d60*/  ISETP.GE.OR P0, PT, R7, R8, P0 ;  /* 0x000000080700720c */ /* 0x000fe20000706670 */
[----:B------:R-:W-:-:S04]  /*0d70*/  IMAD.WIDE.U32 R6, R6, 0x40, R32 ;  /* 0x0000004006067825 */ /* 0x000fc800078e0020 */
[----:B------:R-:W-:-:S04]  /*0d80*/  IMAD.WIDE.U32 R2, R5, UR10, R42 ;  /* 0x0000000a05027c25 */ /* 0x000fc8000f8e002a */
[----:B------:R-:W-:Y:S01]  /*0d90*/  IMAD R5, R5, UR11, R3 ;  /* 0x0000000b05057c24 */ /* 0x000fe2000f8e0203 */
[----:B------:R1:W0:Y:S04]  /*0da0*/  LDS.128 R28, [R0+0xc800] ;  /* 0x00c80000001c7984 */ /* 0x0002280000000c00 */
[----:B------:R1:W2:Y:S01]  /*0db0*/  LDS.128 R24, [R0+0xd800] ;  /* 0x00d8000000187984 */ /* 0x0002a20000000c00 */
[----:B------:R-:W-:Y:S05]  /*0dc0*/  @P3 BRA `(.L_x_64) ;  /* 0x00000000002c3947 */ /* 0x000fea0003800000 */
[----:B------:R-:W3:Y:S01]  /*0dd0*/  LDS.128 R8, [R0+0xc000] ;  /* 0x00c0000000087984 */ /* 0x000ee20000000c00 */
[----:B------:R-:W4:Y:S01]  /*0de0*/  LDCU.64 UR4, c[0x0][0x3c0] ;  /* 0x00007800ff0477ac */ /* 0x000f220008000a00 */
[----:B------:R-:W-:Y:S01]  /*0df0*/  IMAD.MOV.U32 R4, RZ, RZ, R2 ;  /* 0x000000ffff047224 */ /* 0x000fe200078e0002 */
[----:B------:R-:W5:Y:S01]  /*0e00*/  LDCU.64 UR6, c[0x0][0x3a8] ;  /* 0x00007500ff0677ac */ /* 0x000f620008000a00 */
[----:B----4-:R-:W-:Y:S02]  /*0e10*/  IMAD R15, R7, UR4, RZ ;  /* 0x00000004070f7c24 */ /* 0x010fe4000f8e02ff */
[----:B------:R-:W-:-:S04]  /*0e20*/  IMAD.WIDE.U32 R12, R6, UR4, R4 ;  /* 0x00000004060c7c25 */ /* 0x000fc8000f8e0004 */
[----:B------:R-:W-:Y:S01]  /*0e30*/  IMAD R15, R6, UR5, R15 ;  /* 0x00000005060f7c24 */ /* 0x000fe2000f8e020f */
[----:B-----5:R-:W-:-:S03]  /*0e40*/  LEA R14, P3, R12, UR6, 0x1 ;  /* 0x000000060c0e7c11 */ /* 0x020fc6000f8608ff */
[----:B------:R-:W-:-:S05]  /*0e50*/  IMAD.IADD R13, R13, 0x1, R15 ;  /* 0x000000010d0d7824 */ /* 0x000fca00078e020f */
[----:B------:R-:W-:-:S05]  /*0e60*/  LEA.HI.X R15, R12, UR7, R13, 0x1, P3 ;  /* 0x000000070c0f7c11 */ /* 0x000fca00098f0c0d */
[----:B---3--:R3:W-:Y:S02]  /*0e70*/  STG.E.128 desc[UR8][R14.64], R8 ;  /* 0x000000080e007986 */ /* 0x0087e4000c101d08 */
.L_x_64:
[----:B------:R-:W-:Y:S05]  /*0e80*/  BSYNC.RECONVERGENT B0 ;  /* 0x0000000000007941 */ /* 0x000fea0003800200 */
.L_x_63:
[----:B------:R-:W-:Y:S04]  /*0e90*/  BSSY.RECONVERGENT B0, `(.L_x_65) ;  /* 0x000000f000007945 */ /* 0x000fe80003800200 */
[----:B------:R-:W-:Y:S05]  /*0ea0*/  @P2 BRA `(.L_x_66) ;  /* 0x0000000000342947 */ /* 0x000fea0003800000 */
[----:B------:R-:W4:Y:S01]  /*0eb0*/  LDCU.64 UR4, c[0x0][0x3c0] ;  /* 0x00007800ff0477ac */ /* 0x000f220008000a00 */
[----:B---3--:R-:W-:Y:S01]  /*0ec0*/  IADD3 R11, P2, PT, R6, 0x10, RZ ;  /* 0x00000010060b7810 */ /* 0x008fe20007f5e0ff */
[----:B------:R-:W-:Y:S01]  /*0ed0*/  IMAD.MOV.U32 R9, RZ, RZ, R5 ;  /* 0x000000ffff097224 */ /* 0x000fe200078e0005 */
[----:B------:R-:W3:Y:S02]  /*0ee0*/  LDCU.64 UR6, c[0x0][0x3a8] ;  /* 0x00007500ff0677ac */ /* 0x000ee40008000a00 */
[----:B------:R-:W-:-:S05]  /*0ef0*/  IADD3.X R8, PT, PT, RZ, R7, RZ, P2, !PT ;  /* 0x00000007ff087210 */ /* 0x000fca00017fe4ff */
[----:B----4-:R-:W-:Y:S02]  /*0f00*/  IMAD R10, R8, UR4, RZ ;  /* 0x00000004080a7c24 */ /* 0x010fe4000f8e02ff */
[----:B------:R-:W-:-:S04]  /*0f10*/  IMAD.MOV.U32 R8, RZ, RZ, R2 ;  /* 0x000000ffff087224 */ /* 0x000fc800078e0002 */
[----:B------:R-:W-:-:S04]  /*0f20*/  IMAD.WIDE.U32 R8, R11, UR4, R8 ;  /* 0x000000040b087c25 */ /* 0x000fc8000f8e0008 */
[----:B------:R-:W-:Y:S01]  /*0f30*/  IMAD R11, R11, UR5, R10 ;  /* 0x000000050b0b7c24 */ /* 0x000fe2000f8e020a */
[----:B---3--:R-:W-:-:S04]  /*0f40*/  LEA R10, P2, R8, UR6, 0x1 ;  /* 0x00000006080a7c11 */ /* 0x008fc8000f8408ff */
[----:B------:R-:W-:-:S04]  /*0f50*/  IADD3 R9, PT, PT, R9, R11, RZ ;  /* 0x0000000b09097210 */ /* 0x000fc80007ffe0ff */
[----:B------:R-:W-:-:S05]  /*0f60*/  LEA.HI.X R11, R8, UR7, R9, 0x1, P2 ;  /* 0x00000007080b7c11 */ /* 0x000fca00090f0c09 */
[----:B0-----:R4:W-:Y:S02]  /*0f70*/  STG.E.128 desc[UR8][R10.64], R28 ;  /* 0x0000001c0a007986 */ /* 0x0019e4000c101d08 */
.L_x_66:
[----:B------:R-:W-:Y:S05]  /*0f80*/  BSYNC.RECONVERGENT B0 ;  /* 0x0000000000007941 */ /* 0x000fea0003800200 */
.L_x_65:
[----:B---34-:R3:W4:Y:S01]  /*0f90*/  LDS.128 R8, [R0+0xd000] ;  /* 0x00d0000000087984 */ /* 0x0187220000000c00 */
[----:B------:R-:W-:Y:S04]  /*0fa0*/  BSSY.RECONVERGENT B0, `(.L_x_67) ;  /* 0x000000f000007945 */ /* 0x000fe80003800200 */
[----:B------:R-:W-:Y:S05]  /*0fb0*/  @P1 BRA `(.L_x_68) ;  /* 0x0000000000341947 */ /* 0x000fea0003800000 */
[----:B------:R-:W5:Y:S01]  /*0fc0*/  LDCU.64 UR4, c[0x0][0x3c0] ;  /* 0x00007800ff0477ac */ /* 0x000f620008000a00 */
[----:B------:R-:W-:Y:S01]  /*0fd0*/  IADD3 R15, P1, PT, R6, 0x20, RZ ;  /* 0x00000020060f7810 */ /* 0x000fe20007f3e0ff */
[----:B------:R-:W-:Y:S01]  /*0fe0*/  IMAD.MOV.U32 R12, RZ, RZ, R2 ;  /* 0x000000ffff0c7224 */ /* 0x000fe200078e0002 */
[----:B------:R-:W-:Y:S01]  /*0ff0*/  MOV R13, R5 ;  /* 0x00000005000d7202 */ /* 0x000fe20000000f00 */
[----:B------:R-:W0:Y:S02]  /*1000*/  LDCU.64 UR6, c[0x0][0x3a8] ;  /* 0x00007500ff0677ac */ /* 0x000e240008000a00 */
[----:B-1-3--:R-:W-:-:S04]  /*1010*/  IMAD.X R0, RZ, RZ, R7, P1 ;  /* 0x000000ffff007224 */ /* 0x00afc800008e0607 */
[----:B-----5:R-:W-:Y:S02]  /*1020*/  IMAD R0, R0, UR4, RZ ;  /* 0x0000000400007c24 */ /* 0x020fe4000f8e02ff */
[----:B------:R-:W-:-:S04]  /*1030*/  IMAD.WIDE.U32 R12, R15, UR4, R12 ;  /* 0x000000040f0c7c25 */ /* 0x000fc8000f8e000c */
[----:B------:R-:W-:Y:S01]  /*1040*/  IMAD R15, R15, UR5, R0 ;  /* 0x000000050f0f7c24 */ /* 0x000fe2000f8e0200 */
[----:B0-----:R-:W-:-:S03]  /*1050*/  LEA R14, P1, R12, UR6, 0x1 ;  /* 0x000000060c0e7c11 */ /* 0x001fc6000f8208ff */
[----:B------:R-:W-:-:S05]  /*1060*/  IMAD.IADD R13, R13, 0x1, R15 ;  /* 0x000000010d0d7824 */ /* 0x000fca00078e020f */
[----:B------:R-:W-:-:S05]  /*1070*/  LEA.HI.X R15, R12, UR7, R13, 0x1, P1 ;  /* 0x000000070c0f7c11 */ /* 0x000fca00088f0c0d */
[----:B----4-:R0:W-:Y:S02]  /*1080*/  STG.E.128 desc[UR8][R14.64], R8 ;  /* 0x000000080e007986 */ /* 0x0101e4000c101d08 */
.L_x_68:
[----:B------:R-:W-:Y:S05]  /*1090*/  BSYNC.RECONVERGENT B0 ;  /* 0x0000000000007941 */ /* 0x000fea0003800200 */
.L_x_67:
[----:B------:R-:W-:Y:S05]  /*10a0*/  @P0 EXIT ;  /* 0x000000000000094d */ /* 0x000fea0003800000 */
[----:B------:R-:W5:Y:S01]  /*10b0*/  LDCU.64 UR4, c[0x0][0x3c0] ;  /* 0x00007800ff0477ac */ /* 0x000f620008000a00 */
[----:B0---4-:R-:W-:Y:S02]  /*10c0*/  IADD3 R9, P0, PT, R6, 0x30, RZ ;  /* 0x0000003006097810 */ /* 0x011fe40007f1e0ff */
[----:B------:R-:W-:Y:S01]  /*10d0*/  MOV R3, R5 ;  /* 0x0000000500037202 */ /* 0x000fe20000000f00 */
[----:B------:R-:W0:Y:S02]  /*10e0*/  LDCU.64 UR6, c[0x0][0x3a8] ;  /* 0x00007500ff0677ac */ /* 0x000e240008000a00 */
[----:B------:R-:W-:-:S04]  /*10f0*/  IMAD.X R6, RZ, RZ, R7, P0 ;  /* 0x000000ffff067224 */ /* 0x000fc800000e0607 */
[----:B-----5:R-:W-:Y:S02]  /*1100*/  IMAD R6, R6, UR4, RZ ;  /* 0x0000000406067c24 */ /* 0x020fe4000f8e02ff */
[----:B------:R-:W-:-:S04]  /*1110*/  IMAD.WIDE.U32 R2, R9, UR4, R2 ;  /* 0x0000000409027c25 */ /* 0x000fc8000f8e0002 */
[----:B------:R-:W-:Y:S01]  /*1120*/  IMAD R9, R9, UR5, R6 ;  /* 0x0000000509097c24 */ /* 0x000fe2000f8e0206 */
[----:B0-----:R-:W-:-:S03]  /*1130*/  LEA R4, P0, R2, UR6, 0x1 ;  /* 0x0000000602047c11 */ /* 0x001fc6000f8008ff */
[----:B------:R-:W-:-:S05]  /*1140*/  IMAD.IADD R3, R3, 0x1, R9 ;  /* 0x0000000103037824 */ /* 0x000fca00078e0209 */
[----:B------:R-:W-:-:S05]  /*1150*/  LEA.HI.X R5, R2, UR7, R3, 0x1, P0 ;  /* 0x0000000702057c11 */ /* 0x000fca00080f0c03 */
[----:B--2---:R-:W-:Y:S01]  /*1160*/  STG.E.128 desc[UR8][R4.64], R24 ;  /* 0x0000001804007986 */ /* 0x004fe2000c101d08 */
[----:B------:R-:W-:Y:S05]  /*1170*/  EXIT ;  /* 0x000000000000794d */ /* 0x000fea0003800000 */
.L_x_69:
        /* <DEDUP_REMOVED lines=16> */
.L_x_113:


//--------------------- .text._ZN7cutlass13device_kernelIN5flash11enable_sm90INS1_16FlashAttnBwdSm90INS1_25CollectiveMainloopBwdSm90ILi2ELi1ELi1EN4cute5tupleIJNS5_1CILi1EEES8_S8_EEENS6_IJNS7_ILi64EEENS7_ILi96EEENS7_ILi192EEEEEENS_6half_tEfNS_4arch4Sm90ELb1ELb0ELb0ELb1ELb1ELb0ELb1ELb0ELi3ELi1ELi1ELi1ELb0EEENS1_24CollectiveEpilogueBwdGQAISD_fSG_Li384ELb1ELb1EEENS1_25SingleTileBwdLPTSchedulerILb1ELi96ELb1EEEEEEEEEvNT_6ParamsE --------------------------
	.section	.text._ZN7cutlass13device_kernelIN5flash11enable_sm90INS1_16FlashAttnBwdSm90INS1_25CollectiveMainloopBwdSm90ILi2ELi1ELi1EN4cute5tupleIJNS5_1CILi1EEES8_S8_EEENS6_IJNS7_ILi64EEENS7_ILi96EEENS7_ILi192EEEEEENS_6half_tEfNS_4arch4Sm90ELb1ELb0ELb0ELb1ELb1ELb0ELb1ELb0ELi3ELi1ELi1ELi1ELb0EEENS1_24CollectiveEpilogueBwdGQAISD_fSG_Li384ELb1ELb1EEENS1_25SingleTileBwdLPTSchedulerILb1ELi96ELb1EEEEEEEEEvNT_6ParamsE,"ax",@progbits
	.align	128
.text._ZN7cutlass13device_kernelIN5flash11enable_sm90INS1_16FlashAttnBwdSm90INS1_25CollectiveMainloopBwdSm90ILi2ELi1ELi1EN4cute5tupleIJNS5_1CILi1EEES8_S8_EEENS6_IJNS7_ILi64EEENS7_ILi96EEENS7_ILi192EEEEEENS_6half_tEfNS_4arch4Sm90ELb1ELb0ELb0ELb1ELb1ELb0ELb1ELb0ELi3ELi1ELi1ELi1ELb0EEENS1_24CollectiveEpilogueBwdGQAISD_fSG_Li384ELb1ELb1EEENS1_25SingleTileBwdLPTSchedulerILb1ELi96ELb1EEEEEEEEEvNT_6ParamsE:
        .type           _ZN7cutlass13device_kernelIN5flash11enable_sm90INS1_16FlashAttnBwdSm90INS1_25CollectiveMainloopBwdSm90ILi2ELi1ELi1EN4cute5tupleIJNS5_1CILi1EEES8_S8_EEENS6_IJNS7_ILi64EEENS7_ILi96EEENS7_ILi192EEEEEENS_6half_tEfNS_4arch4Sm90ELb1ELb0ELb0ELb1ELb1ELb0ELb1ELb0ELi3ELi1ELi1ELi1ELb0EEENS1_24CollectiveEpilogueBwdGQAISD_fSG_Li384ELb1ELb1EEENS1_25SingleTileBwdLPTSchedulerILb1ELi96ELb1EEEEEEEEEvNT_6ParamsE,@function
        .size           _ZN7cutlass13device_kernelIN5flash11enable_sm90INS1_16FlashAttnBwdSm90INS1_25CollectiveMainloopBwdSm90ILi2ELi1ELi1EN4cute5tupleIJNS5_1CILi1EEES8_S8_EEENS6_IJNS7_ILi64EEENS7_ILi96EEENS7_ILi192EEEEEENS_6half_tEfNS_4arch4Sm90ELb1ELb0ELb0ELb1ELb1ELb0ELb1ELb0ELi3ELi1ELi1ELi1ELb0EEENS1_24CollectiveEpilogueBwdGQAISD_fSG_Li384ELb1ELb1EEENS1_25SingleTileBwdLPTSchedulerILb1ELi96ELb1EEEEEEEEEvNT_6ParamsE,(.L_x_114 - _ZN7cutlass13device_kernelIN5flash11enable_sm90INS1_16FlashAttnBwdSm90INS1_25CollectiveMainloopBwdSm90ILi2ELi1ELi1EN4cute5tupleIJNS5_1CILi1EEES8_S8_EEENS6_IJNS7_ILi64EEENS7_ILi96EEENS7_ILi192EEEEEENS_6half_tEfNS_4arch4Sm90ELb1ELb0ELb0ELb1ELb1ELb0ELb1ELb0ELi3ELi1ELi1ELi1ELb0EEENS1_24CollectiveEpilogueBwdGQAISD_fSG_Li384ELb1ELb1EEENS1_25SingleTileBwdLPTSchedulerILb1ELi96ELb1EEEEEEEEEvNT_6ParamsE)
        .other          _ZN7cutlass13device_kernelIN5flash11enable_sm90INS1_16FlashAttnBwdSm90INS1_25CollectiveMainloopBwdSm90ILi2ELi1ELi1EN4cute5tupleIJNS5_1CILi1EEES8_S8_EEENS6_IJNS7_ILi64EEENS7_ILi96EEENS7_ILi192EEEEEENS_6half_tEfNS_4arch4Sm90ELb1ELb0ELb0ELb1ELb1ELb0ELb1ELb0ELi3ELi1ELi1ELi1ELb0EEENS1_24CollectiveEpilogueBwdGQAISD_fSG_Li384ELb1ELb1EEENS1_25SingleTileBwdLPTSchedulerILb1ELi96ELb1EEEEEEEEEvNT_6ParamsE,@"STO_CUDA_ENTRY STV_DEFAULT"
_ZN7cutlass13device_kernelIN5flash11enable_sm90INS1_16FlashAttnBwdSm90INS1_25CollectiveMainloopBwdSm90ILi2ELi1ELi1EN4cute5tupleIJNS5_1CILi1EEES8_S8_EEENS6_IJNS7_ILi64EEENS7_ILi96EEENS7_ILi192EEEEEENS_6half_tEfNS_4arch4Sm90ELb1ELb0ELb0ELb1ELb1ELb0ELb1ELb0ELi3ELi1ELi1ELi1ELb0EEENS1_24CollectiveEpilogueBwdGQAISD_fSG_Li384ELb1ELb1EEENS1_25SingleTileBwdLPTSchedulerILb1ELi96ELb1EEEEEEEEEvNT_6ParamsE:
[----:B------:R-:W-:Y:S01]  /*0000*/  LDC R1, c[0x0][0x37c] ;  /* 0x0000df00ff017b82 */ /* 0x000fe20000000800 */
[----:B------:R-:W-:Y:S05]  /*0010*/  EXIT ;  /* 0x000000000000794d */ /* 0x000fea0003800000 */
.L_x_70:
        /* <DEDUP_REMOVED lines=14> */
.L_x_114:


//--------------------- .text._ZN7cutlass13device_kernelIN5flash22FlashAttnBwdPreprocessIN4cute5tupleIJNS3_1CILi64EEENS5_ILi192EEEEEENS_6half_tEfNS_4arch4Sm90ELb1ELb1EEEEEvNT_6ParamsE --------------------------
	.section	.text._ZN7cutlass13device_kernelIN5flash22FlashAttnBwdPreprocessIN4cute5tupleIJNS3_1CILi64EEENS5_ILi192EEEEEENS_6half_tEfNS_4arch4Sm90ELb1ELb1EEEEEvNT_6ParamsE,"ax",@progbits
	.align	128
.text._ZN7cutlass13device_kernelIN5flash22FlashAttnBwdPreprocessIN4cute5tupleIJNS3_1CILi64EEENS5_ILi192EEEEEENS_6half_tEfNS_4arch4Sm90ELb1ELb1EEEEEvNT_6ParamsE:
        .type           _ZN7cutlass13device_kernelIN5flash22FlashAttnBwdPreprocessIN4cute5tupleIJNS3_1CILi64EEENS5_ILi192EEEEEENS_6half_tEfNS_4arch4Sm90ELb1ELb1EEEEEvNT_6ParamsE,@function
        .size           _ZN7cutlass13device_kernelIN5flash22FlashAttnBwdPreprocessIN4cute5tupleIJNS3_1CILi64EEENS5_ILi192EEEEEENS_6half_tEfNS_4arch4Sm90ELb1ELb1EEEEEvNT_6ParamsE,(.L_x_115 - _ZN7cutlass13device_kernelIN5flash22FlashAttnBwdPreprocessIN4cute5tupleIJNS3_1CILi64EEENS5_ILi192EEEEEENS_6half_tEfNS_4arch4Sm90ELb1ELb1EEEEEvNT_6ParamsE)
        .other          _ZN7cutlass13device_kernelIN5flash22FlashAttnBwdPreprocessIN4cute5tupleIJNS3_1CILi64EEENS5_ILi192EEEEEENS_6half_tEfNS_4arch4Sm90ELb1ELb1EEEEEvNT_6ParamsE,@"STO_CUDA_ENTRY STV_DEFAULT"
_ZN7cutlass13device_kernelIN5flash22FlashAttnBwdPreprocessIN4cute5tupleIJNS3_1CILi64EEENS5_ILi192EEEEEENS_6half_tEfNS_4arch4Sm90ELb1ELb1EEEEEvNT_6ParamsE:
[----:B------:R-:W-:Y:S08]  /*0000*/  LDC R1, c[0x0][0x37c] ;  /* 0x0000df00ff017b82 */ /* 0x000ff00000000800 */
[----:B------:R-:W0:Y:S01]  /*0010*/  LDC.64 R6, c[0x0][0x460] ;  /* 0x00011800ff067b82 */ /* 0x000e220000000a00 */
[----:B------:R-:W1:Y:S01]  /*0020*/  S2R R61, SR_CTAID.X ;  /* 0x00000000003d7919 */ /* 0x000e620000002500 */
[----:B------:R-:W2:Y:S01]  /*0030*/  LDCU.64 UR4, c[0x0][0x358] ;  /* 0x00006b00ff0477ac */ /* 0x000ea20008000a00 */
[----:B------:R-:W3:Y:S05]  /*0040*/  S2R R56, SR_CTAID.Z ;  /* 0x0000000000387919 */ /* 0x000eea0000002700 */
[----:B------:R-:W4:Y:S01]  /*0050*/  S2UR UR6, SR_CTAID.Y ;  /* 0x00000000000679c3 */ /* 0x000f220000002600 */
[----:B0-----:R-:W-:-:S04]  /*0060*/  ISETP.NE.U32.AND P0, PT, R6, RZ, PT ;  /* 0x000000ff0600720c */ /* 0x001fc80003f05070 */
[----:B------:R-:W-:-:S13]  /*0070*/  ISETP.NE.AND.EX P1, PT, R7, RZ, PT, P0 ;  /* 0x000000ff0700720c */ /* 0x000fda0003f25300 */
[----:B-1234-:R-:W-:Y:S05]  /*0080*/  @P1 BRA `(.L_x_71) ;  /* 0x0000000000241947 */ /* 0x01efea0003800000 */
[----:B------:R-:W0:Y:S01]  /*0090*/  LDCU.64 UR8, c[0x0][0x468] ;  /* 0x00008d00ff0877ac */ /* 0x000e220008000a00 */
[----:B------:R-:W-:Y:S01]  /*00a0*/  HFMA2 R59, -RZ, RZ, 0, 0 ;  /* 0x00000000ff3b7431 */ /* 0x000fe200000001ff */
[----:B------:R-:W-:Y:S01]  /*00b0*/  CS2R R4, SRZ ;  /* 0x0000000000047805 */ /* 0x000fe2000001ff00 */
[----:B------:R-:W1:Y:S01]  /*00c0*/  LDCU UR7, c[0x0][0x388] ;  /* 0x00007100ff0777ac */ /* 0x000e620008000800 */
[----:B0-----:R-:W-:-:S04]  /*00d0*/  UISETP.NE.U32.AND UP0, UPT, UR8, URZ, UPT ;  /* 0x000000ff0800728c */ /* 0x001fc8000bf05070 */
[----:B------:R-:W-:Y:S01]  /*00e0*/  UISETP.NE.AND.EX UP0, UPT, UR9, URZ, UPT, UP0 ;  /* 0x000000ff0900728c */ /* 0x000fe2000bf05300 */
[----:B-1----:R-:W-:-:S08]  /*00f0*/  MOV R57, UR7 ;  /* 0x0000000700397c02 */ /* 0x002fd00008000f00 */
[----:B------:R-:W-:Y:S05]  /*0100*/  BRA.U !UP0, `(.L_x_72) ;  /* 0x00000001084c7547 */ /* 0x000fea000b800000 */
[----:B------:R-:W-:Y:S05]  /*0110*/  BRA `(.L_x_73) ;  /* 0x0000000000307947 */ /* 0x000fea0003800000 */
.L_x_71:
[----:B------:R-:W0:Y:S01]  /*0120*/  LDC.64 R2, c[0x0][0x460] ;  /* 0x00011800ff027b82 */ /* 0x000e220000000a00 */
[----:B------:R-:W1:Y:S01]  /*0130*/  LDCU.64 UR8, c[0x0][0x468] ;  /* 0x00008d00ff0877ac */ /* 0x000e620008000a00 */
[----:B0-----:R-:W-:-:S05]  /*0140*/  IMAD.WIDE.U32 R2, R56, 0x4, R2 ;  /* 0x0000000438027825 */ /* 0x001fca00078e0002 */
[----:B------:R-:W2:Y:S01]  /*0150*/  LDG.E R4, desc[UR4][R2.64] ;  /* 0x0000000402047981 */ /* 0x000ea2000c1e1900 */
[----:B-1----:R-:W-:-:S04]  /*0160*/  UISETP.NE.U32.AND UP0, UPT, UR8, URZ, UPT ;  /* 0x000000ff0800728c */ /* 0x002fc8000bf05070 */
[----:B------:R-:W-:Y:S01]  /*0170*/  UISETP.NE.AND.EX UP0, UPT, UR9, URZ, UPT, UP0 ;  /* 0x000000ff0900728c */ /* 0x000fe2000bf05300 */
[----:B--2---:R-:W-:-:S04]  /*0180*/  LEA R0, R56, R4, 0x6 ;  /* 0x0000000438007211 */ /* 0x004fc800078e30ff */
[----:B------:R-:W-:-:S04]  /*0190*/  SHF.R.S32.HI R5, RZ, 0x1f, R0 ;  /* 0x0000001fff057819 */ /* 0x000fc80000011400 */
[----:B------:R-:W-:Y:S02]  /*01a0*/  LEA.HI R0, R5, R0, RZ, 0x6 ;  /* 0x0000000005007211 */ /* 0x000fe400078f30ff */
[----:B------:R-:W-:Y:S02]  /*01b0*/  SHF.R.S32.HI R5, RZ, 0x1f, R4 ;  /* 0x0000001fff057819 */ /* 0x000fe40000011404 */
[----:B------:R-:W-:Y:S01]  /*01c0*/  LOP3.LUT R59, R0, 0xffffffc0, RZ, 0xc0, !PT ;  /* 0xffffffc0003b7812 */ /* 0x000fe200078ec0ff */
[----:B------:R-:W-:Y:S06]  /*01d0*/  BRA.U !UP0, `(.L_x_74) ;  /* 0x0000000108107547 */ /* 0x000fec000b800000 */
.L_x_73:
[----:B------:R-:W0:Y:S02]  /*01e0*/  LDC.64 R2, c[0x0][0x468] ;  /* 0x00011a00ff027b82 */ /* 0x000e240000000a00 */
[----:B0-----:R-:W-:-:S05]  /*01f0*/  IMAD.WIDE.U32 R2, R56, 0x4, R2 ;  /* 0x0000000438027825 */ /* 0x001fca00078e0002 */
[----:B------:R0:W5:Y:S01]  /*0200*/  LDG.E R57, desc[UR4][R2.64] ;  /* 0x0000000402397981 */ /* 0x000162000c1e1900 */
[----:B------:R-:W-:Y:S05]  /*0210*/  BRA `(.L_x_72) ;  /* 0x0000000000087947 */ /* 0x000fea0003800000 */
.L_x_74:
[----:B------:R-:W2:Y:S02]  /*0220*/  LDG.E R3, desc[UR4][R2.64+0x4] ;  /* 0x0000040402037981 */ /* 0x000ea4000c1e1900 */
[----:B--2---:R-:W-:-:S07]  /*0230*/  IADD3 R57, PT, PT, -R4, R3, RZ ;  /* 0x0000000304397210 */ /* 0x004fce0007ffe1ff */
.L_x_72:
[----:B------:R-:W1:Y:S01]  /*0240*/  S2R R55, SR_TID.X ;  /* 0x0000000000377919 */ /* 0x000e620000002100 */
[----:B------:R-:W-:Y:S02]  /*0250*/  SHF.L.U32 R54, R61, 0x6, RZ ;  /* 0x000000063d367819 */ /* 0x000fe400000006ff */
[----:B------:R-:W-:Y:S02]  /*0260*/  ISETP.NE.AND.EX P0, PT, R7, RZ, PT, P0 ;  /* 0x000000ff0700720c */ /* 0x000fe40003f05300 */
[----:B-----5:R-:W-:-:S13]  /*0270*/  ISETP.GT.AND P2, PT, R57, R54, PT ;  /* 0x000000363900720c */ /* 0x020fda0003f44270 */
[----:B------:R-:W-:Y:S05]  /*0280*/  @!P2 EXIT P0 ;  /* 0x000000000000a94d */ /* 0x000fea0000000000 */
[----:B------:R-:W-:Y:S01]  /*0290*/  IADD3 R53, PT, PT, -R54, R57, RZ ;  /* 0x0000003936357210 */ /* 0x000fe20007ffe1ff */
[----:B------:R-:W2:Y:S01]  /*02a0*/  LDC.64 R6, c[0x0][0x400] ;  /* 0x00010000ff067b82 */ /* 0x000ea20000000a00 */
[----:B------:R-:W-:Y:S02]  /*02b0*/  SEL R52, R56, RZ, !P1 ;  /* 0x000000ff38347207 */ /* 0x000fe40004800000 */
[C---:B-1----:R-:W-:Y:S02]  /*02c0*/  ISETP.GE.AND P0, PT, R55.reuse, R53, PT ;  /* 0x000000353700720c */ /* 0x042fe40003f06270 */
[----:B------:R-:W-:Y:S02]  /*02d0*/  MOV R74, 0x7f800000 ;  /* 0x7f800000004a7802 */ /* 0x000fe40000000f00 */
[----:B------:R-:W-:Y:S01]  /*02e0*/  ISETP.GT.U32.OR P0, PT, R55, 0x3f, P0 ;  /* 0x0000003f3700780c */ /* 0x000fe20000704470 */
[----:B------:R-:W1:Y:S08]  /*02f0*/  LDC.64 R8, c[0x0][0x408] ;  /* 0x00010200ff087b82 */ /* 0x000e700000000a00 */
[----:B------:R-:W3:Y:S04]  /*0300*/  LDC.64 R12, c[0x0][0x3a0] ;  /* 0x0000e800ff0c7b82 */ /* 0x000ee80000000a00 */
[----:B0-----:R-:W-:-:S04]  /*0310*/  @!P0 IADD3 R3, PT, PT, R54, R55, RZ ;  /* 0x0000003736038210 */ /* 0x001fc80007ffe0ff */
[----:B------:R-:W0:Y:S01]  /*0320*/  @!P0 LDC.64 R10, c[0x0][0x3f8] ;  /* 0x0000fe00ff0a8b82 */ /* 0x000e220000000a00 */
[----:B------:R-:W-:-:S04]  /*0330*/  @!P0 IADD3 R2, P2, PT, R3, R4, RZ ;  /* 0x0000000403028210 */ /* 0x000fc80007f5e0ff */
[----:B------:R-:W-:-:S03]  /*0340*/  @!P0 IADD3.X R3, PT, PT, RZ, R5, RZ, P2, !PT ;  /* 0x00000005ff038210 */ /* 0x000fc600017fe4ff */
[----:B------:R-:W4:Y:S01]  /*0350*/  LDC.64 R14, c[0x0][0x3c0] ;  /* 0x0000f000ff0e7b82 */ /* 0x000f220000000a00 */
[----:B--2---:R-:W-:-:S04]  /*0360*/  @!P0 IMAD.WIDE.U32 R2, R6, UR6, R2 ;  /* 0x0000000606028c25 */ /* 0x004fc8000f8e0002 */
[----:B------:R-:W-:-:S03]  /*0370*/  @!P0 IMAD R3, R7, UR6, R3 ;  /* 0x0000000607038c24 */ /* 0x000fc6000f8e0203 */
[----:B------:R-:W2:Y:S01]  /*0380*/  LDC.64 R32, c[0x0][0x3a8] ;  /* 0x0000ea00ff207b82 */ /* 0x000ea20000000a00 */
[----:B-1----:R-:W-:-:S04]  /*0390*/  @!P0 IMAD.WIDE.U32 R2, R52, R8, R2 ;  /* 0x0000000834028225 */ /* 0x002fc800078e0002 */
[----:B------:R-:W-:Y:S01]  /*03a0*/  @!P0 IMAD R0, R52, R9, R3 ;  /* 0x0000000934008224 */ /* 0x000fe200078e0203 */
[C---:B0-----:R-:W-:Y:S02]  /*03b0*/  @!P0 LEA R6, P1, R2.reuse, R10, 0x2 ;  /* 0x0000000a02068211 */ /* 0x041fe400078210ff */
[----:B------:R-:W0:Y:S02]  /*03c0*/  LDC.64 R64, c[0x0][0x3c8] ;  /* 0x0000f200ff407b82 */ /* 0x000e240000000a00 */
[----:B------:R-:W-:Y:S02]  /*03d0*/  @!P0 LEA.HI.X R7, R2, R11, R0, 0x2, P1 ;  /* 0x0000000b02078211 */ /* 0x000fe400008f1400 */
[----:B------:R-:W-:Y:S02]  /*03e0*/  SHF.R.U32.HI R0, RZ, 0x3, R55 ;  /* 0x00000003ff007819 */ /* 0x000fe40000011637 */
[----:B------:R-:W-:Y:S01]  /*03f0*/  SHF.L.U32 R2, R55, 0x3, RZ ;  /* 0x0000000337027819 */ /* 0x000fe200000006ff */
[----:B------:R1:W5:Y:S01]  /*0400*/  @!P0 LDG.E R74, desc[UR4][R6.64] ;  /* 0x00000004064a8981 */ /* 0x000362000c1e1900 */
[----:B------:R-:W-:Y:S01]  /*0410*/  IADD3 R66, P0, PT, R0, R4, RZ ;  /* 0x0000000400427210 */ /* 0x000fe20007f1e0ff */
[----:B------:R-:W-:Y:S01]  /*0420*/  HFMA2 R3, -RZ, RZ, 0, 0 ;  /* 0x00000000ff037431 */ /* 0x000fe200000001ff */
[----:B------:R-:W-:Y:S01]  /*0430*/  LOP3.LUT R2, R2, 0x38, RZ, 0xc0, !PT ;  /* 0x0000003802027812 */ /* 0x000fe200078ec0ff */
[----:B------:R-:W-:Y:S01]  /*0440*/  BSSY.RECONVERGENT B0, `(.L_x_75) ;  /* 0x000002d000007945 */ /* 0x000fe20003800200 */
[----:B------:R-:W-:-:S02]  /*0450*/  IADD3.X R67, PT, PT, RZ, R5, RZ, P0, !PT ;  /* 0x00000005ff437210 */ /* 0x000fc400007fe4ff */
[----:B------:R-:W-:Y:S02]  /*0460*/  CS2R R16, SRZ ;  /* 0x0000000000107805 */ /* 0x000fe4000001ff00 */
[----:B------:R-:W-:Y:S01]  /*0470*/  ISETP.GE.AND P0, PT, R0, R53, PT ;  /* 0x000000350000720c */ /* 0x000fe20003f06270 */
[--C-:B---3--:R-:W-:Y:S01]  /*0480*/  IMAD.WIDE.U32 R8, R12, UR6, R2.reuse ;  /* 0x000000060c087c25 */ /* 0x108fe2000f8e0002 */
[----:B------:R-:W-:Y:S02]  /*0490*/  IADD3 R58, PT, PT, R0, 0x20, RZ ;  /* 0x00000020003a7810 */ /* 0x000fe40007ffe0ff */
[----:B------:R-:W-:Y:S02]  /*04a0*/  CS2R R18, SRZ ;  /* 0x0000000000127805 */ /* 0x000fe4000001ff00 */
[----:B------:R-:W-:Y:S01]  /*04b0*/  CS2R R4, SRZ ;  /* 0x0000000000047805 */ /* 0x000fe2000001ff00 */
[----:B----4-:R-:W-:Y:S01]  /*04c0*/  IMAD.WIDE.U32 R10, R14, UR6, R2 ;  /* 0x000000060e0a7c25 */ /* 0x010fe2000f8e0002 */
[----:B-1----:R-:W-:-:S02]  /*04d0*/  CS2R R6, SRZ ;  /* 0x0000000000067805 */ /* 0x002fc4000001ff00 */
[----:B------:R-:W-:Y:S02]  /*04e0*/  CS2R R20, SRZ ;  /* 0x0000000000147805 */ /* 0x000fe4000001ff00 */
[----:B------:R-:W-:Y:S01]  /*04f0*/  CS2R R22, SRZ ;  /* 0x0000000000167805 */ /* 0x000fe2000001ff00 */
[----:B------:R-:W-:Y:S01]  /*0500*/  IMAD R9, R13, UR6, R9 ;  /* 0x000000060d097c24 */ /* 0x000fe2000f8e0209 */
[----:B------:R-:W-:Y:S01]  /*0510*/  CS2R R12, SRZ ;  /* 0x00000000000c7805 */ /* 0x000fe2000001ff00 */
[----:B------:R-:W-:Y:S01]  /*0520*/  IMAD R11, R15, UR6, R11 ;  /* 0x000000060f0b7c24 */ /* 0x000fe2000f8e020b */
[----:B------:R-:W-:Y:S01]  /*0530*/  CS2R R14, SRZ ;  /* 0x00000000000e7805 */ /* 0x000fe2000001ff00 */
[----:B--2---:R-:W-:Y:S01]  /*0540*/  IMAD.WIDE.U32 R28, R52, R32, R8 ;  /* 0x00000020341c7225 */ /* 0x004fe200078e0008 */
[----:B------:R-:W-:Y:S02]  /*0550*/  CS2R R8, SRZ ;  /* 0x0000000000087805 */ /* 0x000fe4000001ff00 */
[----:B------:R-:W-:-:S02]  /*0560*/  CS2R R24, SRZ ;  /* 0x0000000000187805 */ /* 0x000fc4000001ff00 */
[----:B------:R-:W-:Y:S01]  /*0570*/  ISETP.GE.AND P1, PT, R58, R53, PT ;  /* 0x000000353a00720c */ /* 0x000fe20003f26270 */
[----:B0-----:R-:W-:Y:S01]  /*0580*/  IMAD.WIDE.U32 R62, R52, R64, R10 ;  /* 0x00000040343e7225 */ /* 0x001fe200078e000a */
[----:B------:R-:W-:Y:S02]  /*0590*/  CS2R R10, SRZ ;  /* 0x00000000000a7805 */ /* 0x000fe4000001ff00 */
[----:B------:R-:W-:Y:S02]  /*05a0*/  CS2R R26, SRZ ;  /* 0x00000000001a7805 */ /* 0x000fe4000001ff00 */
[----:B------:R-:W-:Y:S01]  /*05b0*/  LOP3.LUT R60, R2, 0x40, RZ, 0xfc, !PT ;  /* 0x00000040023c7812 */ /* 0x000fe200078efcff */
[----:B------:R-:W-:Y:S01]  /*05c0*/  IMAD R33, R52, R33, R29 ;  /* 0x0000002134217224 */ /* 0x000fe200078e021d */
[----:B------:R-:W-:Y:S01]  /*05d0*/  LOP3.LUT R72, R2, 0x80, RZ, 0xfc, !PT ;  /* 0x0000008002487812 */ /* 0x000fe200078efcff */
[----:B------:R-:W-:Y:S02]  /*05e0*/  IMAD R65, R52, R65, R63 ;  /* 0x0000004134417224 */ /* 0x000fe400078e023f */
[----:B------:R-:W-:Y:S01]  /*05f0*/  IMAD.WIDE.U32 R66, R61, 0x40, R66 ;  /* 0x000000403d427825 */ /* 0x000fe200078e0042 */
        /* <DEDUP_REMOVED lines=17> */
.L_x_76:
[----:B------:R-:W-:Y:S05]  /*0710*/  BSYNC.RECONVERGENT B0 ;  /* 0x0000000000007941 */ /* 0x000fea0003800200 */
.L_x_75:
[----:B------:R-:W-:Y:S04]  /*0720*/  BSSY.RECONVERGENT B0, `(.L_x_77) ;  /* 0x0000014000007945 */ /* 0x000fe80003800200 */
[----:B------:R-:W-:Y:S05]  /*0730*/  @P1 BRA `(.L_x_78) ;  /* 0x0000000000481947 */ /* 0x000fea0003800000 */
[----:B------:R-:W1:Y:S01]  /*0740*/  LDCU.64 UR8, c[0x0][0x398] ;  /* 0x00007300ff0877ac */ /* 0x000e620008000a00 */
[----:B------:R-:W-:Y:S01]  /*0750*/  IADD3 R31, P2, PT, R66, 0x20, RZ ;  /* 0x00000020421f7810 */ /* 0x000fe20007f5e0ff */
[----:B------:R-:W2:Y:S03]  /*0760*/  LDCU UR7, c[0x0][0x38c] ;  /* 0x00007180ff0777ac */ /* 0x000ea60008000800 */
[----:B------:R-:W-:Y:S01]  /*0770*/  IADD3.X R29, PT, PT, RZ, R67, RZ, P2, !PT ;  /* 0x00000043ff1d7210 */ /* 0x000fe200017fe4ff */
[----:B------:R-:W3:Y:S04]  /*0780*/  LDCU.64 UR10, c[0x0][0x380] ;  /* 0x00007000ff0a77ac */ /* 0x000ee80008000a00 */
[----:B-1----:R-:W-:Y:S01]  /*0790*/  IMAD R30, R29, UR8, RZ ;  /* 0x000000081d1e7c24 */ /* 0x002fe2000f8e02ff */
[----:B------:R-:W-:-:S02]  /*07a0*/  MOV R29, R33 ;  /* 0x00000021001d7202 */ /* 0x000fc40000000f00 */
[----:B--2---:R-:W-:Y:S01]  /*07b0*/  ISETP.GE.AND P3, PT, R2, UR7, PT ;  /* 0x0000000702007c0c */ /* 0x004fe2000bf66270 */
[C---:B------:R-:W-:Y:S01]  /*07c0*/  IMAD.WIDE.U32 R28, R31.reuse, UR8, R28 ;  /* 0x000000081f1c7c25 */ /* 0x040fe2000f8e001c */
[----:B------:R-:W-:Y:S02]  /*07d0*/  ISETP.GE.AND P4, PT, R60, UR7, PT ;  /* 0x000000073c007c0c */ /* 0x000fe4000bf86270 */
[----:B------:R-:W-:Y:S01]  /*07e0*/  ISETP.GE.AND P5, PT, R72, UR7, PT ;  /* 0x0000000748007c0c */ /* 0x000fe2000bfa6270 */
[----:B------:R-:W-:Y:S01]  /*07f0*/  IMAD R31, R31, UR9, R30 ;  /* 0x000000091f1f7c24 */ /* 0x000fe2000f8e021e */
[----:B---3--:R-:W-:-:S04]  /*0800*/  LEA R30, P2, R28, UR10, 0x1 ;  /* 0x0000000a1c1e7c11 */ /* 0x008fc8000f8408ff */
[----:B------:R-:W-:-:S04]  /*0810*/  IADD3 R29, PT, PT, R29, R31, RZ ;  /* 0x0000001f1d1d7210 */ /* 0x000fc80007ffe0ff */
[----:B------:R-:W-:-:S05]  /*0820*/  LEA.HI.X R31, R28, UR11, R29, 0x1, P2 ;  /* 0x0000000b1c1f7c11 */ /* 0x000fca00090f0c1d */
[----:B------:R1:W5:Y:S04]  /*0830*/  @!P3 LDG.E.128 R4, desc[UR4][R30.64] ;  /* 0x000000041e04b981 */ /* 0x000368000c1e1d00 */
[----:B------:R1:W5:Y:S04]  /*0840*/  @!P4 LDG.E.128 R20, desc[UR4][R30.64+0x80] ;  /* 0x000080041e14c981 */ /* 0x000368000c1e1d00 */
[----:B------:R1:W5:Y:S02]  /*0850*/  @!P5 LDG.E.128 R24, desc[UR4][R30.64+0x100] ;  /* 0x000100041e18d981 */ /* 0x000364000c1e1d00 */
.L_x_78:
[----:B------:R-:W-:Y:S05]  /*0860*/  BSYNC.RECONVERGENT B0 ;  /* 0x0000000000007941 */ /* 0x000fea0003800200 */
.L_x_77:
[----:B------:R-:W-:Y:S01]  /*0870*/  BSSY.RECONVERGENT B0, `(.L_x_79) ;  /* 0x000001d000007945 */ /* 0x000fe20003800200 */
[----:B------:R-:W-:Y:S02]  /*0880*/  CS2R R28, SRZ ;  /* 0x00000000001c7805 */ /* 0x000fe4000001ff00 */
[----:B-1----:R-:W-:Y:S02]  /*0890*/  CS2R R30, SRZ ;  /* 0x00000000001e7805 */ /* 0x002fe4000001ff00 */
[----:B------:R-:W-:Y:S02]  /*08a0*/  CS2R R32, SRZ ;  /* 0x0000000000207805 */ /* 0x000fe4000001ff00 */
[----:B0-----:R-:W-:Y:S02]  /*08b0*/  CS2R R34, SRZ ;  /* 0x0000000000227805 */ /* 0x001fe4000001ff00 */
[----:B------:R-:W-:Y:S02]  /*08c0*/  CS2R R48, SRZ ;  /* 0x0000000000307805 */ /* 0x000fe4000001ff00 */
[----:B------:R-:W-:-:S02]  /*08d0*/  CS2R R50, SRZ ;  /* 0x0000000000327805 */ /* 0x000fc4000001ff00 */
[----:B------:R-:W-:Y:S02]  /*08e0*/  CS2R R36, SRZ ;  /* 0x0000000000247805 */ /* 0x000fe4000001ff00 */
[----:B------:R-:W-:Y:S02]  /*08f0*/  CS2R R38, SRZ ;  /* 0x0000000000267805 */ /* 0x000fe4000001ff00 */
[----:B------:R-:W-:Y:S02]  /*0900*/  CS2R R40, SRZ ;  /* 0x0000000000287805 */ /* 0x000fe4000001ff00 */
[----:B------:R-:W-:Y:S02]  /*0910*/  CS2R R42, SRZ ;  /* 0x00000000002a7805 */ /* 0x000fe4000001ff00 */
[----:B------:R-:W-:Y:S02]  /*0920*/  CS2R R44, SRZ ;  /* 0x00000000002c7805 */ /* 0x000fe4000001ff00 */
        /* <DEDUP_REMOVED lines=17> */
.L_x_80:
[----:B------:R-:W-:Y:S05]  /*0a40*/  BSYNC.RECONVERGENT B0 ;  /* 0x0000000000007941 */ /* 0x000fea0003800200 */
.L_x_79:
        /* <DEDUP_REMOVED lines=19> */
.L_x_82:
[----:B------:R-:W-:Y:S05]  /*0b80*/  BSYNC.RECONVERGENT B0 ;  /* 0x0000000000007941 */ /* 0x000fea0003800200 */
.L_x_81:
[----:B-----5:R-:W-:Y:S01]  /*0b90*/  HADD2.F32 R60, -RZ, R16.H1_H1 ;  /* 0x30000010ff3c7230 */ /* 0x020fe20000004100 */
[----:B------:R-:W-:Y:S01]  /*0ba0*/  IADD3 R57, PT, PT, R57, 0x3f, RZ ;  /* 0x0000003f39397810 */ /* 0x000fe20007ffe0ff */
[----:B-1----:R-:W-:Y:S01]  /*0bb0*/  HADD2.F32 R65, -RZ, R28.H1_H1 ;  /* 0x3000001cff417230 */ /* 0x002fe20000004100 */
[----:B------:R-:W-:Y:S01]  /*0bc0*/  ISETP.NE.AND P1, PT, R2, RZ, PT ;  /* 0x000000ff0200720c */ /* 0x000fe20003f25270 */
[----:B------:R-:W-:Y:S01]  /*0bd0*/  HADD2.F32 R3, -RZ, R16.H0_H0 ;  /* 0x20000010ff037230 */ /* 0x000fe20000004100 */
[----:B------:R-:W-:Y:S01]  /*0be0*/  BSSY.RECONVERGENT B0, `(.L_x_83) ;  /* 0x00000be000007945 */ /* 0x000fe20003800200 */
[----:B------:R-:W-:Y:S02]  /*0bf0*/  HADD2.F32 R64, -RZ, R28.H0_H0 ;  /* 0x2000001cff407230 */ /* 0x000fe40000004100 */
[----:B------:R-:W-:Y:S01]  /*0c00*/  FMUL.FTZ R60, R60, R65 ;  /* 0x000000413c3c7220 */ /* 0x000fe20000410000 */
[----:B------:R-:W-:Y:S02]  /*0c10*/  HADD2.F32 R86, -RZ, R4.H1_H1 ;  /* 0x30000004ff567230 */ /* 0x000fe40000004100 */
[----:B------:R-:W-:-:S02]  /*0c20*/  HADD2.F32 R87, -RZ, R36.H1_H1 ;  /* 0x30000024ff577230 */ /* 0x000fc40000004100 */
[----:B------:R-:W-:Y:S01]  /*0c30*/  FFMA.FTZ R65, R3, R64, R60 ;  /* 0x0000004003417223 */ /* 0x000fe2000001003c */
[--C-:B------:R-:W-:Y:S02]  /*0c40*/  HADD2.F32 R82, -RZ, R48.reuse.H0_H0 ;  /* 0x20000030ff527230 */ /* 0x100fe40000004100 */
[----:B------:R-:W-:Y:S02]  /*0c50*/  HADD2.F32 R83, -RZ, R48.H1_H1 ;  /* 0x30000030ff537230 */ /* 0x000fe40000004100 */
[----:B------:R-:W-:Y:S01]  /*0c60*/  FMUL.FTZ R87, R86, R87 ;  /* 0x0000005756577220 */ /* 0x000fe20000410000 */
[--C-:B------:R-:W-:Y:S02]  /*0c70*/  HADD2.F32 R81, -RZ, R49.reuse.H0_H0 ;  /* 0x20000031ff517230 */ /* 0x100fe40000004100 */
[----:B------:R-:W-:Y:S02]  /*0c80*/  HADD2.F32 R84, -RZ, R49.H1_H1 ;  /* 0x30000031ff547230 */ /* 0x000fe40000004100 */
[----:B------:R-:W-:-:S02]  /*0c90*/  HADD2.F32 R48, -RZ, R50.H0_H0 ;  /* 0x20000032ff307230 */ /* 0x000fc40000004100 */
[----:B------:R-:W-:Y:S02]  /*0ca0*/  HADD2.F32 R85, -RZ, R50.H1_H1 ;  /* 0x30000032ff557230 */ /* 0x000fe40000004100 */
[----:B------:R-:W-:Y:S02]  /*0cb0*/  HADD2.F32 R16, -RZ, R17.H0_H0 ;  /* 0x20000011ff107230 */ /* 0x000fe40000004100 */
[----:B------:R-:W-:Y:S02]  /*0cc0*/  HADD2.F32 R67, -RZ, R29.H0_H0 ;  /* 0x2000001dff437230 */ /* 0x000fe40000004100 */
[--C-:B------:R-:W-:Y:S02]  /*0cd0*/  HADD2.F32 R49, -RZ, R51.reuse.H0_H0 ;  /* 0x20000033ff317230 */ /* 0x100fe40000004100 */
[----:B------:R-:W-:Y:S02]  /*0ce0*/  HADD2.F32 R50, -RZ, R51.H1_H1 ;  /* 0x30000033ff327230 */ /* 0x000fe40000004100 */
[----:B------:R-:W-:Y:S01]  /*0cf0*/  FFMA.FTZ R65, R16, R67, R65 ;  /* 0x0000004310417223 */ /* 0x000fe20000010041 */
[----:B------:R-:W-:-:S02]  /*0d00*/  HADD2.F32 R4, -RZ, R4.H0_H0 ;  /* 0x20000004ff047230 */ /* 0x000fc40000004100 */
[----:B------:R-:W-:Y:S02]  /*0d10*/  HADD2.F32 R51, -RZ, R36.H0_H0 ;  /* 0x20000024ff337230 */ /* 0x000fe40000004100 */
        /* <DEDUP_REMOVED lines=48> */
[----:B0-----:R-:W-:Y:S02]  /*1020*/  HADD2.F32 R70, -RZ, R13.H1_H1 ;  /* 0x3000000dff467230 */ /* 0x001fe40000004100 */
        /* <DEDUP_REMOVED lines=30> */
[----:B------:R-:W-:Y:S02]  /*1210*/  HADD2.F32 R23, -RZ, R23.H1_H1 ;  /* 0x30000017ff177230 */ /* 0x000fe40000004100 */
[----:B------:R-:W-:Y:S01]  /*1220*/  FFMA.FTZ R22, R3, R4, R22 ;  /* 0x0000000403167223 */ /* 0x000fe20000010016 */
[----:B------:R-:W-:-:S02]  /*1230*/  HADD2.F32 R6, -RZ, R43.H1_H1 ;  /* 0x3000002bff067230 */ /* 0x000fc40000004100 */
[----:B------:R-:W-:Y:S01]  /*1240*/  FFMA.FTZ R35, R35, R82, R14 ;  /* 0x0000005223237223 */ /* 0x000fe2000001000e */
[----:B------:R-:W-:Y:S01]  /*1250*/  HADD2.F32 R78, -RZ, R8.H1_H1 ;  /* 0x30000008ff4e7230 */ /* 0x000fe20000004100 */
[----:B------:R-:W-:Y:S01]  /*1260*/  SHF.L.U32 R14, R55, 0x2, RZ ;  /* 0x00000002370e7819 */ /* 0x000fe200000006ff */
[----:B------:R-:W-:Y:S02]  /*1270*/  HADD2.F32 R3, -RZ, R24.H0_H0 ;  /* 0x20000018ff037230 */ /* 0x000fe40000004100 */
[----:B------:R-:W-:Y:S01]  /*1280*/  FFMA.FTZ R6, R23, R6, R22 ;  /* 0x0000000617067223 */ /* 0x000fe20000010016 */
[----:B------:R-:W-:Y:S02]  /*1290*/  HADD2.F32 R4, -RZ, R44.H0_H0 ;  /* 0x2000002cff047230 */ /* 0x000fe40000004100 */
[----:B------:R-:W-:Y:S01]  /*12a0*/  FFMA.FTZ R35, R78, R83, R35 ;  /* 0x000000534e237223 */ /* 0x000fe20000010023 */
[----:B------:R-:W-:Y:S02]  /*12b0*/  HADD2.F32 R8, -RZ, R9.H0_H0 ;  /* 0x20000009ff087230 */ /* 0x000fe40000004100 */
[----:B------:R-:W-:-:S02]  /*12c0*/  HADD2.F32 R24, -RZ, R24.H1_H1 ;  /* 0x30000018ff187230 */ /* 0x000fc40000004100 */
[----:B------:R-:W-:Y:S01]  /*12d0*/  FFMA.FTZ R7, R3, R4, R6 ;  /* 0x0000000403077223 */ /* 0x000fe20000010006 */
[----:B------:R-:W-:Y:S02]  /*12e0*/  HADD2.F32 R5, -RZ, R44.H1_H1 ;  /* 0x3000002cff057230 */ /* 0x000fe40000004100 */
[----:B------:R-:W-:Y:S01]  /*12f0*/  FFMA.FTZ R8, R8, R81, R35 ;  /* 0x0000005108087223 */ /* 0x000fe20000010023 */
[----:B------:R-:W-:Y:S02]  /*1300*/  HADD2.F32 R79, -RZ, R9.H1_H1 ;  /* 0x30000009ff4f7230 */ /* 0x000fe40000004100 */
[----:B------:R-:W-:Y:S02]  /*1310*/  HADD2.F32 R3, -RZ, R25.H0_H0 ;  /* 0x20000019ff037230 */ /* 0x000fe40000004100 */
[----:B------:R-:W-:Y:S01]  /*1320*/  FFMA.FTZ R24, R24, R5, R7 ;  /* 0x0000000518187223 */ /* 0x000fe20000010007 */
[----:B------:R-:W-:Y:S02]  /*1330*/  HADD2.F32 R4, -RZ, R45.H0_H0 ;  /* 0x2000002dff047230 */ /* 0x000fe40000004100 */
[----:B------:R-:W-:Y:S01]  /*1340*/  FFMA.FTZ R8, R79, R84, R8 ;  /* 0x000000544f087223 */ /* 0x000fe20000010008 */
[----:B------:R-:W-:-:S02]  /*1350*/  HADD2.F32 R9, -RZ, R10.H0_H0 ;  /* 0x2000000aff097230 */ /* 0x000fc40000004100 */
[----:B------:R-:W-:Y:S02]  /*1360*/  HADD2.F32 R25, -RZ, R25.H1_H1 ;  /* 0x30000019ff197230 */ /* 0x000fe40000004100 */
[----:B------:R-:W-:Y:S01]  /*1370*/  FFMA.FTZ R24, R3, R4, R24 ;  /* 0x0000000403187223 */ /* 0x000fe20000010018 */
[----:B------:R-:W-:Y:S02]  /*1380*/  HADD2.F32 R6, -RZ, R45.H1_H1 ;  /* 0x3000002dff067230 */ /* 0x000fe40000004100 */
[----:B------:R-:W-:Y:S01]  /*1390*/  FFMA.FTZ R9, R9, R48, R8 ;  /* 0x0000003009097223 */ /* 0x000fe20000010008 */
[----:B------:R-:W-:Y:S02]  /*13a0*/  HADD2.F32 R80, -RZ, R10.H1_H1 ;  /* 0x3000000aff507230 */ /* 0x000fe40000004100 */
[----:B------:R-:W-:Y:S02]  /*13b0*/  HADD2.F32 R3, -RZ, R26.H0_H0 ;  /* 0x2000001aff037230 */ /* 0x000fe40000004100 */
[----:B------:R-:W-:Y:S01]  /*13c0*/  FFMA.FTZ R6, R25, R6, R24 ;  /* 0x0000000619067223 */ /* 0x000fe20000010018 */
[----:B------:R-:W-:-:S02]  /*13d0*/  HADD2.F32 R4, -RZ, R46.H0_H0 ;  /* 0x2000002eff047230 */ /* 0x000fc40000004100 */
[----:B------:R-:W-:Y:S01]  /*13e0*/  FFMA.FTZ R9, R80, R85, R9 ;  /* 0x0000005550097223 */ /* 0x000fe20000010009 */
[--C-:B------:R-:W-:Y:S02]  /*13f0*/  HADD2.F32 R10, -RZ, R11.reuse.H0_H0 ;  /* 0x2000000bff0a7230 */ /* 0x100fe40000004100 */
[----:B------:R-:W-:Y:S02]  /*1400*/  HADD2.F32 R26, -RZ, R26.H1_H1 ;  /* 0x3000001aff1a7230 */ /* 0x000fe40000004100 */
[----:B------:R-:W-:Y:S01]  /*1410*/  FFMA.FTZ R7, R3, R4, R6 ;  /* 0x0000000403077223 */ /* 0x000fe20000010006 */
[----:B------:R-:W-:Y:S02]  /*1420*/  HADD2.F32 R5, -RZ, R46.H1_H1 ;  /* 0x3000002eff057230 */ /* 0x000fe40000004100 */
[----:B------:R-:W-:Y:S01]  /*1430*/  FFMA.FTZ R10, R10, R49, R9 ;  /* 0x000000310a0a7223 */ /* 0x000fe20000010009 */
[----:B------:R-:W-:Y:S02]  /*1440*/  HADD2.F32 R11, -RZ, R11.H1_H1 ;  /* 0x3000000bff0b7230 */ /* 0x000fe40000004100 */
[----:B------:R-:W-:-:S02]  /*1450*/  HADD2.F32 R3, -RZ, R27.H0_H0 ;  /* 0x2000001bff037230 */ /* 0x000fc40000004100 */
[----:B------:R-:W-:Y:S01]  /*1460*/  FFMA.FTZ R26, R26, R5, R7 ;  /* 0x000000051a1a7223 */ /* 0x000fe20000010007 */
[----:B------:R-:W-:Y:S02]  /*1470*/  HADD2.F32 R4, -RZ, R47.H0_H0 ;  /* 0x2000002fff047230 */ /* 0x000fe40000004100 */
[----:B------:R-:W-:Y:S01]  /*1480*/  FFMA.FTZ R10, R11, R50, R10 ;  /* 0x000000320b0a7223 */ /* 0x000fe2000001000a */
[----:B------:R-:W-:Y:S02]  /*1490*/  HADD2.F32 R27, -RZ, R27.H1_H1 ;  /* 0x3000001bff1b7230 */ /* 0x000fe40000004100 */
[----:B------:R-:W-:Y:S02]  /*14a0*/  HADD2.F32 R6, -RZ, R47.H1_H1 ;  /* 0x3000002fff067230 */ /* 0x000fe40000004100 */
[----:B------:R-:W-:Y:S01]  /*14b0*/  FFMA.FTZ R4, R3, R4, R26 ;  /* 0x0000000403047223 */ /* 0x000fe2000001001a */
[----:B------:R-:W-:Y:S01]  /*14c0*/  IMAD R13, R61, 0x3000, RZ ;  /* 0x000030003d0d7824 */ /* 0x000fe200078e02ff */
[----:B------:R-:W0:Y:S02]  /*14d0*/  SHFL.BFLY PT, R3, R10, 0x4, 0x1f ;  /* 0x0c801f000a037f89 */ /* 0x000e2400000e0000 */
[----:B------:R-:W-:-:S02]  /*14e0*/  FFMA.FTZ R6, R27, R6, R4 ;  /* 0x000000061b067223 */ /* 0x000fc40000010004 */
[----:B------:R-:W-:-:S03]  /*14f0*/  LOP3.LUT R14, R14, R13, RZ, 0xfc, !PT ;  /* 0x0000000d0e0e7212 */ /* 0x000fc600078efcff */
[----:B------:R-:W1:Y:S01]  /*1500*/  SHFL.BFLY PT, R5, R6, 0x4, 0x1f ;  /* 0x0c801f0006057f89 */ /* 0x000e6200000e0000 */
[----:B0-----:R-:W-:-:S05]  /*1510*/  FADD.FTZ R3, R10, R3 ;  /* 0x000000030a037221 */ /* 0x001fca0000010000 */
[----:B------:R-:W0:Y:S01]  /*1520*/  SHFL.BFLY PT, R4, R3, 0x2, 0x1f ;  /* 0x0c401f0003047f89 */ /* 0x000e2200000e0000 */
[----:B-1----:R-:W-:Y:S02]  /*1530*/  FADD.FTZ R5, R6, R5 ;  /* 0x0000000506057221 */ /* 0x002fe40000010000 */
[----:B------:R-:W1:Y:S03]  /*1540*/  LDC.64 R6, c[0x0][0x440] ;  /* 0x00011000ff067b82 */ /* 0x000e660000000a00 */
[----:B------:R-:W2:Y:S01]  /*1550*/  SHFL.BFLY PT, R12, R5, 0x2, 0x1f ;  /* 0x0c401f00050c7f89 */ /* 0x000ea200000e0000 */
[----:B0-----:R-:W-:Y:S01]  /*1560*/  FADD.FTZ R8, R3, R4 ;  /* 0x0000000403087221 */ /* 0x001fe20000010000 */
[----:B------:R-:W-:Y:S01]  /*1570*/  SHF.R.S32.HI R4, RZ, 0x1f, R57 ;  /* 0x0000001fff047819 */ /* 0x000fe20000011439 */
[----:B------:R-:W-:-:S03]  /*1580*/  IMAD R3, R59, 0xc0, RZ ;  /* 0x000000c03b037824 */ /* 0x000fc600078e02ff */
[----:B------:R-:W-:Y:S01]  /*1590*/  LEA.HI R4, R4, R57, RZ, 0x6 ;  /* 0x0000003904047211 */ /* 0x000fe200078f30ff */
[----:B------:R-:W0:Y:S01]  /*15a0*/  SHFL.BFLY PT, R9, R8, 0x1, 0x1f ;  /* 0x0c201f0008097f89 */ /* 0x000e2200000e0000 */
[----:B--2---:R-:W-:Y:S02]  /*15b0*/  FADD.FTZ R12, R5, R12 ;  /* 0x0000000c050c7221 */ /* 0x004fe40000010000 */
[----:B------:R-:W-:-:S03]  /*15c0*/  LOP3.LUT R4, R4, 0xffffffc0, RZ, 0xc0, !PT ;  /* 0xffffffc004047812 */ /* 0x000fc600078ec0ff */
[----:B------:R-:W2:Y:S01]  /*15d0*/  SHFL.BFLY PT, R11, R12, 0x1, 0x1f ;  /* 0x0c201f000c0b7f89 */ /* 0x000ea200000e0000 */
[----:B------:R-:W-:Y:S02]  /*15e0*/  IADD3 R10, PT, PT, R54, R57, -R4 ;  /* 0x00000039360a7210 */ /* 0x000fe40007ffe804 */
[----:B------:R-:W3:Y:S02]  /*15f0*/  LDC.64 R4, c[0x0][0x448] ;  /* 0x00011200ff047b82 */ /* 0x000ee40000000a00 */
[----:B------:R-:W-:-:S04]  /*1600*/  IADD3 R10, PT, PT, R57, -R10, RZ ;  /* 0x8000000a390a7210 */ /* 0x000fc80007ffe0ff */
[----:B------:R-:W-:Y:S02]  /*1610*/  ISETP.GE.AND P0, PT, R55, R10, PT ;  /* 0x0000000a3700720c */ /* 0x000fe40003f06270 */
[----:B------:R-:W-:Y:S02]  /*1620*/  IADD3 R10, P2, PT, R3, R14, RZ ;  /* 0x0000000e030a7210 */ /* 0x000fe40007f5e0ff */
[----:B------:R-:W-:Y:S02]  /*1630*/  ISETP.GT.U32.OR P0, PT, R55, 0x3f, P0 ;  /* 0x0000003f3700780c */ /* 0x000fe40000704470 */
[----:B------:R-:W-:Y:S01]  /*1640*/  SHF.R.S32.HI R14, RZ, 0x1f, R59 ;  /* 0x0000001fff0e7819 */ /* 0x000fe2000001143b */
[----:B0-----:R-:W-:Y:S01]  /*1650*/  FADD.FTZ R13, R8, R9 ;  /* 0x00000009080d7221 */ /* 0x001fe20000010000 */
[----:B--2---:R-:W-:Y:S01]  /*1660*/  FADD.FTZ R12, R12, R11 ;  /* 0x0000000b0c0c7221 */ /* 0x004fe20000010000 */
[----:B------:R-:W-:Y:S01]  /*1670*/  LEA.HI.X.SX32 R11, R3, RZ, 0x1, P2 ;  /* 0x000000ff030b7211 */ /* 0x000fe200010f0eff */
[----:B-1----:R-:W-:Y:S07]  /*1680*/  @P1 BRA `(.L_x_84) ;  /* 0x00000000004c1947 */ /* 0x002fee0003800000 */
[----:B------:R-:W0:Y:S01]  /*1690*/  LDC.64 R8, c[0x0][0x3e8] ;  /* 0x0000fa00ff087b82 */ /* 0x000e220000000a00 */
[----:B------:R-:W1:Y:S01]  /*16a0*/  LDCU.64 UR8, c[0x0][0x3f0] ;  /* 0x00007e00ff0877ac */ /* 0x000e620008000a00 */
[----:B------:R-:W-:Y:S02]  /*16b0*/  IADD3 R2, P1, PT, R54, R59, RZ ;  /* 0x0000003b36027210 */ /* 0x000fe40007f3e0ff */
[----:B------:R-:W-:Y:S01]  /*16c0*/  ISETP.GE.AND P2, PT, R0, R53, PT ;  /* 0x000000350000720c */ /* 0x000fe20003f46270 */
[----:B------:R-:W2:Y:S01]  /*16d0*/  LDCU.64 UR10, c[0x0][0x3d0] ;  /* 0x00007a00ff0a77ac */ /* 0x000ea20008000a00 */
[----:B------:R-:W-:-:S03]  /*16e0*/  IADD3.X R3, PT, PT, RZ, R14, RZ, P1, !PT ;  /* 0x0000000eff037210 */ /* 0x000fc60000ffe4ff */
[----:B0-----:R-:W-:-:S04]  /*16f0*/  IMAD.WIDE.U32 R2, R8, UR6, R2 ;  /* 0x0000000608027c25 */ /* 0x001fc8000f8e0002 */
[----:B------:R-:W-:Y:S01]  /*1700*/  IMAD R3, R9, UR6, R3 ;  /* 0x0000000609037c24 */ /* 0x000fe2000f8e0203 */
[----:B------:R-:W-:Y:S01]  /*1710*/  FSEL R9, R13, RZ, !P2 ;  /* 0x000000ff0d097208 */ /* 0x000fe20005000000 */
[----:B-1----:R-:W-:-:S04]  /*1720*/  IMAD.WIDE.U32 R2, R52, UR8, R2 ;  /* 0x0000000834027c25 */ /* 0x002fc8000f8e0002 */
[----:B------:R-:W-:Y:S01]  /*1730*/  IMAD R8, R52, UR9, R3 ;  /* 0x0000000934087c24 */ /* 0x000fe2000f8e0203 */
[----:B------:R-:W-:-:S04]  /*1740*/  IADD3 R3, P1, PT, R0, R2, RZ ;  /* 0x0000000200037210 */ /* 0x000fc80007f3e0ff */
[----:B------:R-:W-:Y:S02]  /*1750*/  IADD3.X R8, PT, PT, RZ, R8, RZ, P1, !PT ;  /* 0x00000008ff087210 */ /* 0x000fe40000ffe4ff */
[C---:B--2---:R-:W-:Y:S02]  /*1760*/  LEA R2, P3, R3.reuse, UR10, 0x2 ;  /* 0x0000000a03027c11 */ /* 0x044fe4000f8610ff */
[----:B------:R-:W-:Y:S02]  /*1770*/  ISETP.GE.AND P1, PT, R58, R53, PT ;  /* 0x000000353a00720c */ /* 0x000fe40003f26270 */
[----:B------:R-:W-:Y:S02]  /*1780*/  LEA.HI.X R3, R3, UR11, R8, 0x2, P3 ;  /* 0x0000000b03037c11 */ /* 0x000fe400098f1408 */
[----:B------:R-:W-:-:S03]  /*1790*/  FSEL R13, R12, RZ, !P1 ;  /* 0x000000ff0c0d7208 */ /* 0x000fc60004800000 */
[----:B------:R0:W-:Y:S04]  /*17a0*/  STG.E desc[UR4][R2.64], R9 ;  /* 0x0000000902007986 */ /* 0x0001e8000c101904 */
[----:B------:R0:W-:Y:S02]  /*17b0*/  STG.E desc[UR4][R2.64+0x80], R13 ;  /* 0x0000800d02007986 */ /* 0x0001e4000c101904 */
.L_x_84:
[----:B------:R-:W-:Y:S05]  /*17c0*/  BSYNC.RECONVERGENT B0 ;  /* 0x0000000000007941 */ /* 0x000fea0003800200 */
.L_x_83:
[----:B------:R-:W-:Y:S04]  /*17d0*/  BSSY.RECONVERGENT B0, `(.L_x_85) ;  /* 0x0000012000007945 */ /* 0x000fe80003800200 */
[----:B------:R-:W-:Y:S05]  /*17e0*/  @P0 BRA `(.L_x_86) ;  /* 0x0000000000400947 */ /* 0x000fea0003800000 */
[----:B0-----:R-:W0:Y:S01]  /*17f0*/  LDC.64 R8, c[0x0][0x418] ;  /* 0x00010600ff087b82 */ /* 0x001e220000000a00 */
[----:B------:R-:W-:Y:S01]  /*1800*/  IADD3 R2, PT, PT, R54, R55, RZ ;  /* 0x0000003736027210 */ /* 0x000fe20007ffe0ff */
[----:B------:R-:W1:Y:S01]  /*1810*/  LDCU.64 UR8, c[0x0][0x420] ;  /* 0x00008400ff0877ac */ /* 0x000e620008000a00 */
[----:B------:R-:W-:Y:S02]  /*1820*/  FMUL.FTZ R0, R74, 1.4426950216293334961 ;  /* 0x3fb8aa3b4a007820 */ /* 0x000fe40000410000 */
[----:B------:R-:W-:-:S03]  /*1830*/  IADD3 R2, P0, PT, R2, R59, RZ ;  /* 0x0000003b02027210 */ /* 0x000fc60007f1e0ff */
[----:B------:R-:W2:Y:S01]  /*1840*/  LDC.64 R12, c[0x0][0x410] ;  /* 0x00010400ff0c7b82 */ /* 0x000ea20000000a00 */
[----:B------:R-:W-:Y:S02]  /*1850*/  IADD3.X R3, PT, PT, RZ, R14, RZ, P0, !PT ;  /* 0x0000000eff037210 */ /* 0x000fe400007fe4ff */
[----:B------:R-:W-:Y:S01]  /*1860*/  FSETP.NEU.FTZ.AND P0, PT, R74, -INF , PT ;  /* 0xff8000004a00780b */ /* 0x000fe20003f1d000 */
        /* <DEDUP_REMOVED lines=8> */
.L_x_86:
[----:B------:R-:W-:Y:S05]  /*18f0*/  BSYNC.RECONVERGENT B0 ;  /* 0x0000000000007941 */ /* 0x000fea0003800200 */
.L_x_85:
[----:B------:R-:W2:Y:S01]  /*1900*/  LDCU.64 UR10, c[0x0][0x458] ;  /* 0x00008b00ff0a77ac */ /* 0x000ea20008000a00 */
[----:B01----:R-:W-:Y:S01]  /*1910*/  IMAD.WIDE.U32 R2, R6, UR6, R10 ;  /* 0x0000000606027c25 */ /* 0x003fe2000f8e000a */
[----:B------:R-:W0:Y:S03]  /*1920*/  LDCU.64 UR8, c[0x0][0x428] ;  /* 0x00008500ff0877ac */ /* 0x000e260008000a00 */
[----:B------:R-:W-:Y:S02]  /*1930*/  IMAD R3, R7, UR6, R3 ;  /* 0x0000000607037c24 */ /* 0x000fe4000f8e0203 */
[----:B---3--:R-:W-:-:S04]  /*1940*/  IMAD.WIDE.U32 R2, R52, R4, R2 ;  /* 0x0000000434027225 */ /* 0x008fc800078e0002 */
[----:B------:R-:W-:Y:S01]  /*1950*/  IMAD R5, R52, R5, R3 ;  /* 0x0000000534057224 */ /* 0x000fe200078e0203 */
[----:B--2---:R-:W-:-:S04]  /*1960*/  ISETP.NE.U32.AND P0, PT, RZ, UR10, PT ;  /* 0x0000000aff007c0c */ /* 0x004fc8000bf05070 */
[----:B------:R-:W-:Y:S02]  /*1970*/  ISETP.NE.AND.EX P0, PT, RZ, UR11, PT, P0 ;  /* 0x0000000bff007c0c */ /* 0x000fe4000bf05300 */
[C---:B0-----:R-:W-:Y:S02]  /*1980*/  LEA R4, P1, R2.reuse, UR8, 0x2 ;  /* 0x0000000802047c11 */ /* 0x041fe4000f8210ff */
        /* <DEDUP_REMOVED lines=15> */
[----:B0-----:R-:W0:Y:S01]  /*1a80*/  LDC R5, c[0x0][0x390] ;  /* 0x0000e400ff057b82 */ /* 0x001e220000000800 */
[----:B------:R-:W1:Y:S07]  /*1a90*/  LDCU UR7, c[0x0][0x450] ;  /* 0x00008a00ff0777ac */ /* 0x000e6e0008000800 */
[----:B------:R-:W2:Y:S01]  /*1aa0*/  LDC.64 R2, c[0x0][0x458] ;  /* 0x00011600ff027b82 */ /* 0x000ea20000000a00 */
[----:B-1----:R-:W-:-:S04]  /*1ab0*/  IMAD R56, R61, UR7, R56 ;  /* 0x000000073d387c24 */ /* 0x002fc8000f8e0238 */
[----:B0-----:R-:W-:-:S04]  /*1ac0*/  IMAD R5, R56, R5, UR6 ;  /* 0x0000000638057e24 */ /* 0x001fc8000f8e0205 */
[----:B--2---:R-:W-:-:S05]  /*1ad0*/  IMAD.WIDE R2, R5, 0x4, R2 ;  /* 0x0000000405027825 */ /* 0x004fca00078e0202 */
[----:B------:R-:W-:Y:S01]  /*1ae0*/  STG.E desc[UR4][R2.64], RZ ;  /* 0x000000ff02007986 */ /* 0x000fe2000c101904 */
[----:B------:R-:W-:Y:S05]  /*1af0*/  EXIT ;  /* 0x000000000000794d */ /* 0x000fea0003800000 */
.L_x_87:
        /* <DEDUP_REMOVED lines=16> */
.L_x_115:


//--------------------- .nv.shared._ZN7cutlass13device_kernelIN5flash11enable_sm90INS1_16FlashAttnBwdSm90INS1_25CollectiveMainloopBwdSm90ILi2ELi1ELi1EN4cute5tupleIJNS5_1CILi1EEES8_S8_EEENS6_IJNS7_ILi64EEENS7_ILi96EEENS7_ILi192EEEEEENS_6half_tEfNS_4arch4Sm90ELb0ELb0ELb0ELb0ELb0ELb0ELb1ELb0ELi3ELi1ELi1ELi1ELb0EEENS1_21CollectiveEpilogueBwdISD_SE_SG_Li384ELb0ELb1ELi3EEENS1_19SingleTileSchedulerILb0ELb0ELb0ELi96EEEEEEEEEvNT_6ParamsE --------------------------
	.section	.nv.shared._ZN7cutlass13device_kernelIN5flash11enable_sm90INS1_16FlashAttnBwdSm90INS1_25CollectiveMainloopBwdSm90ILi2ELi1ELi1EN4cute5tupleIJNS5_1CILi1EEES8_S8_EEENS6_IJNS7_ILi64EEENS7_ILi96EEENS7_ILi192EEEEEENS_6half_tEfNS_4arch4Sm90ELb0ELb0ELb0ELb0ELb0ELb0ELb1ELb0ELi3ELi1ELi1ELi1ELb0EEENS1_21CollectiveEpilogueBwdISD_SE_SG_Li384ELb0ELb1ELi3EEENS1_19SingleTileSchedulerILb0ELb0ELb0ELi96EEEEEEEEEvNT_6ParamsE,"aw",@nobits
	.sectionflags	@""
	.align	16
	.zero		1024


//--------------------- .nv.shared.reserved.0     --------------------------
	.section	.nv.shared.reserved.0,"aw",@nobits
	.weak		__nv_reservedSMEM_offset_0_alias
	.size		__nv_reservedSMEM_offset_0_alias, 0, 64
	.other		__nv_reservedSMEM_offset_0_alias,@"STO_CUDA_RESERVED_SHARED STV_DEFAULT"
__nv_reservedSMEM_offset_0_alias:
	.zero		0
	.zero		64


//--------------------- .nv.global                --------------------------
	.section	.nv.global,"aw",@nobits
.nv.global:
	.type		_ZN66_INTERNAL_5e14b357_30_flash_bwd_hdim192_fp16_sm90_cu_ceb34e2a_29164cute1_E,@object
	.size		_ZN66_INTERNAL_5e14b357_30_flash_bwd_hdim192_fp16_sm90_cu_ceb34e2a_29164cute1_E,(_ZN66_INTERNAL_5e14b357_30_flash_bwd_hdim192_fp16_sm90_cu_ceb34e2a_29164cuda3std3__45__cpo6cbeginE - _ZN66_INTERNAL_5e14b357_30_flash_bwd_hdim192_fp16_sm90_cu_ceb34e2a_29164cute1_E)
_ZN66_INTERNAL_5e14b357_30_flash_bwd_hdim192_fp16_sm90_cu_ceb34e2a_29164cute1_E:
	.zero		1
	.type		_ZN66_INTERNAL_5e14b357_30_flash_bwd_hdim192_fp16_sm90_cu_ceb34e2a_29164cuda3std3__45__cpo6cbeginE,@object
	.size		_ZN66_INTERNAL_5e14b357_30_flash_bwd_hdim192_fp16_sm90_cu_ceb34e2a_29164cuda3std3__45__cpo6cbeginE,(_ZN66_INTERNAL_5e14b357_30_flash_bwd_hdim192_fp16_sm90_cu_ceb34e2a_29164cuda3std3__48in_placeE - _ZN66_INTERNAL_5e14b357_30_flash_bwd_hdim192_fp16_sm90_cu_ceb34e2a_29164cuda3std3__45__cpo6cbeginE)
_ZN66_INTERNAL_5e14b357_30_flash_bwd_hdim192_fp16_sm90_cu_ceb34e2a_29164cuda3std3__45__cpo6cbeginE:
	.zero		1
	.type		_ZN66_INTERNAL_5e14b357_30_flash_bwd_hdim192_fp16_sm90_cu_ceb34e2a_29164cuda3std3__48in_placeE,@object
	.size		_ZN66_INTERNAL_5e14b357_30_flash_bwd_hdim192_fp16_sm90_cu_ceb34e2a_29164cuda3std3__48in_placeE,(_ZN66_INTERNAL_5e14b357_30_flash_bwd_hdim192_fp16_sm90_cu_ceb34e2a_29164cuda3std6ranges3__45__cpo9iter_moveE - _ZN66_INTERNAL_5e14b357_30_flash_bwd_hdim192_fp16_sm90_cu_ceb34e2a_29164cuda3std3__48in_placeE)
_ZN66_INTERNAL_5e14b357_30_flash_bwd_hdim192_fp16_sm90_cu_ceb34e2a_29164cuda3std3__48in_placeE:
	.zero		1
	.type		_ZN66_INTERNAL_5e14b357_30_flash_bwd_hdim192_fp16_sm90_cu_ceb34e2a_29164cuda3std6ranges3__45__cpo9iter_moveE,@object
	.size		_ZN66_INTERNAL_5e14b357_30_flash_bwd_hdim192_fp16_sm90_cu_ceb34e2a_29164cuda3std6ranges3__45__cpo9iter_moveE,(_ZN66_INTERNAL_5e14b357_30_flash_bwd_hdim192_fp16_sm90_cu_ceb34e2a_29164cuda3std3__45__cpo5beginE - _ZN66_INTERNAL_5e14b357_30_flash_bwd_hdim192_fp16_sm90_cu_ceb34e2a_29164cuda3std6ranges3__45__cpo9iter_moveE)
_ZN66_INTERNAL_5e14b357_30_flash_bwd_hdim192_fp16_sm90_cu_ceb34e2a_29164cuda3std6ranges3__45__cpo9iter_moveE:
	.zero		1
	.type		_ZN66_INTERNAL_5e14b357_30_flash_bwd_hdim192_fp16_sm90_cu_ceb34e2a_29164cuda3std3__45__cpo5beginE,@object
	.size		_ZN66_INTERNAL_5e14b357_30_flash_bwd_hdim192_fp16_sm90_cu_ceb34e2a_29164cuda3std3__45__cpo5beginE,(_ZN66_INTERNAL_5e14b357_30_flash_bwd_hdim192_fp16_sm90_cu_ceb34e2a_29164cuda3std3__468_GLOBAL__N__5e14b357_30_flash_bwd_hdim192_fp16_sm90_cu_ceb34e2a_29166ignoreE - _ZN66_INTERNAL_5e14b357_30_flash_bwd_hdim192_fp16_sm90_cu_ceb34e2a_29164cuda3std3__45__cpo5beginE)
_ZN66_INTERNAL_5e14b357_30_flash_bwd_hdim192_fp16_sm90_cu_ceb34e2a_29164cuda3std3__45__cpo5beginE:
	.zero		1
	.type		_ZN66_INTERNAL_5e14b357_30_flash_bwd_hdim192_fp16_sm90_cu_ceb34e2a_29164cuda3std3__468_GLOBAL__N__5e14b357_30_flash_bwd_hdim192_fp16_sm90_cu_ceb34e2a_29166ignoreE,@object
	.size		_ZN66_INTERNAL_5e14b357_30_flash_bwd_hdim192_fp16_sm90_cu_ceb34e2a_29164cuda3std3__468_GLOBAL__N__5e14b357_30_flash_bwd_hdim192_fp16_sm90_cu_ceb34e2a_29166ignoreE,(_ZN66_INTERNAL_5e14b357_30_flash_bwd_hdim192_fp16_sm90_cu_ceb34e2a_29164cute7productE - _ZN66_INTERNAL_5e14b357_30_flash_bwd_hdim192_fp16_sm90_cu_ceb34e2a_29164cuda3std3__468_GLOBAL__N__5e14b357_30_flash_bwd_hdim192_fp16_sm90_cu_ceb34e2a_29166ignoreE)
_ZN66_INTERNAL_5e14b357_30_flash_bwd_hdim192_fp16_sm90_cu_ceb34e2a_29164cuda3std3__468_GLOBAL__N__5e14b357_30_flash_bwd_hdim192_fp16_sm90_cu_ceb34e2a_29166ignoreE:
	.zero		1
	.type		_ZN66_INTERNAL_5e14b357_30_flash_bwd_hdim192_fp16_sm90_cu_ceb34e2a_29164cute7productE,@object
	.size		_ZN66_INTERNAL_5e14b357_30_flash_bwd_hdim192_fp16_sm90_cu_ceb34e2a_29164cute7productE,(_ZN66_INTERNAL_5e14b357_30_flash_bwd_hdim192_fp16_sm90_cu_ceb34e2a_29164cuda3std3__45__cpo3endE - _ZN66_INTERNAL_5e14b357_30_flash_bwd_hdim192_fp16_sm90_cu_ceb34e2a_29164cute7productE)
_ZN66_INTERNAL_5e14b357_30_flash_bwd_hdim192_fp16_sm90_cu_ceb34e2a_29164cute7productE:
	.zero		1
	.type		_ZN66_INTERNAL_5e14b357_30_flash_bwd_hdim192_fp16_sm90_cu_ceb34e2a_29164cuda3std3__45__cpo3endE,@object
	.size		_ZN66_INTERNAL_5e14b357_30_flash_bwd_hdim192_fp16_sm90_cu_ceb34e2a_29164cuda3std3__45__cpo3endE,(_ZN66_INTERNAL_5e14b357_30_flash_bwd_hdim192_fp16_sm90_cu_ceb34e2a_29164cuda3std3__419piecewise_constructE - _ZN66_INTERNAL_5e14b357_30_flash_bwd_hdim192_fp16_sm90_cu_ceb34e2a_29164cuda3std3__45__cpo3endE)
_ZN66_INTERNAL_5e14b357_30_flash_bwd_hdim192_fp16_sm90_cu_ceb34e2a_29164cuda3std3__45__cpo3endE:
	.zero		1
	.type		_ZN66_INTERNAL_5e14b357_30_flash_bwd_hdim192_fp16_sm90_cu_ceb34e2a_29164cuda3std3__419piecewise_constructE,@object
	.size		_ZN66_INTERNAL_5e14b357_30_flash_bwd_hdim192_fp16_sm90_cu_ceb34e2a_29164cuda3std3__419piecewise_constructE,(_ZN66_INTERNAL_5e14b357_30_flash_bwd_hdim192_fp16_sm90_cu_ceb34e2a_29164cuda3std3__45__cpo4cendE - _ZN66_INTERNAL_5e14b357_30_flash_bwd_hdim192_fp16_sm90_cu_ceb34e2a_29164cuda3std3__419piecewise_constructE)
_ZN66_INTERNAL_5e14b357_30_flash_bwd_hdim192_fp16_sm90_cu_ceb34e2a_29164cuda3std3__419piecewise_constructE:
	.zero		1
	.type		_ZN66_INTERNAL_5e14b357_30_flash_bwd_hdim192_fp16_sm90_cu_ceb34e2a_29164cuda3std3__45__cpo4cendE,@object
	.size		_ZN66_INTERNAL_5e14b357_30_flash_bwd_hdim192_fp16_sm90_cu_ceb34e2a_29164cuda3std3__45__cpo4cendE,(_ZN66_INTERNAL_5e14b357_30_flash_bwd_hdim192_fp16_sm90_cu_ceb34e2a_29164cuda3std6ranges3__45__cpo4swapE - _ZN66_INTERNAL_5e14b357_30_flash_bwd_hdim192_fp16_sm90_cu_ceb34e2a_29164cuda3std3__45__cpo4cendE)
_ZN66_INTERNAL_5e14b357_30_flash_bwd_hdim192_fp16_sm90_cu_ceb34e2a_29164cuda3std3__45__cpo4cendE:
	.zero		1
	.type		_ZN66_INTERNAL_5e14b357_30_flash_bwd_hdim192_fp16_sm90_cu_ceb34e2a_29164cuda3std6ranges3__45__cpo4swapE,@object
	.size		_ZN66_INTERNAL_5e14b357_30_flash_bwd_hdim192_fp16_sm90_cu_ceb34e2a_29164cuda3std6ranges3__45__cpo4swapE,(.L_7 - _ZN66_INTERNAL_5e14b357_30_flash_bwd_hdim192_fp16_sm90_cu_ceb34e2a_29164cuda3std6ranges3__45__cpo4swapE)
_ZN66_INTERNAL_5e14b357_30_flash_bwd_hdim192_fp16_sm90_cu_ceb34e2a_29164cuda3std6ranges3__45__cpo4swapE:
	.zero		1
.L_7:


//--------------------- .nv.shared._ZN7cutlass13device_kernelIN5flash11enable_sm90INS1_16FlashAttnBwdSm90INS1_25CollectiveMainloopBwdSm90ILi2ELi1ELi1EN4cute5tupleIJNS5_1CILi1EEES8_S8_EEENS6_IJNS7_ILi64EEENS7_ILi96EEENS7_ILi192EEEEEENS_6half_tEfNS_4arch4Sm90ELb0ELb0ELb0ELb0ELb1ELb0ELb1ELb0ELi3ELi1ELi1ELi1ELb0EEENS1_21CollectiveEpilogueBwdISD_SE_SG_Li384ELb0ELb1ELi3EEENS1_19SingleTileSchedulerILb0ELb0ELb0ELi96EEEEEEEEEvNT_6ParamsE --------------------------
	.section	.nv.shared._ZN7cutlass13device_kernelIN5flash11enable_sm90INS1_16FlashAttnBwdSm90INS1_25CollectiveMainloopBwdSm90ILi2ELi1ELi1EN4cute5tupleIJNS5_1CILi1EEES8_S8_EEENS6_IJNS7_ILi64EEENS7_ILi96EEENS7_ILi192EEEEEENS_6half_tEfNS_4arch4Sm90ELb0ELb0ELb0ELb0ELb1ELb0ELb1ELb0ELi3ELi1ELi1ELi1ELb0EEENS1_21CollectiveEpilogueBwdISD_SE_SG_Li384ELb0ELb1ELi3EEENS1_19SingleTileSchedulerILb0ELb0ELb0ELi96EEEEEEEEEvNT_6ParamsE,"aw",@nobits
	.sectionflags	@""
	.align	16
	.zero		1024


//--------------------- .nv.shared._ZN7cutlass13device_kernelIN5flash11enable_sm90INS1_16FlashAttnBwdSm90INS1_25CollectiveMainloopBwdSm90ILi2ELi1ELi1EN4cute5tupleIJNS5_1CILi1EEES8_S8_EEENS6_IJNS7_ILi64EEENS7_ILi96EEENS7_ILi192EEEEEENS_6half_tEfNS_4arch4Sm90ELb0ELb0ELb0ELb0ELb0ELb0ELb1ELb0ELi3ELi1ELi1ELi1ELb0EEENS1_24CollectiveEpilogueBwdGQAISD_fSG_Li384ELb0ELb0EEENS1_19SingleTileSchedulerILb0ELb0ELb0ELi96EEEEEEEEEvNT_6ParamsE --------------------------
	.section	.nv.shared._ZN7cutlass13device_kernelIN5flash11enable_sm90INS1_16FlashAttnBwdSm90INS1_25CollectiveMainloopBwdSm90ILi2ELi1ELi1EN4cute5tupleIJNS5_1CILi1EEES8_S8_EEENS6_IJNS7_ILi64EEENS7_ILi96EEENS7_ILi192EEEEEENS_6half_tEfNS_4arch4Sm90ELb0ELb0ELb0ELb0ELb0ELb0ELb1ELb0ELi3ELi1ELi1ELi1ELb0EEENS1_24CollectiveEpilogueBwdGQAISD_fSG_Li384ELb0ELb0EEENS1_19SingleTileSchedulerILb0ELb0ELb0ELi96EEEEEEEEEvNT_6ParamsE,"aw",@nobits
	.sectionflags	@""
	.align	16
	.zero		1024


//--------------------- .nv.shared._ZN7cutlass13device_kernelIN5flash11enable_sm90INS1_16FlashAttnBwdSm90INS1_25CollectiveMainloopBwdSm90ILi2ELi1ELi1EN4cute5tupleIJNS5_1CILi1EEES8_S8_EEENS6_IJNS7_ILi64EEENS7_ILi96EEENS7_ILi192EEEEEENS_6half_tEfNS_4arch4Sm90ELb0ELb0ELb0ELb0ELb1ELb0ELb1ELb0ELi3ELi1ELi1ELi1ELb0EEENS1_24CollectiveEpilogueBwdGQAISD_fSG_Li384ELb0ELb1EEENS1_19SingleTileSchedulerILb0ELb0ELb0ELi96EEEEEEEEEvNT_6ParamsE --------------------------
	.section	.nv.shared._ZN7cutlass13device_kernelIN5flash11enable_sm90INS1_16FlashAttnBwdSm90INS1_25CollectiveMainloopBwdSm90ILi2ELi1ELi1EN4cute5tupleIJNS5_1CILi1EEES8_S8_EEENS6_IJNS7_ILi64EEENS7_ILi96EEENS7_ILi192EEEEEENS_6half_tEfNS_4arch4Sm90ELb0ELb0ELb0ELb0ELb1ELb0ELb1ELb0ELi3ELi1ELi1ELi1ELb0EEENS1_24CollectiveEpilogueBwdGQAISD_fSG_Li384ELb0ELb1EEENS1_19SingleTileSchedulerILb0ELb0ELb0ELi96EEEEEEEEEvNT_6ParamsE,"aw",@nobits
	.sectionflags	@""
	.align	16
	.zero		1024


//--------------------- .nv.shared._ZN7cutlass13device_kernelIN5flash11enable_sm90INS1_16FlashAttnBwdSm90INS1_25CollectiveMainloopBwdSm90ILi2ELi1ELi1EN4cute5tupleIJNS5_1CILi1EEES8_S8_EEENS6_IJNS7_ILi64EEENS7_ILi96EEENS7_ILi192EEEEEENS_6half_tEfNS_4arch4Sm90ELb0ELb0ELb0ELb1ELb0ELb0ELb1ELb0ELi3ELi1ELi1ELi1ELb0EEENS1_21CollectiveEpilogueBwdISD_SE_SG_Li384ELb1ELb1ELi3EEENS1_19SingleTileSchedulerILb1ELb0ELb0ELi96EEEEEEEEEvNT_6ParamsE --------------------------
	.section	.nv.shared._ZN7cutlass13device_kernelIN5flash11enable_sm90INS1_16FlashAttnBwdSm90INS1_25CollectiveMainloopBwdSm90ILi2ELi1ELi1EN4cute5tupleIJNS5_1CILi1EEES8_S8_EEENS6_IJNS7_ILi64EEENS7_ILi96EEENS7_ILi192EEEEEENS_6half_tEfNS_4arch4Sm90ELb0ELb0ELb0ELb1ELb0ELb0ELb1ELb0ELi3ELi1ELi1ELi1ELb0EEENS1_21CollectiveEpilogueBwdISD_SE_SG_Li384ELb1ELb1ELi3EEENS1_19SingleTileSchedulerILb1ELb0ELb0ELi96EEEEEEEEEvNT_6ParamsE,"aw",@nobits
	.sectionflags	@""
	.align	16
	.zero		1024


//--------------------- .nv.shared._ZN7cutlass13device_kernelIN5flash11enable_sm90INS1_16FlashAttnBwdSm90INS1_25CollectiveMainloopBwdSm90ILi2ELi1ELi1EN4cute5tupleIJNS5_1CILi1EEES8_S8_EEENS6_IJNS7_ILi64EEENS7_ILi96EEENS7_ILi192EEEEEENS_6half_tEfNS_4arch4Sm90ELb0ELb0ELb0ELb1ELb1ELb0ELb1ELb0ELi3ELi1ELi1ELi1ELb0EEENS1_21CollectiveEpilogueBwdISD_SE_SG_Li384ELb1ELb1ELi3EEENS1_19SingleTileSchedulerILb1ELb0ELb0ELi96EEEEEEEEEvNT_6ParamsE --------------------------
	.section	.nv.shared._ZN7cutlass13device_kernelIN5flash11enable_sm90INS1_16FlashAttnBwdSm90INS1_25CollectiveMainloopBwdSm90ILi2ELi1ELi1EN4cute5tupleIJNS5_1CILi1EEES8_S8_EEENS6_IJNS7_ILi64EEENS7_ILi96EEENS7_ILi192EEEEEENS_6half_tEfNS_4arch4Sm90ELb0ELb0ELb0ELb1ELb1ELb0ELb1ELb0ELi3ELi1ELi1ELi1ELb0EEENS1_21CollectiveEpilogueBwdISD_SE_SG_Li384ELb1ELb1ELi3EEENS1_19SingleTileSchedulerILb1ELb0ELb0ELi96EEEEEEEEEvNT_6ParamsE,"aw",@nobits
	.sectionflags	@""
	.align	16
	.zero		1024


//--------------------- .nv.shared._ZN7cutlass13device_kernelIN5flash11enable_sm90INS1_16FlashAttnBwdSm90INS1_25CollectiveMainloopBwdSm90ILi2ELi1ELi1EN4cute5tupleIJNS5_1CILi1EEES8_S8_EEENS6_IJNS7_ILi64EEENS7_ILi96EEENS7_ILi192EEEEEENS_6half_tEfNS_4arch4Sm90ELb0ELb0ELb0ELb1ELb0ELb0ELb1ELb0ELi3ELi1ELi1ELi1ELb0EEENS1_24CollectiveEpilogueBwdGQAISD_fSG_Li384ELb1ELb0EEENS1_19SingleTileSchedulerILb1ELb0ELb0ELi96EEEEEEEEEvNT_6ParamsE --------------------------
	.section	.nv.shared._ZN7cutlass13device_kernelIN5flash11enable_sm90INS1_16FlashAttnBwdSm90INS1_25CollectiveMainloopBwdSm90ILi2ELi1ELi1EN4cute5tupleIJNS5_1CILi1EEES8_S8_EEENS6_IJNS7_ILi64EEENS7_ILi96EEENS7_ILi192EEEEEENS_6half_tEfNS_4arch4Sm90ELb0ELb0ELb0ELb1ELb0ELb0ELb1ELb0ELi3ELi1ELi1ELi1ELb0EEENS1_24CollectiveEpilogueBwdGQAISD_fSG_Li384ELb1ELb0EEENS1_19SingleTileSchedulerILb1ELb0ELb0ELi96EEEEEEEEEvNT_6ParamsE,"aw",@nobits
	.sectionflags	@""
	.align	16
	.zero		1024


//--------------------- .nv.shared._ZN7cutlass13device_kernelIN5flash11enable_sm90INS1_16FlashAttnBwdSm90INS1_25CollectiveMainloopBwdSm90ILi2ELi1ELi1EN4cute5tupleIJNS5_1CILi1EEES8_S8_EEENS6_IJNS7_ILi64EEENS7_ILi96EEENS7_ILi192EEEEEENS_6half_tEfNS_4arch4Sm90ELb0ELb0ELb0ELb1ELb1ELb0ELb1ELb0ELi3ELi1ELi1ELi1ELb0EEENS1_24CollectiveEpilogueBwdGQAISD_fSG_Li384ELb1ELb1EEENS1_19SingleTileSchedulerILb1ELb0ELb0ELi96EEEEEEEEEvNT_6ParamsE --------------------------
	.section	.nv.shared._ZN7cutlass13device_kernelIN5flash11enable_sm90INS1_16FlashAttnBwdSm90INS1_25CollectiveMainloopBwdSm90ILi2ELi1ELi1EN4cute5tupleIJNS5_1CILi1EEES8_S8_EEENS6_IJNS7_ILi64EEENS7_ILi96EEENS7_ILi192EEEEEENS_6half_tEfNS_4arch4Sm90ELb0ELb0ELb0ELb1ELb1ELb0ELb1ELb0ELi3ELi1ELi1ELi1ELb0EEENS1_24CollectiveEpilogueBwdGQAISD_fSG_Li384ELb1ELb1EEENS1_19SingleTileSchedulerILb1ELb0ELb0ELi96EEEEEEEEEvNT_6ParamsE,"aw",@nobits
	.sectionflags	@""
	.align	16
	.zero		1024


//--------------------- .nv.shared._ZN7cutlass13device_kernelIN5flash11enable_sm90INS1_16FlashAttnBwdSm90INS1_25CollectiveMainloopBwdSm90ILi2ELi1ELi1EN4cute5tupleIJNS5_1CILi1EEES8_S8_EEENS6_IJNS7_ILi64EEENS7_ILi96EEENS7_ILi192EEEEEENS_6half_tEfNS_4arch4Sm90ELb0ELb1ELb0ELb0ELb0ELb0ELb1ELb0ELi3ELi1ELi1ELi1ELb0EEENS1_21CollectiveEpilogueBwdISD_SE_SG_Li384ELb0ELb1ELi3EEENS1_19SingleTileSchedulerILb0ELb0ELb0ELi96EEEEEEEEEvNT_6ParamsE --------------------------
	.section	.nv.shared._ZN7cutlass13device_kernelIN5flash11enable_sm90INS1_16FlashAttnBwdSm90INS1_25CollectiveMainloopBwdSm90ILi2ELi1ELi1EN4cute5tupleIJNS5_1CILi1EEES8_S8_EEENS6_IJNS7_ILi64EEENS7_ILi96EEENS7_ILi192EEEEEENS_6half_tEfNS_4arch4Sm90ELb0ELb1ELb0ELb0ELb0ELb0ELb1ELb0ELi3ELi1ELi1ELi1ELb0EEENS1_21CollectiveEpilogueBwdISD_SE_SG_Li384ELb0ELb1ELi3EEENS1_19SingleTileSchedulerILb0ELb0ELb0ELi96EEEEEEEEEvNT_6ParamsE,"aw",@nobits
	.sectionflags	@""
	.align	16
	.zero		1024


//--------------------- .nv.shared._ZN7cutlass13device_kernelIN5flash11enable_sm90INS1_16FlashAttnBwdSm90INS1_25CollectiveMainloopBwdSm90ILi2ELi1ELi1EN4cute5tupleIJNS5_1CILi1EEES8_S8_EEENS6_IJNS7_ILi64EEENS7_ILi96EEENS7_ILi192EEEEEENS_6half_tEfNS_4arch4Sm90ELb0ELb1ELb0ELb0ELb1ELb0ELb1ELb0ELi3ELi1ELi1ELi1ELb0EEENS1_21CollectiveEpilogueBwdISD_SE_SG_Li384ELb0ELb1ELi3EEENS1_19SingleTileSchedulerILb0ELb0ELb0ELi96EEEEEEEEEvNT_6ParamsE --------------------------
	.section	.nv.shared._ZN7cutlass13device_kernelIN5flash11enable_sm90INS1_16FlashAttnBwdSm90INS1_25CollectiveMainloopBwdSm90ILi2ELi1ELi1EN4cute5tupleIJNS5_1CILi1EEES8_S8_EEENS6_IJNS7_ILi64EEENS7_ILi96EEENS7_ILi192EEEEEENS_6half_tEfNS_4arch4Sm90ELb0ELb1ELb0ELb0ELb1ELb0ELb1ELb0ELi3ELi1ELi1ELi1ELb0EEENS1_21CollectiveEpilogueBwdISD_SE_SG_Li384ELb0ELb1ELi3EEENS1_19SingleTileSchedulerILb0ELb0ELb0ELi96EEEEEEEEEvNT_6ParamsE,"aw",@nobits
	.sectionflags	@""
	.align	16
	.zero		1024


//--------------------- .nv.shared._ZN7cutlass13device_kernelIN5flash11enable_sm90INS1_16FlashAttnBwdSm90INS1_25CollectiveMainloopBwdSm90ILi2ELi1ELi1EN4cute5tupleIJNS5_1CILi1EEES8_S8_EEENS6_IJNS7_ILi64EEENS7_ILi96EEENS7_ILi192EEEEEENS_6half_tEfNS_4arch4Sm90ELb0ELb1ELb0ELb0ELb0ELb0ELb1ELb0ELi3ELi1ELi1ELi1ELb0EEENS1_24CollectiveEpilogueBwdGQAISD_fSG_Li384ELb0ELb0EEENS1_19SingleTileSchedulerILb0ELb0ELb0ELi96EEEEEEEEEvNT_6ParamsE --------------------------
	.section	.nv.shared._ZN7cutlass13device_kernelIN5flash11enable_sm90INS1_16FlashAttnBwdSm90INS1_25CollectiveMainloopBwdSm90ILi2ELi1ELi1EN4cute5tupleIJNS5_1CILi1EEES8_S8_EEENS6_IJNS7_ILi64EEENS7_ILi96EEENS7_ILi192EEEEEENS_6half_tEfNS_4arch4Sm90ELb0ELb1ELb0ELb0ELb0ELb0ELb1ELb0ELi3ELi1ELi1ELi1ELb0EEENS1_24CollectiveEpilogueBwdGQAISD_fSG_Li384ELb0ELb0EEENS1_19SingleTileSchedulerILb0ELb0ELb0ELi96EEEEEEEEEvNT_6ParamsE,"aw",@nobits
	.sectionflags	@""
	.align	16
	.zero		1024


//--------------------- .nv.shared._ZN7cutlass13device_kernelIN5flash11enable_sm90INS1_16FlashAttnBwdSm90INS1_25CollectiveMainloopBwdSm90ILi2ELi1ELi1EN4cute5tupleIJNS5_1CILi1EEES8_S8_EEENS6_IJNS7_ILi64EEENS7_ILi96EEENS7_ILi192EEEEEENS_6half_tEfNS_4arch4Sm90ELb0ELb1ELb0ELb0ELb1ELb0ELb1ELb0ELi3ELi1ELi1ELi1ELb0EEENS1_24CollectiveEpilogueBwdGQAISD_fSG_Li384ELb0ELb1EEENS1_19SingleTileSchedulerILb0ELb0ELb0ELi96EEEEEEEEEvNT_6ParamsE --------------------------
	.section	.nv.shared._ZN7cutlass13device_kernelIN5flash11enable_sm90INS1_16FlashAttnBwdSm90INS1_25CollectiveMainloopBwdSm90ILi2ELi1ELi1EN4cute5tupleIJNS5_1CILi1EEES8_S8_EEENS6_IJNS7_ILi64EEENS7_ILi96EEENS7_ILi192EEEEEENS_6half_tEfNS_4arch4Sm90ELb0ELb1ELb0ELb0ELb1ELb0ELb1ELb0ELi3ELi1ELi1ELi1ELb0EEENS1_24CollectiveEpilogueBwdGQAISD_fSG_Li384ELb0ELb1EEENS1_19SingleTileSchedulerILb0ELb0ELb0ELi96EEEEEEEEEvNT_6ParamsE,"aw",@nobits
	.sectionflags	@""
	.align	16
	.zero		1024


//--------------------- .nv.shared._ZN7cutlass13device_kernelIN5flash11enable_sm90INS1_16FlashAttnBwdSm90INS1_25CollectiveMainloopBwdSm90ILi2ELi1ELi1EN4cute5tupleIJNS5_1CILi1EEES8_S8_EEENS6_IJNS7_ILi64EEENS7_ILi96EEENS7_ILi192EEEEEENS_6half_tEfNS_4arch4Sm90ELb0ELb1ELb0ELb1ELb0ELb0ELb1ELb0ELi3ELi1ELi1ELi1ELb0EEENS1_21CollectiveEpilogueBwdISD_SE_SG_Li384ELb1ELb1ELi3EEENS1_19SingleTileSchedulerILb1ELb0ELb0ELi96EEEEEEEEEvNT_6ParamsE --------------------------
	.section	.nv.shared._ZN7cutlass13device_kernelIN5flash11enable_sm90INS1_16FlashAttnBwdSm90INS1_25CollectiveMainloopBwdSm90ILi2ELi1ELi1EN4cute5tupleIJNS5_1CILi1EEES8_S8_EEENS6_IJNS7_ILi64EEENS7_ILi96EEENS7_ILi192EEEEEENS_6half_tEfNS_4arch4Sm90ELb0ELb1ELb0ELb1ELb0ELb0ELb1ELb0ELi3ELi1ELi1ELi1ELb0EEENS1_21CollectiveEpilogueBwdISD_SE_SG_Li384ELb1ELb1ELi3EEENS1_19SingleTileSchedulerILb1ELb0ELb0ELi96EEEEEEEEEvNT_6ParamsE,"aw",@nobits
	.sectionflags	@""
	.align	16
	.zero		1024


//--------------------- .nv.shared._ZN7cutlass13device_kernelIN5flash11enable_sm90INS1_16FlashAttnBwdSm90INS1_25CollectiveMainloopBwdSm90ILi2ELi1ELi1EN4cute5tupleIJNS5_1CILi1EEES8_S8_EEENS6_IJNS7_ILi64EEENS7_ILi96EEENS7_ILi192EEEEEENS_6half_tEfNS_4arch4Sm90ELb0ELb1ELb0ELb1ELb1ELb0ELb1ELb0ELi3ELi1ELi1ELi1ELb0EEENS1_21CollectiveEpilogueBwdISD_SE_SG_Li384ELb1ELb1ELi3EEENS1_19SingleTileSchedulerILb1ELb0ELb0ELi96EEEEEEEEEvNT_6ParamsE --------------------------
	.section	.nv.shared._ZN7cutlass13device_kernelIN5flash11enable_sm90INS1_16FlashAttnBwdSm90INS1_25CollectiveMainloopBwdSm90ILi2ELi1ELi1EN4cute5tupleIJNS5_1CILi1EEES8_S8_EEENS6_IJNS7_ILi64EEENS7_ILi96EEENS7_ILi192EEEEEENS_6half_tEfNS_4arch4Sm90ELb0ELb1ELb0ELb1ELb1ELb0ELb1ELb0ELi3ELi1ELi1ELi1ELb0EEENS1_21CollectiveEpilogueBwdISD_SE_SG_Li384ELb1ELb1ELi3EEENS1_19SingleTileSchedulerILb1ELb0ELb0ELi96EEEEEEEEEvNT_6ParamsE,"aw",@nobits
	.sectionflags	@""
	.align	16
	.zero		1024


//--------------------- .nv.shared._ZN7cutlass13device_kernelIN5flash11enable_sm90INS1_16FlashAttnBwdSm90INS1_25CollectiveMainloopBwdSm90ILi2ELi1ELi1EN4cute5tupleIJNS5_1CILi1EEES8_S8_EEENS6_IJNS7_ILi64EEENS7_ILi96EEENS7_ILi192EEEEEENS_6half_tEfNS_4arch4Sm90ELb0ELb1ELb0ELb1ELb0ELb0ELb1ELb0ELi3ELi1ELi1ELi1ELb0EEENS1_24CollectiveEpilogueBwdGQAISD_fSG_Li384ELb1ELb0EEENS1_19SingleTileSchedulerILb1ELb0ELb0ELi96EEEEEEEEEvNT_6ParamsE --------------------------
	.section	.nv.shared._ZN7cutlass13device_kernelIN5flash11enable_sm90INS1_16FlashAttnBwdSm90INS1_25CollectiveMainloopBwdSm90ILi2ELi1ELi1EN4cute5tupleIJNS5_1CILi1EEES8_S8_EEENS6_IJNS7_ILi64EEENS7_ILi96EEENS7_ILi192EEEEEENS_6half_tEfNS_4arch4Sm90ELb0ELb1ELb0ELb1ELb0ELb0ELb1ELb0ELi3ELi1ELi1ELi1ELb0EEENS1_24CollectiveEpilogueBwdGQAISD_fSG_Li384ELb1ELb0EEENS1_19SingleTileSchedulerILb1ELb0ELb0ELi96EEEEEEEEEvNT_6ParamsE,"aw",@nobits
	.sectionflags	@""
	.align	16
	.zero		1024


//--------------------- .nv.shared._ZN7cutlass13device_kernelIN5flash11enable_sm90INS1_16FlashAttnBwdSm90INS1_25CollectiveMainloopBwdSm90ILi2ELi1ELi1EN4cute5tupleIJNS5_1CILi1EEES8_S8_EEENS6_IJNS7_ILi64EEENS7_ILi96EEENS7_ILi192EEEEEENS_6half_tEfNS_4arch4Sm90ELb0ELb1ELb0ELb1ELb1ELb0ELb1ELb0ELi3ELi1ELi1ELi1ELb0EEENS1_24CollectiveEpilogueBwdGQAISD_fSG_Li384ELb1ELb1EEENS1_19SingleTileSchedulerILb1ELb0ELb0ELi96EEEEEEEEEvNT_6ParamsE --------------------------
	.section	.nv.shared._ZN7cutlass13device_kernelIN5flash11enable_sm90INS1_16FlashAttnBwdSm90INS1_25CollectiveMainloopBwdSm90ILi2ELi1ELi1EN4cute5tupleIJNS5_1CILi1EEES8_S8_EEENS6_IJNS7_ILi64EEENS7_ILi96EEENS7_ILi192EEEEEENS_6half_tEfNS_4arch4Sm90ELb0ELb1ELb0ELb1ELb1ELb0ELb1ELb0ELi3ELi1ELi1ELi1ELb0EEENS1_24CollectiveEpilogueBwdGQAISD_fSG_Li384ELb1ELb1EEENS1_19SingleTileSchedulerILb1ELb0ELb0ELi96EEEEEEEEEvNT_6ParamsE,"aw",@nobits
	.sectionflags	@""
	.align	16
	.zero		1024


//--------------------- .nv.shared._ZN7cutlass13device_kernelIN5flash11enable_sm90INS1_16FlashAttnBwdSm90INS1_25CollectiveMainloopBwdSm90ILi2ELi1ELi1EN4cute5tupleIJNS5_1CILi1EEES8_S8_EEENS6_IJNS7_ILi64EEENS7_ILi96EEENS7_ILi192EEEEEENS_6half_tEfNS_4arch4Sm90ELb1ELb0ELb0ELb0ELb0ELb0ELb1ELb0ELi3ELi1ELi1ELi1ELb0EEENS1_21CollectiveEpilogueBwdISD_SE_SG_Li384ELb0ELb1ELi3EEENS1_25SingleTileBwdLPTSchedulerILb0ELi96ELb0EEEEEEEEEvNT_6ParamsE --------------------------
	.section	.nv.shared._ZN7cutlass13device_kernelIN5flash11enable_sm90INS1_16FlashAttnBwdSm90INS1_25CollectiveMainloopBwdSm90ILi2ELi1ELi1EN4cute5tupleIJNS5_1CILi1EEES8_S8_EEENS6_IJNS7_ILi64EEENS7_ILi96EEENS7_ILi192EEEEEENS_6half_tEfNS_4arch4Sm90ELb1ELb0ELb0ELb0ELb0ELb0ELb1ELb0ELi3ELi1ELi1ELi1ELb0EEENS1_21CollectiveEpilogueBwdISD_SE_SG_Li384ELb0ELb1ELi3EEENS1_25SingleTileBwdLPTSchedulerILb0ELi96ELb0EEEEEEEEEvNT_6ParamsE,"aw",@nobits
	.sectionflags	@""
	.align	16
	.zero		1024


//--------------------- .nv.shared._ZN7cutlass13device_kernelIN5flash11enable_sm90INS1_16FlashAttnBwdSm90INS1_25CollectiveMainloopBwdSm90ILi2ELi1ELi1EN4cute5tupleIJNS5_1CILi1EEES8_S8_EEENS6_IJNS7_ILi64EEENS7_ILi96EEENS7_ILi192EEEEEENS_6half_tEfNS_4arch4Sm90ELb1ELb0ELb0ELb0ELb1ELb0ELb1ELb0ELi3ELi1ELi1ELi1ELb0EEENS1_21CollectiveEpilogueBwdISD_SE_SG_Li384ELb0ELb1ELi3EEENS1_25SingleTileBwdLPTSchedulerILb0ELi96ELb1EEEEEEEEEvNT_6ParamsE --------------------------
	.section	.nv.shared._ZN7cutlass13device_kernelIN5flash11enable_sm90INS1_16FlashAttnBwdSm90INS1_25CollectiveMainloopBwdSm90ILi2ELi1ELi1EN4cute5tupleIJNS5_1CILi1EEES8_S8_EEENS6_IJNS7_ILi64EEENS7_ILi96EEENS7_ILi192EEEEEENS_6half_tEfNS_4arch4Sm90ELb1ELb0ELb0ELb0ELb1ELb0ELb1ELb0ELi3ELi1ELi1ELi1ELb0EEENS1_21CollectiveEpilogueBwdISD_SE_SG_Li384ELb0ELb1ELi3EEENS1_25SingleTileBwdLPTSchedulerILb0ELi96ELb1EEEEEEEEEvNT_6ParamsE,"aw",@nobits
	.sectionflags	@""
	.align	16
	.zero		1024


//--------------------- .nv.shared._ZN7cutlass13device_kernelIN5flash11enable_sm90INS1_16FlashAttnBwdSm90INS1_25CollectiveMainloopBwdSm90ILi2ELi1ELi1EN4cute5tupleIJNS5_1CILi1EEES8_S8_EEENS6_IJNS7_ILi64EEENS7_ILi96EEENS7_ILi192EEEEEENS_6half_tEfNS_4arch4Sm90ELb1ELb0ELb0ELb0ELb0ELb0ELb1ELb0ELi3ELi1ELi1ELi1ELb0EEENS1_24CollectiveEpilogueBwdGQAISD_fSG_Li384ELb0ELb0EEENS1_25SingleTileBwdLPTSchedulerILb0ELi96ELb0EEEEEEEEEvNT_6ParamsE --------------------------
	.section	.nv.shared._ZN7cutlass13device_kernelIN5flash11enable_sm90INS1_16FlashAttnBwdSm90INS1_25CollectiveMainloopBwdSm90ILi2ELi1ELi1EN4cute5tupleIJNS5_1CILi1EEES8_S8_EEENS6_IJNS7_ILi64EEENS7_ILi96EEENS7_ILi192EEEEEENS_6half_tEfNS_4arch4Sm90ELb1ELb0ELb0ELb0ELb0ELb0ELb1ELb0ELi3ELi1ELi1ELi1ELb0EEENS1_24CollectiveEpilogueBwdGQAISD_fSG_Li384ELb0ELb0EEENS1_25SingleTileBwdLPTSchedulerILb0ELi96ELb0EEEEEEEEEvNT_6ParamsE,"aw",@nobits
	.sectionflags	@""
	.align	16
	.zero		1024


//--------------------- .nv.shared._ZN7cutlass13device_kernelIN5flash11enable_sm90INS1_16FlashAttnBwdSm90INS1_25CollectiveMainloopBwdSm90ILi2ELi1ELi1EN4cute5tupleIJNS5_1CILi1EEES8_S8_EEENS6_IJNS7_ILi64EEENS7_ILi96EEENS7_ILi192EEEEEENS_6half_tEfNS_4arch4Sm90ELb1ELb0ELb0ELb0ELb1ELb0ELb1ELb0ELi3ELi1ELi1ELi1ELb0EEENS1_24CollectiveEpilogueBwdGQAISD_fSG_Li384ELb0ELb1EEENS1_25SingleTileBwdLPTSchedulerILb0ELi96ELb1EEEEEEEEEvNT_6ParamsE --------------------------
	.section	.nv.shared._ZN7cutlass13device_kernelIN5flash11enable_sm90INS1_16FlashAttnBwdSm90INS1_25CollectiveMainloopBwdSm90ILi2ELi1ELi1EN4cute5tupleIJNS5_1CILi1EEES8_S8_EEENS6_IJNS7_ILi64EEENS7_ILi96EEENS7_ILi192EEEEEENS_6half_tEfNS_4arch4Sm90ELb1ELb0ELb0ELb0ELb1ELb0ELb1ELb0ELi3ELi1ELi1ELi1ELb0EEENS1_24CollectiveEpilogueBwdGQAISD_fSG_Li384ELb0ELb1EEENS1_25SingleTileBwdLPTSchedulerILb0ELi96ELb1EEEEEEEEEvNT_6ParamsE,"aw",@nobits
	.sectionflags	@""
	.align	16
	.zero		1024


//--------------------- .nv.shared._ZN7cutlass13device_kernelIN5flash22FlashAttnBwdPreprocessIN4cute5tupleIJNS3_1CILi64EEENS5_ILi192EEEEEENS_6half_tEfNS_4arch4Sm90ELb1ELb0EEEEEvNT_6ParamsE --------------------------
	.section	.nv.shared._ZN7cutlass13device_kernelIN5flash22FlashAttnBwdPreprocessIN4cute5tupleIJNS3_1CILi64EEENS5_ILi192EEEEEENS_6half_tEfNS_4arch4Sm90ELb1ELb0EEEEEvNT_6ParamsE,"aw",@nobits
	.sectionflags	@""
	.align	16
	.zero		1024


//--------------------- .nv.shared._ZN7cutlass13device_kernelIN5flash11enable_sm90INS1_16FlashAttnBwdSm90INS1_25CollectiveMainloopBwdSm90ILi2ELi1ELi1EN4cute5tupleIJNS5_1CILi1EEES8_S8_EEENS6_IJNS7_ILi64EEENS7_ILi96EEENS7_ILi192EEEEEENS_6half_tEfNS_4arch4Sm90ELb1ELb0ELb0ELb1ELb0ELb0ELb1ELb0ELi3ELi1ELi1ELi1ELb0EEENS1_21CollectiveEpilogueBwdISD_SE_SG_Li384ELb1ELb1ELi3EEENS1_25SingleTileBwdLPTSchedulerILb1ELi96ELb0EEEEEEEEEvNT_6ParamsE --------------------------
	.section	.nv.shared._ZN7cutlass13device_kernelIN5flash11enable_sm90INS1_16FlashAttnBwdSm90INS1_25CollectiveMainloopBwdSm90ILi2ELi1ELi1EN4cute5tupleIJNS5_1CILi1EEES8_S8_EEENS6_IJNS7_ILi64EEENS7_ILi96EEENS7_ILi192EEEEEENS_6half_tEfNS_4arch4Sm90ELb1ELb0ELb0ELb1ELb0ELb0ELb1ELb0ELi3ELi1ELi1ELi1ELb0EEENS1_21CollectiveEpilogueBwdISD_SE_SG_Li384ELb1ELb1ELi3EEENS1_25SingleTileBwdLPTSchedulerILb1ELi96ELb0EEEEEEEEEvNT_6ParamsE,"aw",@nobits
	.sectionflags	@""
	.align	16
	.zero		1024


//--------------------- .nv.shared._ZN7cutlass13device_kernelIN5flash11enable_sm90INS1_16FlashAttnBwdSm90INS1_25CollectiveMainloopBwdSm90ILi2ELi1ELi1EN4cute5tupleIJNS5_1CILi1EEES8_S8_EEENS6_IJNS7_ILi64EEENS7_ILi96EEENS7_ILi192EEEEEENS_6half_tEfNS_4arch4Sm90ELb1ELb0ELb0ELb1ELb1ELb0ELb1ELb0ELi3ELi1ELi1ELi1ELb0EEENS1_21CollectiveEpilogueBwdISD_SE_SG_Li384ELb1ELb1ELi3EEENS1_25SingleTileBwdLPTSchedulerILb1ELi96ELb1EEEEEEEEEvNT_6ParamsE --------------------------
	.section	.nv.shared._ZN7cutlass13device_kernelIN5flash11enable_sm90INS1_16FlashAttnBwdSm90INS1_25CollectiveMainloopBwdSm90ILi2ELi1ELi1EN4cute5tupleIJNS5_1CILi1EEES8_S8_EEENS6_IJNS7_ILi64EEENS7_ILi96EEENS7_ILi192EEEEEENS_6half_tEfNS_4arch4Sm90ELb1ELb0ELb0ELb1ELb1ELb0ELb1ELb0ELi3ELi1ELi1ELi1ELb0EEENS1_21CollectiveEpilogueBwdISD_SE_SG_Li384ELb1ELb1ELi3EEENS1_25SingleTileBwdLPTSchedulerILb1ELi96ELb1EEEEEEEEEvNT_6ParamsE,"aw",@nobits
	.sectionflags	@""
	.align	16
	.zero		1024


//--------------------- .nv.shared._ZN7cutlass13device_kernelIN5flash11enable_sm90INS1_16FlashAttnBwdSm90INS1_25CollectiveMainloopBwdSm90ILi2ELi1ELi1EN4cute5tupleIJNS5_1CILi1EEES8_S8_EEENS6_IJNS7_ILi64EEENS7_ILi96EEENS7_ILi192EEEEEENS_6half_tEfNS_4arch4Sm90ELb1ELb0ELb0ELb1ELb0ELb0ELb1ELb0ELi3ELi1ELi1ELi1ELb0EEENS1_24CollectiveEpilogueBwdGQAISD_fSG_Li384ELb1ELb0EEENS1_25SingleTileBwdLPTSchedulerILb1ELi96ELb0EEEEEEEEEvNT_6ParamsE --------------------------
	.section	.nv.shared._ZN7cutlass13device_kernelIN5flash11enable_sm90INS1_16FlashAttnBwdSm90INS1_25CollectiveMainloopBwdSm90ILi2ELi1ELi1EN4cute5tupleIJNS5_1CILi1EEES8_S8_EEENS6_IJNS7_ILi64EEENS7_ILi96EEENS7_ILi192EEEEEENS_6half_tEfNS_4arch4Sm90ELb1ELb0ELb0ELb1ELb0ELb0ELb1ELb0ELi3ELi1ELi1ELi1ELb0EEENS1_24CollectiveEpilogueBwdGQAISD_fSG_Li384ELb1ELb0EEENS1_25SingleTileBwdLPTSchedulerILb1ELi96ELb0EEEEEEEEEvNT_6ParamsE,"aw",@nobits
	.sectionflags	@""
	.align	16
	.zero		1024


//--------------------- .nv.shared._ZN7cutlass13device_kernelIN5flash32FlashAttnBwdPostprocessConvertdQIN4cute5tupleIJNS3_1CILi96EEENS5_ILi192EEEEEENS_6half_tEfNS_4arch4Sm90ELi384ENS3_8TiledMMAINS3_8MMA_AtomIJNS3_4SM904GMMA25MMA_64x96x16_F32F16F16_SSILNSF_5MajorE1ELSH_1ELNSF_7ScaleInE1ELSI_1EEEEEENS3_6LayoutINS4_IJNS5_ILi3EEENS5_ILi1EEESN_EEENS4_IJSN_NS5_ILi0EEESP_EEEEENS4_IJNS3_10UnderscoreESS_SS_EEEEELb1EEEEEvNT_6ParamsE --------------------------
	.section	.nv.shared._ZN7cutlass13device_kernelIN5flash32FlashAttnBwdPostprocessConvertdQIN4cute5tupleIJNS3_1CILi96EEENS5_ILi192EEEEEENS_6half_tEfNS_4arch4Sm90ELi384ENS3_8TiledMMAINS3_8MMA_AtomIJNS3_4SM904GMMA25MMA_64x96x16_F32F16F16_SSILNSF_5MajorE1ELSH_1ELNSF_7ScaleInE1ELSI_1EEEEEENS3_6LayoutINS4_IJNS5_ILi3EEENS5_ILi1EEESN_EEENS4_IJSN_NS5_ILi0EEESP_EEEEENS4_IJNS3_10UnderscoreESS_SS_EEEEELb1EEEEEvNT_6ParamsE,"aw",@nobits
	.sectionflags	@""
	.align	16
	.zero		1024


//--------------------- .nv.shared._ZN7cutlass13device_kernelIN5flash32FlashAttnBwdPostprocessConvertdQIN4cute5tupleIJNS3_1CILi64EEENS5_ILi192EEEEEENS_6half_tEfNS_4arch4Sm90ELi384ENS3_8TiledMMAINS3_8MMA_AtomIJNS3_4SM904GMMA25MMA_64x64x16_F32F16F16_SSILNSF_5MajorE0ELSH_1ELNSF_7ScaleInE1ELSI_1EEEEEENS3_6LayoutINS4_IJNS5_ILi1EEENS5_ILi3EEESM_EEENS4_IJNS5_ILi0EEESM_SP_EEEEENS4_IJNS3_10UnderscoreESS_SS_EEEEELb0EEEEEvNT_6ParamsE --------------------------
	.section	.nv.shared._ZN7cutlass13device_kernelIN5flash32FlashAttnBwdPostprocessConvertdQIN4cute5tupleIJNS3_1CILi64EEENS5_ILi192EEEEEENS_6half_tEfNS_4arch4Sm90ELi384ENS3_8TiledMMAINS3_8MMA_AtomIJNS3_4SM904GMMA25MMA_64x64x16_F32F16F16_SSILNSF_5MajorE0ELSH_1ELNSF_7ScaleInE1ELSI_1EEEEEENS3_6LayoutINS4_IJNS5_ILi1EEENS5_ILi3EEESM_EEENS4_IJNS5_ILi0EEESM_SP_EEEEENS4_IJNS3_10UnderscoreESS_SS_EEEEELb0EEEEEvNT_6ParamsE,"aw",@nobits
	.sectionflags	@""
	.align	16
	.zero		1024


//--------------------- .nv.shared._ZN7cutlass13device_kernelIN5flash11enable_sm90INS1_16FlashAttnBwdSm90INS1_25CollectiveMainloopBwdSm90ILi2ELi1ELi1EN4cute5tupleIJNS5_1CILi1EEES8_S8_EEENS6_IJNS7_ILi64EEENS7_ILi96EEENS7_ILi192EEEEEENS_6half_tEfNS_4arch4Sm90ELb1ELb0ELb0ELb1ELb1ELb0ELb1ELb0ELi3ELi1ELi1ELi1ELb0EEENS1_24CollectiveEpilogueBwdGQAISD_fSG_Li384ELb1ELb1EEENS1_25SingleTileBwdLPTSchedulerILb1ELi96ELb1EEEEEEEEEvNT_6ParamsE --------------------------
	.section	.nv.shared._ZN7cutlass13device_kernelIN5flash11enable_sm90INS1_16FlashAttnBwdSm90INS1_25CollectiveMainloopBwdSm90ILi2ELi1ELi1EN4cute5tupleIJNS5_1CILi1EEES8_S8_EEENS6_IJNS7_ILi64EEENS7_ILi96EEENS7_ILi192EEEEEENS_6half_tEfNS_4arch4Sm90ELb1ELb0ELb0ELb1ELb1ELb0ELb1ELb0ELi3ELi1ELi1ELi1ELb0EEENS1_24CollectiveEpilogueBwdGQAISD_fSG_Li384ELb1ELb1EEENS1_25SingleTileBwdLPTSchedulerILb1ELi96ELb1EEEEEEEEEvNT_6ParamsE,"aw",@nobits
	.sectionflags	@""
	.align	16
	.zero		1024


//--------------------- .nv.shared._ZN7cutlass13device_kernelIN5flash22FlashAttnBwdPreprocessIN4cute5tupleIJNS3_1CILi64EEENS5_ILi192EEEEEENS_6half_tEfNS_4arch4Sm90ELb1ELb1EEEEEvNT_6ParamsE --------------------------
	.section	.nv.shared._ZN7cutlass13device_kernelIN5flash22FlashAttnBwdPreprocessIN4cute5tupleIJNS3_1CILi64EEENS5_ILi192EEEEEENS_6half_tEfNS_4arch4Sm90ELb1ELb1EEEEEvNT_6ParamsE,"aw",@nobits
	.sectionflags	@""
	.align	16
	.zero		1024


//--------------------- .nv.constant0._ZN7cutlass13device_kernelIN5flash11enable_sm90INS1_16FlashAttnBwdSm90INS1_25CollectiveMainloopBwdSm90ILi2ELi1ELi1EN4cute5tupleIJNS5_1CILi1EEES8_S8_EEENS6_IJNS7_ILi64EEENS7_ILi96EEENS7_ILi192EEEEEENS_6half_tEfNS_4arch4Sm90ELb0ELb0ELb0ELb0ELb0ELb0ELb1ELb0ELi3ELi1ELi1ELi1ELb0EEENS1_21CollectiveEpilogueBwdISD_SE_SG_Li384ELb0ELb1ELi3EEENS1_19SingleTileSchedulerILb0ELb0ELb0ELi96EEEEEEEEEvNT_6ParamsE --------------------------
	.section	.nv.constant0._ZN7cutlass13device_kernelIN5flash11enable_sm90INS1_16FlashAttnBwdSm90INS1_25CollectiveMainloopBwdSm90ILi2ELi1ELi1EN4cute5tupleIJNS5_1CILi1EEES8_S8_EEENS6_IJNS7_ILi64EEENS7_ILi96EEENS7_ILi192EEEEEENS_6half_tEfNS_4arch4Sm90ELb0ELb0ELb0ELb0ELb0ELb0ELb1ELb0ELi3ELi1ELi1ELi1ELb0EEENS1_21CollectiveEpilogueBwdISD_SE_SG_Li384ELb0ELb1ELi3EEENS1_19SingleTileSchedulerILb0ELb0ELb0ELi96EEEEEEEEEvNT_6ParamsE,"a",@progbits
	.sectionflags	@""
	.align	4
.nv.constant0._ZN7cutlass13device_kernelIN5flash11enable_sm90INS1_16FlashAttnBwdSm90INS1_25CollectiveMainloopBwdSm90ILi2ELi1ELi1EN4cute5tupleIJNS5_1CILi1EEES8_S8_EEENS6_IJNS7_ILi64EEENS7_ILi96EEENS7_ILi192EEEEEENS_6half_tEfNS_4arch4Sm90ELb0ELb0ELb0ELb0ELb0ELb0ELb1ELb0ELi3ELi1ELi1ELi1ELb0EEENS1_21CollectiveEpilogueBwdISD_SE_SG_Li384ELb0ELb1ELi3EEENS1_19SingleTileSchedulerILb0ELb0ELb0ELi96EEEEEEEEEvNT_6ParamsE:
	.zero		3200


//--------------------- .nv.constant0._ZN7cutlass13device_kernelIN5flash11enable_sm90INS1_16FlashAttnBwdSm90INS1_25CollectiveMainloopBwdSm90ILi2ELi1ELi1EN4cute5tupleIJNS5_1CILi1EEES8_S8_EEENS6_IJNS7_ILi64EEENS7_ILi96EEENS7_ILi192EEEEEENS_6half_tEfNS_4arch4Sm90ELb0ELb0ELb0ELb0ELb1ELb0ELb1ELb0ELi3ELi1ELi1ELi1ELb0EEENS1_21CollectiveEpilogueBwdISD_SE_SG_Li384ELb0ELb1ELi3EEENS1_19SingleTileSchedulerILb0ELb0ELb0ELi96EEEEEEEEEvNT_6ParamsE --------------------------
	.section	.nv.constant0._ZN7cutlass13device_kernelIN5flash11enable_sm90INS1_16FlashAttnBwdSm90INS1_25CollectiveMainloopBwdSm90ILi2ELi1ELi1EN4cute5tupleIJNS5_1CILi1EEES8_S8_EEENS6_IJNS7_ILi64EEENS7_ILi96EEENS7_ILi192EEEEEENS_6half_tEfNS_4arch4Sm90ELb0ELb0ELb0ELb0ELb1ELb0ELb1ELb0ELi3ELi1ELi1ELi1ELb0EEENS1_21CollectiveEpilogueBwdISD_SE_SG_Li384ELb0ELb1ELi3EEENS1_19SingleTileSchedulerILb0ELb0ELb0ELi96EEEEEEEEEvNT_6ParamsE,"a",@progbits
	.sectionflags	@""
	.align	4
.nv.constant0._ZN7cutlass13device_kernelIN5flash11enable_sm90INS1_16FlashAttnBwdSm90INS1_25CollectiveMainloopBwdSm90ILi2ELi1ELi1EN4cute5tupleIJNS5_1CILi1EEES8_S8_EEENS6_IJNS7_ILi64EEENS7_ILi96EEENS7_ILi192EEEEEENS_6half_tEfNS_4arch4Sm90ELb0ELb0ELb0ELb0ELb1ELb0ELb1ELb0ELi3ELi1ELi1ELi1ELb0EEENS1_21CollectiveEpilogueBwdISD_SE_SG_Li384ELb0ELb1ELi3EEENS1_19SingleTileSchedulerILb0ELb0ELb0ELi96EEEEEEEEEvNT_6ParamsE:
	.zero		3200


//--------------------- .nv.constant0._ZN7cutlass13device_kernelIN5flash11enable_sm90INS1_16FlashAttnBwdSm90INS1_25CollectiveMainloopBwdSm90ILi2ELi1ELi1EN4cute5tupleIJNS5_1CILi1EEES8_S8_EEENS6_IJNS7_ILi64EEENS7_ILi96EEENS7_ILi192EEEEEENS_6half_tEfNS_4arch4Sm90ELb0ELb0ELb0ELb0ELb0ELb0ELb1ELb0ELi3ELi1ELi1ELi1ELb0EEENS1_24CollectiveEpilogueBwdGQAISD_fSG_Li384ELb0ELb0EEENS1_19SingleTileSchedulerILb0ELb0ELb0ELi96EEEEEEEEEvNT_6ParamsE --------------------------
	.section	.nv.constant0._ZN7cutlass13device_kernelIN5flash11enable_sm90INS1_16FlashAttnBwdSm90INS1_25CollectiveMainloopBwdSm90ILi2ELi1ELi1EN4cute5tupleIJNS5_1CILi1EEES8_S8_EEENS6_IJNS7_ILi64EEENS7_ILi96EEENS7_ILi192EEEEEENS_6half_tEfNS_4arch4Sm90ELb0ELb0ELb0ELb0ELb0ELb0ELb1ELb0ELi3ELi1ELi1ELi1ELb0EEENS1_24CollectiveEpilogueBwdGQAISD_fSG_Li384ELb0ELb0EEENS1_19SingleTileSchedulerILb0ELb0ELb0ELi96EEEEEEEEEvNT_6ParamsE,"a",@progbits
	.sectionflags	@""
	.align	4
.nv.constant0._ZN7cutlass13device_kernelIN5flash11enable_sm90INS1_16FlashAttnBwdSm90INS1_25CollectiveMainloopBwdSm90ILi2ELi1ELi1EN4cute5tupleIJNS5_1CILi1EEES8_S8_EEENS6_IJNS7_ILi64EEENS7_ILi96EEENS7_ILi192EEEEEENS_6half_tEfNS_4arch4Sm90ELb0ELb0ELb0ELb0ELb0ELb0ELb1ELb0ELi3ELi1ELi1ELi1ELb0EEENS1_24CollectiveEpilogueBwdGQAISD_fSG_Li384ELb0ELb0EEENS1_19SingleTileSchedulerILb0ELb0ELb0ELi96EEEEEEEEEvNT_6ParamsE:
	.zero		2560


//--------------------- .nv.constant0._ZN7cutlass13device_kernelIN5flash11enable_sm90INS1_16FlashAttnBwdSm90INS1_25CollectiveMainloopBwdSm90ILi2ELi1ELi1EN4cute5tupleIJNS5_1CILi1EEES8_S8_EEENS6_IJNS7_ILi64EEENS7_ILi96EEENS7_ILi192EEEEEENS_6half_tEfNS_4arch4Sm90ELb0ELb0ELb0ELb0ELb1ELb0ELb1ELb0ELi3ELi1ELi1ELi1ELb0EEENS1_24CollectiveEpilogueBwdGQAISD_fSG_Li384ELb0ELb1EEENS1_19SingleTileSchedulerILb0ELb0ELb0ELi96EEEEEEEEEvNT_6ParamsE --------------------------
	.section	.nv.constant0._ZN7cutlass13device_kernelIN5flash11enable_sm90INS1_16FlashAttnBwdSm90INS1_25CollectiveMainloopBwdSm90ILi2ELi1ELi1EN4cute5tupleIJNS5_1CILi1EEES8_S8_EEENS6_IJNS7_ILi64EEENS7_ILi96EEENS7_ILi192EEEEEENS_6half_tEfNS_4arch4Sm90ELb0ELb0ELb0ELb0ELb1ELb0ELb1ELb0ELi3ELi1ELi1ELi1ELb0EEENS1_24CollectiveEpilogueBwdGQAISD_fSG_Li384ELb0ELb1EEENS1_19SingleTileSchedulerILb0ELb0ELb0ELi96EEEEEEEEEvNT_6ParamsE,"a",@progbits
	.sectionflags	@""
	.align	4
.nv.constant0._ZN7cutlass13device_kernelIN5flash11enable_sm90INS1_16FlashAttnBwdSm90INS1_25CollectiveMainloopBwdSm90ILi2ELi1ELi1EN4cute5tupleIJNS5_1CILi1EEES8_S8_EEENS6_IJNS7_ILi64EEENS7_ILi96EEENS7_ILi192EEEEEENS_6half_tEfNS_4arch4Sm90ELb0ELb0ELb0ELb0ELb1ELb0ELb1ELb0ELi3ELi1ELi1ELi1ELb0EEENS1_24CollectiveEpilogueBwdGQAISD_fSG_Li384ELb0ELb1EEENS1_19SingleTileSchedulerILb0ELb0ELb0ELi96EEEEEEEEEvNT_6ParamsE:
	.zero		2560


//--------------------- .nv.constant0._ZN7cutlass13device_kernelIN5flash11enable_sm90INS1_16FlashAttnBwdSm90INS1_25CollectiveMainloopBwdSm90ILi2ELi1ELi1EN4cute5tupleIJNS5_1CILi1EEES8_S8_EEENS6_IJNS7_ILi64EEENS7_ILi96EEENS7_ILi192EEEEEENS_6half_tEfNS_4arch4Sm90ELb0ELb0ELb0ELb1ELb0ELb0ELb1ELb0ELi3ELi1ELi1ELi1ELb0EEENS1_21CollectiveEpilogueBwdISD_SE_SG_Li384ELb1ELb1ELi3EEENS1_19SingleTileSchedulerILb1ELb0ELb0ELi96EEEEEEEEEvNT_6ParamsE --------------------------
	.section	.nv.constant0._ZN7cutlass13device_kernelIN5flash11enable_sm90INS1_16FlashAttnBwdSm90INS1_25CollectiveMainloopBwdSm90ILi2ELi1ELi1EN4cute5tupleIJNS5_1CILi1EEES8_S8_EEENS6_IJNS7_ILi64EEENS7_ILi96EEENS7_ILi192EEEEEENS_6half_tEfNS_4arch4Sm90ELb0ELb0ELb0ELb1ELb0ELb0ELb1ELb0ELi3ELi1ELi1ELi1ELb0EEENS1_21CollectiveEpilogueBwdISD_SE_SG_Li384ELb1ELb1ELi3EEENS1_19SingleTileSchedulerILb1ELb0ELb0ELi96EEEEEEEEEvNT_6ParamsE,"a",@progbits
	.sectionflags	@""
	.align	4
.nv.constant0._ZN7cutlass13device_kernelIN5flash11enable_sm90INS1_16FlashAttnBwdSm90INS1_25CollectiveMainloopBwdSm90ILi2ELi1ELi1EN4cute5tupleIJNS5_1CILi1EEES8_S8_EEENS6_IJNS7_ILi64EEENS7_ILi96EEENS7_ILi192EEEEEENS_6half_tEfNS_4arch4Sm90ELb0ELb0ELb0ELb1ELb0ELb0ELb1ELb0ELi3ELi1ELi1ELi1ELb0EEENS1_21CollectiveEpilogueBwdISD_SE_SG_Li384ELb1ELb1ELi3EEENS1_19SingleTileSchedulerILb1ELb0ELb0ELi96EEEEEEEEEvNT_6ParamsE:
	.zero		2560


//--------------------- .nv.constant0._ZN7cutlass13device_kernelIN5flash11enable_sm90INS1_16FlashAttnBwdSm90INS1_25CollectiveMainloopBwdSm90ILi2ELi1ELi1EN4cute5tupleIJNS5_1CILi1EEES8_S8_EEENS6_IJNS7_ILi64EEENS7_ILi96EEENS7_ILi192EEEEEENS_6half_tEfNS_4arch4Sm90ELb0ELb0ELb0ELb1ELb1ELb0ELb1ELb0ELi3ELi1ELi1ELi1ELb0EEENS1_21CollectiveEpilogueBwdISD_SE_SG_Li384ELb1ELb1ELi3EEENS1_19SingleTileSchedulerILb1ELb0ELb0ELi96EEEEEEEEEvNT_6ParamsE --------------------------
	.section	.nv.constant0._ZN7cutlass13device_kernelIN5flash11enable_sm90INS1_16FlashAttnBwdSm90INS1_25CollectiveMainloopBwdSm90ILi2ELi1ELi1EN4cute5tupleIJNS5_1CILi1EEES8_S8_EEENS6_IJNS7_ILi64EEENS7_ILi96EEENS7_ILi192EEEEEENS_6half_tEfNS_4arch4Sm90ELb0ELb0ELb0ELb1ELb1ELb0ELb1ELb0ELi3ELi1ELi1ELi1ELb0EEENS1_21CollectiveEpilogueBwdISD_SE_SG_Li384ELb1ELb1ELi3EEENS1_19SingleTileSchedulerILb1ELb0ELb0ELi96EEEEEEEEEvNT_6ParamsE,"a",@progbits
	.sectionflags	@""
	.align	4
.nv.constant0._ZN7cutlass13device_kernelIN5flash11enable_sm90INS1_16FlashAttnBwdSm90INS1_25CollectiveMainloopBwdSm90ILi2ELi1ELi1EN4cute5tupleIJNS5_1CILi1EEES8_S8_EEENS6_IJNS7_ILi64EEENS7_ILi96EEENS7_ILi192EEEEEENS_6half_tEfNS_4arch4Sm90ELb0ELb0ELb0ELb1ELb1ELb0ELb1ELb0ELi3ELi1ELi1ELi1ELb0EEENS1_21CollectiveEpilogueBwdISD_SE_SG_Li384ELb1ELb1ELi3EEENS1_19SingleTileSchedulerILb1ELb0ELb0ELi96EEEEEEEEEvNT_6ParamsE:
	.zero		2560


//--------------------- .nv.constant0._ZN7cutlass13device_kernelIN5flash11enable_sm90INS1_16FlashAttnBwdSm90INS1_25CollectiveMainloopBwdSm90ILi2ELi1ELi1EN4cute5tupleIJNS5_1CILi1EEES8_S8_EEENS6_IJNS7_ILi64EEENS7_ILi96EEENS7_ILi192EEEEEENS_6half_tEfNS_4arch4Sm90ELb0ELb0ELb0ELb1ELb0ELb0ELb1ELb0ELi3ELi1ELi1ELi1ELb0EEENS1_24CollectiveEpilogueBwdGQAISD_fSG_Li384ELb1ELb0EEENS1_19SingleTileSchedulerILb1ELb0ELb0ELi96EEEEEEEEEvNT_6ParamsE --------------------------
	.section	.nv.constant0._ZN7cutlass13device_kernelIN5flash11enable_sm90INS1_16FlashAttnBwdSm90INS1_25CollectiveMainloopBwdSm90ILi2ELi1ELi1EN4cute5tupleIJNS5_1CILi1EEES8_S8_EEENS6_IJNS7_ILi64EEENS7_ILi96EEENS7_ILi192EEEEEENS_6half_tEfNS_4arch4Sm90ELb0ELb0ELb0ELb1ELb0ELb0ELb1ELb0ELi3ELi1ELi1ELi1ELb0EEENS1_24CollectiveEpilogueBwdGQAISD_fSG_Li384ELb1ELb0EEENS1_19SingleTileSchedulerILb1ELb0ELb0ELi96EEEEEEEEEvNT_6ParamsE,"a",@progbits
	.sectionflags	@""
	.align	4
.nv.constant0._ZN7cutlass13device_kernelIN5flash11enable_sm90INS1_16FlashAttnBwdSm90INS1_25CollectiveMainloopBwdSm90ILi2ELi1ELi1EN4cute5tupleIJNS5_1CILi1EEES8_S8_EEENS6_IJNS7_ILi64EEENS7_ILi96EEENS7_ILi192EEEEEENS_6half_tEfNS_4arch4Sm90ELb0ELb0ELb0ELb1ELb0ELb0ELb1ELb0ELi3ELi1ELi1ELi1ELb0EEENS1_24CollectiveEpilogueBwdGQAISD_fSG_Li384ELb1ELb0EEENS1_19SingleTileSchedulerILb1ELb0ELb0ELi96EEEEEEEEEvNT_6ParamsE:
	.zero		2560


//--------------------- .nv.constant0._ZN7cutlass13device_kernelIN5flash11enable_sm90INS1_16FlashAttnBwdSm90INS1_25CollectiveMainloopBwdSm90ILi2ELi1ELi1EN4cute5tupleIJNS5_1CILi1EEES8_S8_EEENS6_IJNS7_ILi64EEENS7_ILi96EEENS7_ILi192EEEEEENS_6half_tEfNS_4arch4Sm90ELb0ELb0ELb0ELb1ELb1ELb0ELb1ELb0ELi3ELi1ELi1ELi1ELb0EEENS1_24CollectiveEpilogueBwdGQAISD_fSG_Li384ELb1ELb1EEENS1_19SingleTileSchedulerILb1ELb0ELb0ELi96EEEEEEEEEvNT_6ParamsE --------------------------
	.section	.nv.constant0._ZN7cutlass13device_kernelIN5flash11enable_sm90INS1_16FlashAttnBwdSm90INS1_25CollectiveMainloopBwdSm90ILi2ELi1ELi1EN4cute5tupleIJNS5_1CILi1EEES8_S8_EEENS6_IJNS7_ILi64EEENS7_ILi96EEENS7_ILi192EEEEEENS_6half_tEfNS_4arch4Sm90ELb0ELb0ELb0ELb1ELb1ELb0ELb1ELb0ELi3ELi1ELi1ELi1ELb0EEENS1_24CollectiveEpilogueBwdGQAISD_fSG_Li384ELb1ELb1EEENS1_19SingleTileSchedulerILb1ELb0ELb0ELi96EEEEEEEEEvNT_6ParamsE,"a",@progbits
	.sectionflags	@""
	.align	4
.nv.constant0._ZN7cutlass13device_kernelIN5flash11enable_sm90INS1_16FlashAttnBwdSm90INS1_25CollectiveMainloopBwdSm90ILi2ELi1ELi1EN4cute5tupleIJNS5_1CILi1EEES8_S8_EEENS6_IJNS7_ILi64EEENS7_ILi96EEENS7_ILi192EEEEEENS_6half_tEfNS_4arch4Sm90ELb0ELb0ELb0ELb1ELb1ELb0ELb1ELb0ELi3ELi1ELi1ELi1ELb0EEENS1_24CollectiveEpilogueBwdGQAISD_fSG_Li384ELb1ELb1EEENS1_19SingleTileSchedulerILb1ELb0ELb0ELi96EEEEEEEEEvNT_6ParamsE:
	.zero		2560


//--------------------- .nv.constant0._ZN7cutlass13device_kernelIN5flash11enable_sm90INS1_16FlashAttnBwdSm90INS1_25CollectiveMainloopBwdSm90ILi2ELi1ELi1EN4cute5tupleIJNS5_1CILi1EEES8_S8_EEENS6_IJNS7_ILi64EEENS7_ILi96EEENS7_ILi192EEEEEENS_6half_tEfNS_4arch4Sm90ELb0ELb1ELb0ELb0ELb0ELb0ELb1ELb0ELi3ELi1ELi1ELi1ELb0EEENS1_21CollectiveEpilogueBwdISD_SE_SG_Li384ELb0ELb1ELi3EEENS1_19SingleTileSchedulerILb0ELb0ELb0ELi96EEEEEEEEEvNT_6ParamsE --------------------------
	.section	.nv.constant0._ZN7cutlass13device_kernelIN5flash11enable_sm90INS1_16FlashAttnBwdSm90INS1_25CollectiveMainloopBwdSm90ILi2ELi1ELi1EN4cute5tupleIJNS5_1CILi1EEES8_S8_EEENS6_IJNS7_ILi64EEENS7_ILi96EEENS7_ILi192EEEEEENS_6half_tEfNS_4arch4Sm90ELb0ELb1ELb0ELb0ELb0ELb0ELb1ELb0ELi3ELi1ELi1ELi1ELb0EEENS1_21CollectiveEpilogueBwdISD_SE_SG_Li384ELb0ELb1ELi3EEENS1_19SingleTileSchedulerILb0ELb0ELb0ELi96EEEEEEEEEvNT_6ParamsE,"a",@progbits
	.sectionflags	@""
	.align	4
.nv.constant0._ZN7cutlass13device_kernelIN5flash11enable_sm90INS1_16FlashAttnBwdSm90INS1_25CollectiveMainloopBwdSm90ILi2ELi1ELi1EN4cute5tupleIJNS5_1CILi1EEES8_S8_EEENS6_IJNS7_ILi64EEENS7_ILi96EEENS7_ILi192EEEEEENS_6half_tEfNS_4arch4Sm90ELb0ELb1ELb0ELb0ELb0ELb0ELb1ELb0ELi3ELi1ELi1ELi1ELb0EEENS1_21CollectiveEpilogueBwdISD_SE_SG_Li384ELb0ELb1ELi3EEENS1_19SingleTileSchedulerILb0ELb0ELb0ELi96EEEEEEEEEvNT_6ParamsE:
	.zero		3200


//--------------------- .nv.constant0._ZN7cutlass13device_kernelIN5flash11enable_sm90INS1_16FlashAttnBwdSm90INS1_25CollectiveMainloopBwdSm90ILi2ELi1ELi1EN4cute5tupleIJNS5_1CILi1EEES8_S8_EEENS6_IJNS7_ILi64EEENS7_ILi96EEENS7_ILi192EEEEEENS_6half_tEfNS_4arch4Sm90ELb0ELb1ELb0ELb0ELb1ELb0ELb1ELb0ELi3ELi1ELi1ELi1ELb0EEENS1_21CollectiveEpilogueBwdISD_SE_SG_Li384ELb0ELb1ELi3EEENS1_19SingleTileSchedulerILb0ELb0ELb0ELi96EEEEEEEEEvNT_6ParamsE --------------------------
	.section	.nv.constant0._ZN7cutlass13device_kernelIN5flash11enable_sm90INS1_16FlashAttnBwdSm90INS1_25CollectiveMainloopBwdSm90ILi2ELi1ELi1EN4cute5tupleIJNS5_1CILi1EEES8_S8_EEENS6_IJNS7_ILi64EEENS7_ILi96EEENS7_ILi192EEEEEENS_6half_tEfNS_4arch4Sm90ELb0ELb1ELb0ELb0ELb1ELb0ELb1ELb0ELi3ELi1ELi1ELi1ELb0EEENS1_21CollectiveEpilogueBwdISD_SE_SG_Li384ELb0ELb1ELi3EEENS1_19SingleTileSchedulerILb0ELb0ELb0ELi96EEEEEEEEEvNT_6ParamsE,"a",@progbits
	.sectionflags	@""
	.align	4
.nv.constant0._ZN7cutlass13device_kernelIN5flash11enable_sm90INS1_16FlashAttnBwdSm90INS1_25CollectiveMainloopBwdSm90ILi2ELi1ELi1EN4cute5tupleIJNS5_1CILi1EEES8_S8_EEENS6_IJNS7_ILi64EEENS7_ILi96EEENS7_ILi192EEEEEENS_6half_tEfNS_4arch4Sm90ELb0ELb1ELb0ELb0ELb1ELb0ELb1ELb0ELi3ELi1ELi1ELi1ELb0EEENS1_21CollectiveEpilogueBwdISD_SE_SG_Li384ELb0ELb1ELi3EEENS1_19SingleTileSchedulerILb0ELb0ELb0ELi96EEEEEEEEEvNT_6ParamsE:
	.zero		3200


//--------------------- .nv.constant0._ZN7cutlass13device_kernelIN5flash11enable_sm90INS1_16FlashAttnBwdSm90INS1_25CollectiveMainloopBwdSm90ILi2ELi1ELi1EN4cute5tupleIJNS5_1CILi1EEES8_S8_EEENS6_IJNS7_ILi64EEENS7_ILi96EEENS7_ILi192EEEEEENS_6half_tEfNS_4arch4Sm90ELb0ELb1ELb0ELb0ELb0ELb0ELb1ELb0ELi3ELi1ELi1ELi1ELb0EEENS1_24CollectiveEpilogueBwdGQAISD_fSG_Li384ELb0ELb0EEENS1_19SingleTileSchedulerILb0ELb0ELb0ELi96EEEEEEEEEvNT_6ParamsE --------------------------
	.section	.nv.constant0._ZN7cutlass13device_kernelIN5flash11enable_sm90INS1_16FlashAttnBwdSm90INS1_25CollectiveMainloopBwdSm90ILi2ELi1ELi1EN4cute5tupleIJNS5_1CILi1EEES8_S8_EEENS6_IJNS7_ILi64EEENS7_ILi96EEENS7_ILi192EEEEEENS_6half_tEfNS_4arch4Sm90ELb0ELb1ELb0ELb0ELb0ELb0ELb1ELb0ELi3ELi1ELi1ELi1ELb0EEENS1_24CollectiveEpilogueBwdGQAISD_fSG_Li384ELb0ELb0EEENS1_19SingleTileSchedulerILb0ELb0ELb0ELi96EEEEEEEEEvNT_6ParamsE,"a",@progbits
	.sectionflags	@""
	.align	4
.nv.constant0._ZN7cutlass13device_kernelIN5flash11enable_sm90INS1_16FlashAttnBwdSm90INS1_25CollectiveMainloopBwdSm90ILi2ELi1ELi1EN4cute5tupleIJNS5_1CILi1EEES8_S8_EEENS6_IJNS7_ILi64EEENS7_ILi96EEENS7_ILi192EEEEEENS_6half_tEfNS_4arch4Sm90ELb0ELb1ELb0ELb0ELb0ELb0ELb1ELb0ELi3ELi1ELi1ELi1ELb0EEENS1_24CollectiveEpilogueBwdGQAISD_fSG_Li384ELb0ELb0EEENS1_19SingleTileSchedulerILb0ELb0ELb0ELi96EEEEEEEEEvNT_6ParamsE:
	.zero		2560


//--------------------- .nv.constant0._ZN7cutlass13device_kernelIN5flash11enable_sm90INS1_16FlashAttnBwdSm90INS1_25CollectiveMainloopBwdSm90ILi2ELi1ELi1EN4cute5tupleIJNS5_1CILi1EEES8_S8_EEENS6_IJNS7_ILi64EEENS7_ILi96EEENS7_ILi192EEEEEENS_6half_tEfNS_4arch4Sm90ELb0ELb1ELb0ELb0ELb1ELb0ELb1ELb0ELi3ELi1ELi1ELi1ELb0EEENS1_24CollectiveEpilogueBwdGQAISD_fSG_Li384ELb0ELb1EEENS1_19SingleTileSchedulerILb0ELb0ELb0ELi96EEEEEEEEEvNT_6ParamsE --------------------------
	.section	.nv.constant0._ZN7cutlass13device_kernelIN5flash11enable_sm90INS1_16FlashAttnBwdSm90INS1_25CollectiveMainloopBwdSm90ILi2ELi1ELi1EN4cute5tupleIJNS5_1CILi1EEES8_S8_EEENS6_IJNS7_ILi64EEENS7_ILi96EEENS7_ILi192EEEEEENS_6half_tEfNS_4arch4Sm90ELb0ELb1ELb0ELb0ELb1ELb0ELb1ELb0ELi3ELi1ELi1ELi1ELb0EEENS1_24CollectiveEpilogueBwdGQAISD_fSG_Li384ELb0ELb1EEENS1_19SingleTileSchedulerILb0ELb0ELb0ELi96EEEEEEEEEvNT_6ParamsE,"a",@progbits
	.sectionflags	@""
	.align	4
.nv.constant0._ZN7cutlass13device_kernelIN5flash11enable_sm90INS1_16FlashAttnBwdSm90INS1_25CollectiveMainloopBwdSm90ILi2ELi1ELi1EN4cute5tupleIJNS5_1CILi1EEES8_S8_EEENS6_IJNS7_ILi64EEENS7_ILi96EEENS7_ILi192EEEEEENS_6half_tEfNS_4arch4Sm90ELb0ELb1ELb0ELb0ELb1ELb0ELb1ELb0ELi3ELi1ELi1ELi1ELb0EEENS1_24CollectiveEpilogueBwdGQAISD_fSG_Li384ELb0ELb1EEENS1_19SingleTileSchedulerILb0ELb0ELb0ELi96EEEEEEEEEvNT_6ParamsE:
	.zero		2560


//--------------------- .nv.constant0._ZN7cutlass13device_kernelIN5flash11enable_sm90INS1_16FlashAttnBwdSm90INS1_25CollectiveMainloopBwdSm90ILi2ELi1ELi1EN4cute5tupleIJNS5_1CILi1EEES8_S8_EEENS6_IJNS7_ILi64EEENS7_ILi96EEENS7_ILi192EEEEEENS_6half_tEfNS_4arch4Sm90ELb0ELb1ELb0ELb1ELb0ELb0ELb1ELb0ELi3ELi1ELi1ELi1ELb0EEENS1_21CollectiveEpilogueBwdISD_SE_SG_Li384ELb1ELb1ELi3EEENS1_19SingleTileSchedulerILb1ELb0ELb0ELi96EEEEEEEEEvNT_6ParamsE --------------------------
	.section	.nv.constant0._ZN7cutlass13device_kernelIN5flash11enable_sm90INS1_16FlashAttnBwdSm90INS1_25CollectiveMainloopBwdSm90ILi2ELi1ELi1EN4cute5tupleIJNS5_1CILi1EEES8_S8_EEENS6_IJNS7_ILi64EEENS7_ILi96EEENS7_ILi192EEEEEENS_6half_tEfNS_4arch4Sm90ELb0ELb1ELb0ELb1ELb0ELb0ELb1ELb0ELi3ELi1ELi1ELi1ELb0EEENS1_21CollectiveEpilogueBwdISD_SE_SG_Li384ELb1ELb1ELi3EEENS1_19SingleTileSchedulerILb1ELb0ELb0ELi96EEEEEEEEEvNT_6ParamsE,"a",@progbits
	.sectionflags	@""
	.align	4
.nv.constant0._ZN7cutlass13device_kernelIN5flash11enable_sm90INS1_16FlashAttnBwdSm90INS1_25CollectiveMainloopBwdSm90ILi2ELi1ELi1EN4cute5tupleIJNS5_1CILi1EEES8_S8_EEENS6_IJNS7_ILi64EEENS7_ILi96EEENS7_ILi192EEEEEENS_6half_tEfNS_4arch4Sm90ELb0ELb1ELb0ELb1ELb0ELb0ELb1ELb0ELi3ELi1ELi1ELi1ELb0EEENS1_21CollectiveEpilogueBwdISD_SE_SG_Li384ELb1ELb1ELi3EEENS1_19SingleTileSchedulerILb1ELb0ELb0ELi96EEEEEEEEEvNT_6ParamsE:
	.zero		2560


//--------------------- .nv.constant0._ZN7cutlass13device_kernelIN5flash11enable_sm90INS1_16FlashAttnBwdSm90INS1_25CollectiveMainloopBwdSm90ILi2ELi1ELi1EN4cute5tupleIJNS5_1CILi1EEES8_S8_EEENS6_IJNS7_ILi64EEENS7_ILi96EEENS7_ILi192EEEEEENS_6half_tEfNS_4arch4Sm90ELb0ELb1ELb0ELb1ELb1ELb0ELb1ELb0ELi3ELi1ELi1ELi1ELb0EEENS1_21CollectiveEpilogueBwdISD_SE_SG_Li384ELb1ELb1ELi3EEENS1_19SingleTileSchedulerILb1ELb0ELb0ELi96EEEEEEEEEvNT_6ParamsE --------------------------
	.section	.nv.constant0._ZN7cutlass13device_kernelIN5flash11enable_sm90INS1_16FlashAttnBwdSm90INS1_25CollectiveMainloopBwdSm90ILi2ELi1ELi1EN4cute5tupleIJNS5_1CILi1EEES8_S8_EEENS6_IJNS7_ILi64EEENS7_ILi96EEENS7_ILi192EEEEEENS_6half_tEfNS_4arch4Sm90ELb0ELb1ELb0ELb1ELb1ELb0ELb1ELb0ELi3ELi1ELi1ELi1ELb0EEENS1_21CollectiveEpilogueBwdISD_SE_SG_Li384ELb1ELb1ELi3EEENS1_19SingleTileSchedulerILb1ELb0ELb0ELi96EEEEEEEEEvNT_6ParamsE,"a",@progbits
	.sectionflags	@""
	.align	4
.nv.constant0._ZN7cutlass13device_kernelIN5flash11enable_sm90INS1_16FlashAttnBwdSm90INS1_25CollectiveMainloopBwdSm90ILi2ELi1ELi1EN4cute5tupleIJNS5_1CILi1EEES8_S8_EEENS6_IJNS7_ILi64EEENS7_ILi96EEENS7_ILi192EEEEEENS_6half_tEfNS_4arch4Sm90ELb0ELb1ELb0ELb1ELb1ELb0ELb1ELb0ELi3ELi1ELi1ELi1ELb0EEENS1_21CollectiveEpilogueBwdISD_SE_SG_Li384ELb1ELb1ELi3EEENS1_19SingleTileSchedulerILb1ELb0ELb0ELi96EEEEEEEEEvNT_6ParamsE:
	.zero		2560


//--------------------- .nv.constant0._ZN7cutlass13device_kernelIN5flash11enable_sm90INS1_16FlashAttnBwdSm90INS1_25CollectiveMainloopBwdSm90ILi2ELi1ELi1EN4cute5tupleIJNS5_1CILi1EEES8_S8_EEENS6_IJNS7_ILi64EEENS7_ILi96EEENS7_ILi192EEEEEENS_6half_tEfNS_4arch4Sm90ELb0ELb1ELb0ELb1ELb0ELb0ELb1ELb0ELi3ELi1ELi1ELi1ELb0EEENS1_24CollectiveEpilogueBwdGQAISD_fSG_Li384ELb1ELb0EEENS1_19SingleTileSchedulerILb1ELb0ELb0ELi96EEEEEEEEEvNT_6ParamsE --------------------------
	.section	.nv.constant0._ZN7cutlass13device_kernelIN5flash11enable_sm90INS1_16FlashAttnBwdSm90INS1_25CollectiveMainloopBwdSm90ILi2ELi1ELi1EN4cute5tupleIJNS5_1CILi1EEES8_S8_EEENS6_IJNS7_ILi64EEENS7_ILi96EEENS7_ILi192EEEEEENS_6half_tEfNS_4arch4Sm90ELb0ELb1ELb0ELb1ELb0ELb0ELb1ELb0ELi3ELi1ELi1ELi1ELb0EEENS1_24CollectiveEpilogueBwdGQAISD_fSG_Li384ELb1ELb0EEENS1_19SingleTileSchedulerILb1ELb0ELb0ELi96EEEEEEEEEvNT_6ParamsE,"a",@progbits
	.sectionflags	@""
	.align	4
.nv.constant0._ZN7cutlass13device_kernelIN5flash11enable_sm90INS1_16FlashAttnBwdSm90INS1_25CollectiveMainloopBwdSm90ILi2ELi1ELi1EN4cute5tupleIJNS5_1CILi1EEES8_S8_EEENS6_IJNS7_ILi64EEENS7_ILi96EEENS7_ILi192EEEEEENS_6half_tEfNS_4arch4Sm90ELb0ELb1ELb0ELb1ELb0ELb0ELb1ELb0ELi3ELi1ELi1ELi1ELb0EEENS1_24CollectiveEpilogueBwdGQAISD_fSG_Li384ELb1ELb0EEENS1_19SingleTileSchedulerILb1ELb0ELb0ELi96EEEEEEEEEvNT_6ParamsE:
	.zero		2560


//--------------------- .nv.constant0._ZN7cutlass13device_kernelIN5flash11enable_sm90INS1_16FlashAttnBwdSm90INS1_25CollectiveMainloopBwdSm90ILi2ELi1ELi1EN4cute5tupleIJNS5_1CILi1EEES8_S8_EEENS6_IJNS7_ILi64EEENS7_ILi96EEENS7_ILi192EEEEEENS_6half_tEfNS_4arch4Sm90ELb0ELb1ELb0ELb1ELb1ELb0ELb1ELb0ELi3ELi1ELi1ELi1ELb0EEENS1_24CollectiveEpilogueBwdGQAISD_fSG_Li384ELb1ELb1EEENS1_19SingleTileSchedulerILb1ELb0ELb0ELi96EEEEEEEEEvNT_6ParamsE --------------------------
	.section	.nv.constant0._ZN7cutlass13device_kernelIN5flash11enable_sm90INS1_16FlashAttnBwdSm90INS1_25CollectiveMainloopBwdSm90ILi2ELi1ELi1EN4cute5tupleIJNS5_1CILi1EEES8_S8_EEENS6_IJNS7_ILi64EEENS7_ILi96EEENS7_ILi192EEEEEENS_6half_tEfNS_4arch4Sm90ELb0ELb1ELb0ELb1ELb1ELb0ELb1ELb0ELi3ELi1ELi1ELi1ELb0EEENS1_24CollectiveEpilogueBwdGQAISD_fSG_Li384ELb1ELb1EEENS1_19SingleTileSchedulerILb1ELb0ELb0ELi96EEEEEEEEEvNT_6ParamsE,"a",@progbits
	.sectionflags	@""
	.align	4
.nv.constant0._ZN7cutlass13device_kernelIN5flash11enable_sm90INS1_16FlashAttnBwdSm90INS1_25CollectiveMainloopBwdSm90ILi2ELi1ELi1EN4cute5tupleIJNS5_1CILi1EEES8_S8_EEENS6_IJNS7_ILi64EEENS7_ILi96EEENS7_ILi192EEEEEENS_6half_tEfNS_4arch4Sm90ELb0ELb1ELb0ELb1ELb1ELb0ELb1ELb0ELi3ELi1ELi1ELi1ELb0EEENS1_24CollectiveEpilogueBwdGQAISD_fSG_Li384ELb1ELb1EEENS1_19SingleTileSchedulerILb1ELb0ELb0ELi96EEEEEEEEEvNT_6ParamsE:
	.zero		2560


//--------------------- .nv.constant0._ZN7cutlass13device_kernelIN5flash11enable_sm90INS1_16FlashAttnBwdSm90INS1_25CollectiveMainloopBwdSm90ILi2ELi1ELi1EN4cute5tupleIJNS5_1CILi1EEES8_S8_EEENS6_IJNS7_ILi64EEENS7_ILi96EEENS7_ILi192EEEEEENS_6half_tEfNS_4arch4Sm90ELb1ELb0ELb0ELb0ELb0ELb0ELb1ELb0ELi3ELi1ELi1ELi1ELb0EEENS1_21CollectiveEpilogueBwdISD_SE_SG_Li384ELb0ELb1ELi3EEENS1_25SingleTileBwdLPTSchedulerILb0ELi96ELb0EEEEEEEEEvNT_6ParamsE --------------------------
	.section	.nv.constant0._ZN7cutlass13device_kernelIN5flash11enable_sm90INS1_16FlashAttnBwdSm90INS1_25CollectiveMainloopBwdSm90ILi2ELi1ELi1EN4cute5tupleIJNS5_1CILi1EEES8_S8_EEENS6_IJNS7_ILi64EEENS7_ILi96EEENS7_ILi192EEEEEENS_6half_tEfNS_4arch4Sm90ELb1ELb0ELb0ELb0ELb0ELb0ELb1ELb0ELi3ELi1ELi1ELi1ELb0EEENS1_21CollectiveEpilogueBwdISD_SE_SG_Li384ELb0ELb1ELi3EEENS1_25SingleTileBwdLPTSchedulerILb0ELi96ELb0EEEEEEEEEvNT_6ParamsE,"a",@progbits
	.sectionflags	@""
	.align	4
.nv.constant0._ZN7cutlass13device_kernelIN5flash11enable_sm90INS1_16FlashAttnBwdSm90INS1_25CollectiveMainloopBwdSm90ILi2ELi1ELi1EN4cute5tupleIJNS5_1CILi1EEES8_S8_EEENS6_IJNS7_ILi64EEENS7_ILi96EEENS7_ILi192EEEEEENS_6half_tEfNS_4arch4Sm90ELb1ELb0ELb0ELb0ELb0ELb0ELb1ELb0ELi3ELi1ELi1ELi1ELb0EEENS1_21CollectiveEpilogueBwdISD_SE_SG_Li384ELb0ELb1ELi3EEENS1_25SingleTileBwdLPTSchedulerILb0ELi96ELb0EEEEEEEEEvNT_6ParamsE:
	.zero		3200


//--------------------- .nv.constant0._ZN7cutlass13device_kernelIN5flash11enable_sm90INS1_16FlashAttnBwdSm90INS1_25CollectiveMainloopBwdSm90ILi2ELi1ELi1EN4cute5tupleIJNS5_1CILi1EEES8_S8_EEENS6_IJNS7_ILi64EEENS7_ILi96EEENS7_ILi192EEEEEENS_6half_tEfNS_4arch4Sm90ELb1ELb0ELb0ELb0ELb1ELb0ELb1ELb0ELi3ELi1ELi1ELi1ELb0EEENS1_21CollectiveEpilogueBwdISD_SE_SG_Li384ELb0ELb1ELi3EEENS1_25SingleTileBwdLPTSchedulerILb0ELi96ELb1EEEEEEEEEvNT_6ParamsE --------------------------
	.section	.nv.constant0._ZN7cutlass13device_kernelIN5flash11enable_sm90INS1_16FlashAttnBwdSm90INS1_25CollectiveMainloopBwdSm90ILi2ELi1ELi1EN4cute5tupleIJNS5_1CILi1EEES8_S8_EEENS6_IJNS7_ILi64EEENS7_ILi96EEENS7_ILi192EEEEEENS_6half_tEfNS_4arch4Sm90ELb1ELb0ELb0ELb0ELb1ELb0ELb1ELb0ELi3ELi1ELi1ELi1ELb0EEENS1_21CollectiveEpilogueBwdISD_SE_SG_Li384ELb0ELb1ELi3EEENS1_25SingleTileBwdLPTSchedulerILb0ELi96ELb1EEEEEEEEEvNT_6ParamsE,"a",@progbits
	.sectionflags	@""
	.align	4
.nv.constant0._ZN7cutlass13device_kernelIN5flash11enable_sm90INS1_16FlashAttnBwdSm90INS1_25CollectiveMainloopBwdSm90ILi2ELi1ELi1EN4cute5tupleIJNS5_1CILi1EEES8_S8_EEENS6_IJNS7_ILi64EEENS7_ILi96EEENS7_ILi192EEEEEENS_6half_tEfNS_4arch4Sm90ELb1ELb0ELb0ELb0ELb1ELb0ELb1ELb0ELi3ELi1ELi1ELi1ELb0EEENS1_21CollectiveEpilogueBwdISD_SE_SG_Li384ELb0ELb1ELi3EEENS1_25SingleTileBwdLPTSchedulerILb0ELi96ELb1EEEEEEEEEvNT_6ParamsE:
	.zero		3200


//--------------------- .nv.constant0._ZN7cutlass13device_kernelIN5flash11enable_sm90INS1_16FlashAttnBwdSm90INS1_25CollectiveMainloopBwdSm90ILi2ELi1ELi1EN4cute5tupleIJNS5_1CILi1EEES8_S8_EEENS6_IJNS7_ILi64EEENS7_ILi96EEENS7_ILi192EEEEEENS_6half_tEfNS_4arch4Sm90ELb1ELb0ELb0ELb0ELb0ELb0ELb1ELb0ELi3ELi1ELi1ELi1ELb0EEENS1_24CollectiveEpilogueBwdGQAISD_fSG_Li384ELb0ELb0EEENS1_25SingleTileBwdLPTSchedulerILb0ELi96ELb0EEEEEEEEEvNT_6ParamsE --------------------------
	.section	.nv.constant0._ZN7cutlass13device_kernelIN5flash11enable_sm90INS1_16FlashAttnBwdSm90INS1_25CollectiveMainloopBwdSm90ILi2ELi1ELi1EN4cute5tupleIJNS5_1CILi1EEES8_S8_EEENS6_IJNS7_ILi64EEENS7_ILi96EEENS7_ILi192EEEEEENS_6half_tEfNS_4arch4Sm90ELb1ELb0ELb0ELb0ELb0ELb0ELb1ELb0ELi3ELi1ELi1ELi1ELb0EEENS1_24CollectiveEpilogueBwdGQAISD_fSG_Li384ELb0ELb0EEENS1_25SingleTileBwdLPTSchedulerILb0ELi96ELb0EEEEEEEEEvNT_6ParamsE,"a",@progbits
	.sectionflags	@""
	.align	4
.nv.constant0._ZN7cutlass13device_kernelIN5flash11enable_sm90INS1_16FlashAttnBwdSm90INS1_25CollectiveMainloopBwdSm90ILi2ELi1ELi1EN4cute5tupleIJNS5_1CILi1EEES8_S8_EEENS6_IJNS7_ILi64EEENS7_ILi96EEENS7_ILi192EEEEEENS_6half_tEfNS_4arch4Sm90ELb1ELb0ELb0ELb0ELb0ELb0ELb1ELb0ELi3ELi1ELi1ELi1ELb0EEENS1_24CollectiveEpilogueBwdGQAISD_fSG_Li384ELb0ELb0EEENS1_25SingleTileBwdLPTSchedulerILb0ELi96ELb0EEEEEEEEEvNT_6ParamsE:
	.zero		2688


//--------------------- .nv.constant0._ZN7cutlass13device_kernelIN5flash11enable_sm90INS1_16FlashAttnBwdSm90INS1_25CollectiveMainloopBwdSm90ILi2ELi1ELi1EN4cute5tupleIJNS5_1CILi1EEES8_S8_EEENS6_IJNS7_ILi64EEENS7_ILi96EEENS7_ILi192EEEEEENS_6half_tEfNS_4arch4Sm90ELb1ELb0ELb0ELb0ELb1ELb0ELb1ELb0ELi3ELi1ELi1ELi1ELb0EEENS1_24CollectiveEpilogueBwdGQAISD_fSG_Li384ELb0ELb1EEENS1_25SingleTileBwdLPTSchedulerILb0ELi96ELb1EEEEEEEEEvNT_6ParamsE --------------------------
	.section	.nv.constant0._ZN7cutlass13device_kernelIN5flash11enable_sm90INS1_16FlashAttnBwdSm90INS1_25CollectiveMainloopBwdSm90ILi2ELi1ELi1EN4cute5tupleIJNS5_1CILi1EEES8_S8_EEENS6_IJNS7_ILi64EEENS7_ILi96EEENS7_ILi192EEEEEENS_6half_tEfNS_4arch4Sm90ELb1ELb0ELb0ELb0ELb1ELb0ELb1ELb0ELi3ELi1ELi1ELi1ELb0EEENS1_24CollectiveEpilogueBwdGQAISD_fSG_Li384ELb0ELb1EEENS1_25SingleTileBwdLPTSchedulerILb0ELi96ELb1EEEEEEEEEvNT_6ParamsE,"a",@progbits
	.sectionflags	@""
	.align	4
.nv.constant0._ZN7cutlass13device_kernelIN5flash11enable_sm90INS1_16FlashAttnBwdSm90INS1_25CollectiveMainloopBwdSm90ILi2ELi1ELi1EN4cute5tupleIJNS5_1CILi1EEES8_S8_EEENS6_IJNS7_ILi64EEENS7_ILi96EEENS7_ILi192EEEEEENS_6half_tEfNS_4arch4Sm90ELb1ELb0ELb0ELb0ELb1ELb0ELb1ELb0ELi3ELi1ELi1ELi1ELb0EEENS1_24CollectiveEpilogueBwdGQAISD_fSG_Li384ELb0ELb1EEENS1_25SingleTileBwdLPTSchedulerILb0ELi96ELb1EEEEEEEEEvNT_6ParamsE:
	.zero		2688


//--------------------- .nv.constant0._ZN7cutlass13device_kernelIN5flash22FlashAttnBwdPreprocessIN4cute5tupleIJNS3_1CILi64EEENS5_ILi192EEEEEENS_6half_tEfNS_4arch4Sm90ELb1ELb0EEEEEvNT_6ParamsE --------------------------
	.section	.nv.constant0._ZN7cutlass13device_kernelIN5flash22FlashAttnBwdPreprocessIN4cute5tupleIJNS3_1CILi64EEENS5_ILi192EEEEEENS_6half_tEfNS_4arch4Sm90ELb1ELb0EEEEEvNT_6ParamsE,"a",@progbits
	.sectionflags	@""
	.align	4
.nv.constant0._ZN7cutlass13device_kernelIN5flash22FlashAttnBwdPreprocessIN4cute5tupleIJNS3_1CILi64EEENS5_ILi192EEEEEENS_6half_tEfNS_4arch4Sm90ELb1ELb0EEEEEvNT_6ParamsE:
	.zero		1136


//--------------------- .nv.constant0._ZN7cutlass13device_kernelIN5flash11enable_sm90INS1_16FlashAttnBwdSm90INS1_25CollectiveMainloopBwdSm90ILi2ELi1ELi1EN4cute5tupleIJNS5_1CILi1EEES8_S8_EEENS6_IJNS7_ILi64EEENS7_ILi96EEENS7_ILi192EEEEEENS_6half_tEfNS_4arch4Sm90ELb1ELb0ELb0ELb1ELb0ELb0ELb1ELb0ELi3ELi1ELi1ELi1ELb0EEENS1_21CollectiveEpilogueBwdISD_SE_SG_Li384ELb1ELb1ELi3EEENS1_25SingleTileBwdLPTSchedulerILb1ELi96ELb0EEEEEEEEEvNT_6ParamsE --------------------------
	.section	.nv.constant0._ZN7cutlass13device_kernelIN5flash11enable_sm90INS1_16FlashAttnBwdSm90INS1_25CollectiveMainloopBwdSm90ILi2ELi1ELi1EN4cute5tupleIJNS5_1CILi1EEES8_S8_EEENS6_IJNS7_ILi64EEENS7_ILi96EEENS7_ILi192EEEEEENS_6half_tEfNS_4arch4Sm90ELb1ELb0ELb0ELb1ELb0ELb0ELb1ELb0ELi3ELi1ELi1ELi1ELb0EEENS1_21CollectiveEpilogueBwdISD_SE_SG_Li384ELb1ELb1ELi3EEENS1_25SingleTileBwdLPTSchedulerILb1ELi96ELb0EEEEEEEEEvNT_6ParamsE,"a",@progbits
	.sectionflags	@""
	.align	4
.nv.constant0._ZN7cutlass13device_kernelIN5flash11enable_sm90INS1_16FlashAttnBwdSm90INS1_25CollectiveMainloopBwdSm90ILi2ELi1ELi1EN4cute5tupleIJNS5_1CILi1EEES8_S8_EEENS6_IJNS7_ILi64EEENS7_ILi96EEENS7_ILi192EEEEEENS_6half_tEfNS_4arch4Sm90ELb1ELb0ELb0ELb1ELb0ELb0ELb1ELb0ELi3ELi1ELi1ELi1ELb0EEENS1_21CollectiveEpilogueBwdISD_SE_SG_Li384ELb1ELb1ELi3EEENS1_25SingleTileBwdLPTSchedulerILb1ELi96ELb0EEEEEEEEEvNT_6ParamsE:
	.zero		2560


//--------------------- .nv.constant0._ZN7cutlass13device_kernelIN5flash11enable_sm90INS1_16FlashAttnBwdSm90INS1_25CollectiveMainloopBwdSm90ILi2ELi1ELi1EN4cute5tupleIJNS5_1CILi1EEES8_S8_EEENS6_IJNS7_ILi64EEENS7_ILi96EEENS7_ILi192EEEEEENS_6half_tEfNS_4arch4Sm90ELb1ELb0ELb0ELb1ELb1ELb0ELb1ELb0ELi3ELi1ELi1ELi1ELb0EEENS1_21CollectiveEpilogueBwdISD_SE_SG_Li384ELb1ELb1ELi3EEENS1_25SingleTileBwdLPTSchedulerILb1ELi96ELb1EEEEEEEEEvNT_6ParamsE --------------------------
	.section	.nv.constant0._ZN7cutlass13device_kernelIN5flash11enable_sm90INS1_16FlashAttnBwdSm90INS1_25CollectiveMainloopBwdSm90ILi2ELi1ELi1EN4cute5tupleIJNS5_1CILi1EEES8_S8_EEENS6_IJNS7_ILi64EEENS7_ILi96EEENS7_ILi192EEEEEENS_6half_tEfNS_4arch4Sm90ELb1ELb0ELb0ELb1ELb1ELb0ELb1ELb0ELi3ELi1ELi1ELi1ELb0EEENS1_21CollectiveEpilogueBwdISD_SE_SG_Li384ELb1ELb1ELi3EEENS1_25SingleTileBwdLPTSchedulerILb1ELi96ELb1EEEEEEEEEvNT_6ParamsE,"a",@progbits
	.sectionflags	@""
	.align	4
.nv.constant0._ZN7cutlass13device_kernelIN5flash11enable_sm90INS1_16FlashAttnBwdSm90INS1_25CollectiveMainloopBwdSm90ILi2ELi1ELi1EN4cute5tupleIJNS5_1CILi1EEES8_S8_EEENS6_IJNS7_ILi64EEENS7_ILi96EEENS7_ILi192EEEEEENS_6half_tEfNS_4arch4Sm90ELb1ELb0ELb0ELb1ELb1ELb0ELb1ELb0ELi3ELi1ELi1ELi1ELb0EEENS1_21CollectiveEpilogueBwdISD_SE_SG_Li384ELb1ELb1ELi3EEENS1_25SingleTileBwdLPTSchedulerILb1ELi96ELb1EEEEEEEEEvNT_6ParamsE:
	.zero		2560


//--------------------- .nv.constant0._ZN7cutlass13device_kernelIN5flash11enable_sm90INS1_16FlashAttnBwdSm90INS1_25CollectiveMainloopBwdSm90ILi2ELi1ELi1EN4cute5tupleIJNS5_1CILi1EEES8_S8_EEENS6_IJNS7_ILi64EEENS7_ILi96EEENS7_ILi192EEEEEENS_6half_tEfNS_4arch4Sm90ELb1ELb0ELb0ELb1ELb0ELb0ELb1ELb0ELi3ELi1ELi1ELi1ELb0EEENS1_24CollectiveEpilogueBwdGQAISD_fSG_Li384ELb1ELb0EEENS1_25SingleTileBwdLPTSchedulerILb1ELi96ELb0EEEEEEEEEvNT_6ParamsE --------------------------
	.section	.nv.constant0._ZN7cutlass13device_kernelIN5flash11enable_sm90INS1_16FlashAttnBwdSm90INS1_25CollectiveMainloopBwdSm90ILi2ELi1ELi1EN4cute5tupleIJNS5_1CILi1EEES8_S8_EEENS6_IJNS7_ILi64EEENS7_ILi96EEENS7_ILi192EEEEEENS_6half_tEfNS_4arch4Sm90ELb1ELb0ELb0ELb1ELb0ELb0ELb1ELb0ELi3ELi1ELi1ELi1ELb0EEENS1_24CollectiveEpilogueBwdGQAISD_fSG_Li384ELb1ELb0EEENS1_25SingleTileBwdLPTSchedulerILb1ELi96ELb0EEEEEEEEEvNT_6ParamsE,"a",@progbits
	.sectionflags	@""
	.align	4
.nv.constant0._ZN7cutlass13device_kernelIN5flash11enable_sm90INS1_16FlashAttnBwdSm90INS1_25CollectiveMainloopBwdSm90ILi2ELi1ELi1EN4cute5tupleIJNS5_1CILi1EEES8_S8_EEENS6_IJNS7_ILi64EEENS7_ILi96EEENS7_ILi192EEEEEENS_6half_tEfNS_4arch4Sm90ELb1ELb0ELb0ELb1ELb0ELb0ELb1ELb0ELi3ELi1ELi1ELi1ELb0EEENS1_24CollectiveEpilogueBwdGQAISD_fSG_Li384ELb1ELb0EEENS1_25SingleTileBwdLPTSchedulerILb1ELi96ELb0EEEEEEEEEvNT_6ParamsE:
	.zero		2688


//--------------------- .nv.constant0._ZN7cutlass13device_kernelIN5flash32FlashAttnBwdPostprocessConvertdQIN4cute5tupleIJNS3_1CILi96EEENS5_ILi192EEEEEENS_6half_tEfNS_4arch4Sm90ELi384ENS3_8TiledMMAINS3_8MMA_AtomIJNS3_4SM904GMMA25MMA_64x96x16_F32F16F16_SSILNSF_5MajorE1ELSH_1ELNSF_7ScaleInE1ELSI_1EEEEEENS3_6LayoutINS4_IJNS5_ILi3EEENS5_ILi1EEESN_EEENS4_IJSN_NS5_ILi0EEESP_EEEEENS4_IJNS3_10UnderscoreESS_SS_EEEEELb1EEEEEvNT_6ParamsE --------------------------
	.section	.nv.constant0._ZN7cutlass13device_kernelIN5flash32FlashAttnBwdPostprocessConvertdQIN4cute5tupleIJNS3_1CILi96EEENS5_ILi192EEEEEENS_6half_tEfNS_4arch4Sm90ELi384ENS3_8TiledMMAINS3_8MMA_AtomIJNS3_4SM904GMMA25MMA_64x96x16_F32F16F16_SSILNSF_5MajorE1ELSH_1ELNSF_7ScaleInE1ELSI_1EEEEEENS3_6LayoutINS4_IJNS5_ILi3EEENS5_ILi1EEESN_EEENS4_IJSN_NS5_ILi0EEESP_EEEEENS4_IJNS3_10UnderscoreESS_SS_EEEEELb1EEEEEvNT_6ParamsE,"a",@progbits
	.sectionflags	@""
	.align	4
.nv.constant0._ZN7cutlass13device_kernelIN5flash32FlashAttnBwdPostprocessConvertdQIN4cute5tupleIJNS3_1CILi96EEENS5_ILi192EEEEEENS_6half_tEfNS_4arch4Sm90ELi384ENS3_8TiledMMAINS3_8MMA_AtomIJNS3_4SM904GMMA25MMA_64x96x16_F32F16F16_SSILNSF_5MajorE1ELSH_1ELNSF_7ScaleInE1ELSI_1EEEEEENS3_6LayoutINS4_IJNS5_ILi3EEENS5_ILi1EEESN_EEENS4_IJSN_NS5_ILi0EEESP_EEEEENS4_IJNS3_10UnderscoreESS_SS_EEEEELb1EEEEEvNT_6ParamsE:
	.zero		1008


//--------------------- .nv.constant0._ZN7cutlass13device_kernelIN5flash32FlashAttnBwdPostprocessConvertdQIN4cute5tupleIJNS3_1CILi64EEENS5_ILi192EEEEEENS_6half_tEfNS_4arch4Sm90ELi384ENS3_8TiledMMAINS3_8MMA_AtomIJNS3_4SM904GMMA25MMA_64x64x16_F32F16F16_SSILNSF_5MajorE0ELSH_1ELNSF_7ScaleInE1ELSI_1EEEEEENS3_6LayoutINS4_IJNS5_ILi1EEENS5_ILi3EEESM_EEENS4_IJNS5_ILi0EEESM_SP_EEEEENS4_IJNS3_10UnderscoreESS_SS_EEEEELb0EEEEEvNT_6ParamsE --------------------------
	.section	.nv.constant0._ZN7cutlass13device_kernelIN5flash32FlashAttnBwdPostprocessConvertdQIN4cute5tupleIJNS3_1CILi64EEENS5_ILi192EEEEEENS_6half_tEfNS_4arch4Sm90ELi384ENS3_8TiledMMAINS3_8MMA_AtomIJNS3_4SM904GMMA25MMA_64x64x16_F32F16F16_SSILNSF_5MajorE0ELSH_1ELNSF_7ScaleInE1ELSI_1EEEEEENS3_6LayoutINS4_IJNS5_ILi1EEENS5_ILi3EEESM_EEENS4_IJNS5_ILi0EEESM_SP_EEEEENS4_IJNS3_10UnderscoreESS_SS_EEEEELb0EEEEEvNT_6ParamsE,"a",@progbits
	.sectionflags	@""
	.align	4
.nv.constant0._ZN7cutlass13device_kernelIN5flash32FlashAttnBwdPostprocessConvertdQIN4cute5tupleIJNS3_1CILi64EEENS5_ILi192EEEEEENS_6half_tEfNS_4arch4Sm90ELi384ENS3_8TiledMMAINS3_8MMA_AtomIJNS3_4SM904GMMA25MMA_64x64x16_F32F16F16_SSILNSF_5MajorE0ELSH_1ELNSF_7ScaleInE1ELSI_1EEEEEENS3_6LayoutINS4_IJNS5_ILi1EEENS5_ILi3EEESM_EEENS4_IJNS5_ILi0EEESM_SP_EEEEENS4_IJNS3_10UnderscoreESS_SS_EEEEELb0EEEEEvNT_6ParamsE:
	.zero		1008


//--------------------- .nv.constant0._ZN7cutlass13device_kernelIN5flash11enable_sm90INS1_16FlashAttnBwdSm90INS1_25CollectiveMainloopBwdSm90ILi2ELi1ELi1EN4cute5tupleIJNS5_1CILi1EEES8_S8_EEENS6_IJNS7_ILi64EEENS7_ILi96EEENS7_ILi192EEEEEENS_6half_tEfNS_4arch4Sm90ELb1ELb0ELb0ELb1ELb1ELb0ELb1ELb0ELi3ELi1ELi1ELi1ELb0EEENS1_24CollectiveEpilogueBwdGQAISD_fSG_Li384ELb1ELb1EEENS1_25SingleTileBwdLPTSchedulerILb1ELi96ELb1EEEEEEEEEvNT_6ParamsE --------------------------
	.section	.nv.constant0._ZN7cutlass13device_kernelIN5flash11enable_sm90INS1_16FlashAttnBwdSm90INS1_25CollectiveMainloopBwdSm90ILi2ELi1ELi1EN4cute5tupleIJNS5_1CILi1EEES8_S8_EEENS6_IJNS7_ILi64EEENS7_ILi96EEENS7_ILi192EEEEEENS_6half_tEfNS_4arch4Sm90ELb1ELb0ELb0ELb1ELb1ELb0ELb1ELb0ELi3ELi1ELi1ELi1ELb0EEENS1_24CollectiveEpilogueBwdGQAISD_fSG_Li384ELb1ELb1EEENS1_25SingleTileBwdLPTSchedulerILb1ELi96ELb1EEEEEEEEEvNT_6ParamsE,"a",@progbits
	.sectionflags	@""
	.align	4
.nv.constant0._ZN7cutlass13device_kernelIN5flash11enable_sm90INS1_16FlashAttnBwdSm90INS1_25CollectiveMainloopBwdSm90ILi2ELi1ELi1EN4cute5tupleIJNS5_1CILi1EEES8_S8_EEENS6_IJNS7_ILi64EEENS7_ILi96EEENS7_ILi192EEEEEENS_6half_tEfNS_4arch4Sm90ELb1ELb0ELb0ELb1ELb1ELb0ELb1ELb0ELi3ELi1ELi1ELi1ELb0EEENS1_24CollectiveEpilogueBwdGQAISD_fSG_Li384ELb1ELb1EEENS1_25SingleTileBwdLPTSchedulerILb1ELi96ELb1EEEEEEEEEvNT_6ParamsE:
	.zero		2688


//--------------------- .nv.constant0._ZN7cutlass13device_kernelIN5flash22FlashAttnBwdPreprocessIN4cute5tupleIJNS3_1CILi64EEENS5_ILi192EEEEEENS_6half_tEfNS_4arch4Sm90ELb1ELb1EEEEEvNT_6ParamsE --------------------------
	.section	.nv.constant0._ZN7cutlass13device_kernelIN5flash22FlashAttnBwdPreprocessIN4cute5tupleIJNS3_1CILi64EEENS5_ILi192EEEEEENS_6half_tEfNS_4arch4Sm90ELb1ELb1EEEEEvNT_6ParamsE,"a",@progbits
	.sectionflags	@""
	.align	4
.nv.constant0._ZN7cutlass13device_kernelIN5flash22FlashAttnBwdPreprocessIN4cute5tupleIJNS3_1CILi64EEENS5_ILi192EEEEEENS_6half_tEfNS_4arch4Sm90ELb1ELb1EEEEEvNT_6ParamsE:
	.zero		1136


//--------------------- SYMBOLS --------------------------

	.type		.nv.reservedSmem.offset0,@object
	.size		.nv.reservedSmem.offset0,0x4
	.type		.nv.reservedSmem.cap,@object
	.size		.nv.reservedSmem.cap,0x4
